	.target	sm_90a

	.elftype	@"ET_EXEC"


//--------------------- .note.nv.tkinfo           --------------------------
	.section	.note.nv.tkinfo,"",@"SHT_NOTE"
	.sectionflags	@"SHF_NOTE_NV_TKINFO"
	.tkinfo
        /*0018*/ 	.word	0x00000002
        /*0030*/ 	.string	""
        /*0030*/ 	.string	"ptxas"
        /*0030*/ 	.string	"Cuda compilation tools, release 13.0, V13.0.88"
        /*0030*/ 	.string	"Build cuda_13.0.r13.0/compiler.36424714_0"
        /*0030*/ 	.string	"-v  -suppress-debug-info  -lineinfo  -arch sm_90a "



//--------------------- .note.nv.cuinfo           --------------------------
	.section	.note.nv.cuinfo,"",@"SHT_NOTE"
	.sectionflags	@"SHF_NOTE_NV_CUINFO"
        /*0018*/ 	.short	0x0002
        /*001a*/ 	.short	0x005a
        /*001c*/ 	.short	0x0082
	.zero		2


//--------------------- .nv.info                  --------------------------
	.section	.nv.info,"",@"SHT_CUDA_INFO"
	.align	4


	//----- nvinfo : EIATTR_REGCOUNT
	.align		4
        /*0000*/ 	.byte	0x04, 0x2f
        /*0002*/ 	.short	(.L_1 - .L_0)
	.align		4
.L_0:
        /*0004*/ 	.word	index@(matmul_kernel)
        /*0008*/ 	.word	0x00000020


	//----- nvinfo : EIATTR_FRAME_SIZE
	.align		4
.L_1:
        /*000c*/ 	.byte	0x04, 0x11
        /*000e*/ 	.short	(.L_3 - .L_2)
	.align		4
.L_2:
        /*0010*/ 	.word	index@(matmul_kernel)
        /*0014*/ 	.word	0x00000fa8


	//----- nvinfo : EIATTR_MIN_STACK_SIZE
	.align		4
.L_3:
        /*0018*/ 	.byte	0x04, 0x12
        /*001a*/ 	.short	(.L_5 - .L_4)
	.align		4
.L_4:
        /*001c*/ 	.word	index@(matmul_kernel)
        /*0020*/ 	.word	0x00000fa8
.L_5:


//--------------------- .nv.compat                --------------------------
	.section	.nv.compat,"",@"SHT_CUDA_COMPAT_INFO"
	.align	4
        /*0000*/ 	.byte	0x02, 0x09, 0x01, 0x00, 0x02, 0x02, 0x01, 0x00, 0x02, 0x05, 0x05, 0x00, 0x03, 0x07, 0x01, 0x01
        /*0010*/ 	.byte	0x02, 0x03, 0x00, 0x00, 0x02, 0x06, 0x01, 0x00, 0x04, 0x0b, 0x08, 0x00, 0x00, 0x00, 0x00, 0x00
        /*0020*/ 	.byte	0x00, 0x00, 0x00, 0x00


//--------------------- .nv.info.matmul_kernel    --------------------------
	.section	.nv.info.matmul_kernel,"",@"SHT_CUDA_INFO"
	.sectionflags	@""
	.align	4


	//----- nvinfo : EIATTR_CUDA_API_VERSION
	.align		4
        /*0000*/ 	.byte	0x04, 0x37
        /*0002*/ 	.short	(.L_7 - .L_6)
.L_6:
        /*0004*/ 	.word	0x00000082


	//----- nvinfo : EIATTR_KPARAM_INFO
	.align		4
.L_7:
        /*0008*/ 	.byte	0x04, 0x17
        /*000a*/ 	.short	(.L_9 - .L_8)
.L_8:
        /*000c*/ 	.word	0x00000000
        /*0010*/ 	.short	0x000d
        /*0012*/ 	.short	0x0048
        /*0014*/ 	.byte	0x00, 0xf4, 0x21, 0x00


	//----- nvinfo : EIATTR_KPARAM_INFO
	.align		4
.L_9:
        /*0018*/ 	.byte	0x04, 0x17
        /*001a*/ 	.short	(.L_11 - .L_10)
.L_10:
        /*001c*/ 	.word	0x00000000
        /*0020*/ 	.short	0x000c
        /*0022*/ 	.short	0x0040
        /*0024*/ 	.byte	0x00, 0xf4, 0x21, 0x00


	//----- nvinfo : EIATTR_KPARAM_INFO
	.align		4
.L_11:
        /*0028*/ 	.byte	0x04, 0x17
        /*002a*/ 	.short	(.L_13 - .L_12)
.L_12:
        /*002c*/ 	.word	0x00000000
        /*0030*/ 	.short	0x000b
        /*0032*/ 	.short	0x0038
        /*0034*/ 	.byte	0x00, 0xf0, 0x11, 0x00


	//----- nvinfo : EIATTR_KPARAM_INFO
	.align		4
.L_13:
        /*0038*/ 	.byte	0x04, 0x17
        /*003a*/ 	.short	(.L_15 - .L_14)
.L_14:
        /*003c*/ 	.word	0x00000000
        /*0040*/ 	.short	0x000a
        /*0042*/ 	.short	0x0034
        /*0044*/ 	.byte	0x00, 0xf0, 0x11, 0x00


	//----- nvinfo : EIATTR_KPARAM_INFO
	.align		4
.L_15:
        /*0048*/ 	.byte	0x04, 0x17
        /*004a*/ 	.short	(.L_17 - .L_16)
.L_16:
        /*004c*/ 	.word	0x00000000
        /*0050*/ 	.short	0x0009
        /*0052*/ 	.short	0x0030
        /*0054*/ 	.byte	0x00, 0xf0, 0x11, 0x00


	//----- nvinfo : EIATTR_KPARAM_INFO
	.align		4
.L_17:
        /*0058*/ 	.byte	0x04, 0x17
        /*005a*/ 	.short	(.L_19 - .L_18)
.L_18:
        /*005c*/ 	.word	0x00000000
        /*0060*/ 	.short	0x0008
        /*0062*/ 	.short	0x002c
        /*0064*/ 	.byte	0x00, 0xf0, 0x11, 0x00


	//----- nvinfo : EIATTR_KPARAM_INFO
	.align		4
.L_19:
        /*0068*/ 	.byte	0x04, 0x17
        /*006a*/ 	.short	(.L_21 - .L_20)
.L_20:
        /*006c*/ 	.word	0x00000000
        /*0070*/ 	.short	0x0007
        /*0072*/ 	.short	0x0028
        /*0074*/ 	.byte	0x00, 0xf0, 0x11, 0x00


	//----- nvinfo : EIATTR_KPARAM_INFO
	.align		4
.L_21:
        /*0078*/ 	.byte	0x04, 0x17
        /*007a*/ 	.short	(.L_23 - .L_22)
.L_22:
        /*007c*/ 	.word	0x00000000
        /*0080*/ 	.short	0x0006
        /*0082*/ 	.short	0x0024
        /*0084*/ 	.byte	0x00, 0xf0, 0x11, 0x00


	//----- nvinfo : EIATTR_KPARAM_INFO
	.align		4
.L_23:
        /*0088*/ 	.byte	0x04, 0x17
        /*008a*/ 	.short	(.L_25 - .L_24)
.L_24:
        /*008c*/ 	.word	0x00000000
        /*0090*/ 	.short	0x0005
        /*0092*/ 	.short	0x0020
        /*0094*/ 	.byte	0x00, 0xf0, 0x11, 0x00


	//----- nvinfo : EIATTR_KPARAM_INFO
	.align		4
.L_25:
        /*0098*/ 	.byte	0x04, 0x17
        /*009a*/ 	.short	(.L_27 - .L_26)
.L_26:
        /*009c*/ 	.word	0x00000000
        /*00a0*/ 	.short	0x0004
        /*00a2*/ 	.short	0x001c
        /*00a4*/ 	.byte	0x00, 0xf0, 0x11, 0x00


	//----- nvinfo : EIATTR_KPARAM_INFO
	.align		4
.L_27:
        /*00a8*/ 	.byte	0x04, 0x17
        /*00aa*/ 	.short	(.L_29 - .L_28)
.L_28:
        /*00ac*/ 	.word	0x00000000
        /*00b0*/ 	.short	0x0003
        /*00b2*/ 	.short	0x0018
        /*00b4*/ 	.byte	0x00, 0xf0, 0x11, 0x00


	//----- nvinfo : EIATTR_KPARAM_INFO
	.align		4
.L_29:
        /*00b8*/ 	.byte	0x04, 0x17
        /*00ba*/ 	.short	(.L_31 - .L_30)
.L_30:
        /*00bc*/ 	.word	0x00000000
        /*00c0*/ 	.short	0x0002
        /*00c2*/ 	.short	0x0010
        /*00c4*/ 	.byte	0x00, 0xf4, 0x21, 0x00


	//----- nvinfo : EIATTR_KPARAM_INFO
	.align		4
.L_31:
        /*00c8*/ 	.byte	0x04, 0x17
        /*00ca*/ 	.short	(.L_33 - .L_32)
.L_32:
        /*00cc*/ 	.word	0x00000000
        /*00d0*/ 	.short	0x0001
        /*00d2*/ 	.short	0x0008
        /*00d4*/ 	.byte	0x00, 0xf4, 0x21, 0x00


	//----- nvinfo : EIATTR_KPARAM_INFO
	.align		4
.L_33:
        /*00d8*/ 	.byte	0x04, 0x17
        /*00da*/ 	.short	(.L_35 - .L_34)
.L_34:
        /*00dc*/ 	.word	0x00000000
        /*00e0*/ 	.short	0x0000
        /*00e2*/ 	.short	0x0000
        /*00e4*/ 	.byte	0x00, 0xf4, 0x21, 0x00


	//----- nvinfo : EIATTR_SPARSE_MMA_MASK
	.align		4
.L_35:
        /*00e8*/ 	.byte	0x03, 0x50
        /*00ea*/ 	.short	0x0000


	//----- nvinfo : EIATTR_MAXREG_COUNT
	.align		4
        /*00ec*/ 	.byte	0x03, 0x1b
        /*00ee*/ 	.short	0x00ff


	//----- nvinfo : EIATTR_NUM_BARRIERS
	.align		4
        /*00f0*/ 	.byte	0x02, 0x4c
        /*00f2*/ 	.byte	0x01
	.zero		1


	//----- nvinfo : EIATTR_ANNOTATIONS
	.align		4
        /*00f4*/ 	.byte	0x04, 0x55
        /*00f6*/ 	.short	(.L_37 - .L_36)


	//   ....[0]....
.L_36:
        /*00f8*/ 	.word	0x00000001
        /*00fc*/ 	.byte	0x40, 0x05, 0x00, 0x00, 0x01, 0x00, 0x00, 0x00, 0x70, 0x05, 0x00, 0x00, 0x01, 0x00, 0x00, 0x00
        /* <DEDUP_REMOVED lines=1791> */
        /*70fc*/ 	.byte	0xb0, 0xf5, 0x01, 0x00, 0x01, 0x00, 0x00, 0x00, 0xd0, 0xf5, 0x01, 0x00


	//----- nvinfo : EIATTR_MERCURY_ISA_VERSION
	.align		4
.L_37:
        /*7108*/ 	.byte	0x03, 0x5f
        /*710a*/ 	.short	0x0101


	//----- nvinfo : EIATTR_EXIT_INSTR_OFFSETS
	.align		4
        /*710c*/ 	.byte	0x04, 0x1c
        /*710e*/ 	.short	(.L_39 - .L_38)


	//   ....[0]....
.L_38:
        /*7110*/ 	.word	0x0001f8c0


	//   ....[1]....
        /*7114*/ 	.word	0x0001f8f0


	//----- nvinfo : EIATTR_REQNTID
	.align		4
.L_39:
        /*7118*/ 	.byte	0x04, 0x10
        /*711a*/ 	.short	(.L_41 - .L_40)
.L_40:
        /*711c*/ 	.word	0x00000080
        /*7120*/ 	.word	0x00000001
        /*7124*/ 	.word	0x00000001


	//----- nvinfo : EIATTR_CBANK_PARAM_SIZE
	.align		4
.L_41:
        /*7128*/ 	.byte	0x03, 0x19
        /*712a*/ 	.short	0x0050


	//----- nvinfo : EIATTR_PARAM_CBANK
	.align		4
        /*712c*/ 	.byte	0x04, 0x0a
        /*712e*/ 	.short	(.L_43 - .L_42)
	.align		4
.L_42:
        /*7130*/ 	.word	index@(.nv.constant0.matmul_kernel)
        /*7134*/ 	.short	0x0210
        /*7136*/ 	.short	0x0050


	//----- nvinfo : EIATTR_SW_WAR
	.align		4
.L_43:
        /*7138*/ 	.byte	0x04, 0x36
        /*713a*/ 	.short	(.L_45 - .L_44)
.L_44:
        /*713c*/ 	.word	0x00000008
.L_45:


//--------------------- .nv.callgraph             --------------------------
	.section	.nv.callgraph,"",@"SHT_CUDA_CALLGRAPH"
	.align	4
	.sectionentsize	8
	.align		4
        /*0000*/ 	.word	0x00000000
	.align		4
        /*0004*/ 	.word	0xffffffff
	.align		4
        /*0008*/ 	.word	0x00000000
	.align		4
        /*000c*/ 	.word	0xfffffffe
	.align		4
        /*0010*/ 	.word	0x00000000
	.align		4
        /*0014*/ 	.word	0xfffffffd
	.align		4
        /*0018*/ 	.word	0x00000000
	.align		4
        /*001c*/ 	.word	0xfffffffc


//--------------------- .text.matmul_kernel       --------------------------
	.section	.text.matmul_kernel,"ax",@progbits
	.align	128
        .global         matmul_kernel
        .type           matmul_kernel,@function
        .size           matmul_kernel,(.L_x_4 - matmul_kernel)
        .other          matmul_kernel,@"STO_CUDA_ENTRY STV_DEFAULT"
matmul_kernel:
.text.matmul_kernel:
[----:B------:R-:W0:Y:S08]  /*0000*/  LDC R1, c[0x0][0x28] ;  /* 0x00000a00ff017b82 */ /* 0x000e300000000800 */
[----:B------:R-:W1:Y:S01]  /*0010*/  LDC.64 R4, c[0x0][0x228] ;  /* 0x00008a00ff047b82 */ /* 0x000e620000000a00 */
[----:B------:R-:W2:Y:S01]  /*0020*/  S2R R14, SR_TID.X ;  /* 0x00000000000e7919 */ /* 0x000ea20000002100 */
[----:B0-----:R-:W-:Y:S01]  /*0030*/  VIADD R1, R1, 0xfffff058 ;  /* 0xfffff05801017836 */ /* 0x001fe20000000000 */
[----:B------:R-:W-:Y:S01]  /*0040*/  ULDC.64 UR8, c[0x0][0x208] ;  /* 0x0000820000087ab9 */ /* 0x000fe20000000a00 */
[----:B------:R-:W-:Y:S01]  /*0050*/  ULDC UR6, c[0x0][0x230] ;  /* 0x00008c0000067ab9 */ /* 0x000fe20000000800 */
[----:B-1----:R-:W-:-:S05]  /*0060*/  VIADD R0, R5, 0xff ;  /* 0x000000ff05007836 */ /* 0x002fca0000000000 */
[----:B------:R-:W-:-:S04]  /*0070*/  SHF.R.S32.HI R3, RZ, 0x1f, R0 ;  /* 0x0000001fff037819 */ /* 0x000fc80000011400 */
[----:B------:R-:W-:-:S04]  /*0080*/  LEA.HI R3, R3, R0, RZ, 0x8 ;  /* 0x0000000003037211 */ /* 0x000fc800078f40ff */
[----:B------:R-:W-:Y:S02]  /*0090*/  SHF.R.S32.HI R0, RZ, 0x8, R3 ;  /* 0x00000008ff007819 */ /* 0x000fe40000011403 */
[----:B------:R-:W0:Y:S03]  /*00a0*/  S2R R3, SR_CTAID.X ;  /* 0x0000000000037919 */ /* 0x000e260000002500 */
[----:B------:R-:W-:-:S05]  /*00b0*/  IMAD.SHL.U32 R0, R0, 0x8, RZ ;  /* 0x0000000800007824 */ /* 0x000fca00078e00ff */
[-C--:B------:R-:W-:Y:S02]  /*00c0*/  IABS R9, R0.reuse ;  /* 0x0000000000097213 */ /* 0x080fe40000000000 */
[----:B------:R-:W-:Y:S02]  /*00d0*/  IABS R12, R0 ;  /* 0x00000000000c7213 */ /* 0x000fe40000000000 */
[----:B------:R-:W1:Y:S08]  /*00e0*/  I2F.RP R2, R9 ;  /* 0x0000000900027306 */ /* 0x000e700000209400 */
[----:B-1----:R-:W1:Y:S01]  /*00f0*/  MUFU.RCP R2, R2 ;  /* 0x0000000200027308 */ /* 0x002e620000001000 */
[----:B0-----:R-:W-:Y:S01]  /*0100*/  IABS R10, R3 ;  /* 0x00000003000a7213 */ /* 0x001fe20000000000 */
[----:B-1----:R-:W-:-:S02]  /*0110*/  VIADD R6, R2, 0xffffffe ;  /* 0x0ffffffe02067836 */ /* 0x002fc40000000000 */
[----:B------:R-:W-:-:S04]  /*0120*/  IMAD.MOV R2, RZ, RZ, -R12 ;  /* 0x000000ffff027224 */ /* 0x000fc800078e0a0c */
[----:B------:R0:W1:Y:S02]  /*0130*/  F2I.FTZ.U32.TRUNC.NTZ R7, R6 ;  /* 0x0000000600077305 */ /* 0x000064000021f000 */
[----:B0-----:R-:W-:Y:S02]  /*0140*/  IMAD.MOV.U32 R6, RZ, RZ, RZ ;  /* 0x000000ffff067224 */ /* 0x001fe400078e00ff */
[----:B-1----:R-:W-:-:S04]  /*0150*/  IMAD.MOV R8, RZ, RZ, -R7 ;  /* 0x000000ffff087224 */ /* 0x002fc800078e0a07 */
[----:B------:R-:W-:Y:S02]  /*0160*/  IMAD R11, R8, R9, RZ ;  /* 0x00000009080b7224 */ /* 0x000fe400078e02ff */
[----:B------:R-:W-:Y:S02]  /*0170*/  IMAD.MOV.U32 R8, RZ, RZ, R10 ;  /* 0x000000ffff087224 */ /* 0x000fe400078e000a */
[----:B------:R-:W-:-:S06]  /*0180*/  IMAD.HI.U32 R7, R7, R11, R6 ;  /* 0x0000000b07077227 */ /* 0x000fcc00078e0006 */
[----:B------:R-:W-:-:S04]  /*0190*/  IMAD.HI.U32 R7, R7, R8, RZ ;  /* 0x0000000807077227 */ /* 0x000fc800078e00ff */
[----:B------:R-:W-:-:S05]  /*01a0*/  IMAD R2, R7, R2, R8 ;  /* 0x0000000207027224 */ /* 0x000fca00078e0208 */
[----:B------:R-:W-:-:S13]  /*01b0*/  ISETP.GT.U32.AND P1, PT, R9, R2, PT ;  /* 0x000000020900720c */ /* 0x000fda0003f24070 */
[----:B------:R-:W-:Y:S02]  /*01c0*/  @!P1 IMAD.IADD R2, R2, 0x1, -R9 ;  /* 0x0000000102029824 */ /* 0x000fe400078e0a09 */
[----:B------:R-:W-:Y:S01]  /*01d0*/  @!P1 VIADD R7, R7, 0x1 ;  /* 0x0000000107079836 */ /* 0x000fe20000000000 */
[----:B------:R-:W-:Y:S02]  /*01e0*/  ISETP.NE.AND P1, PT, R0, RZ, PT ;  /* 0x000000ff0000720c */ /* 0x000fe40003f25270 */
[----:B------:R-:W-:Y:S02]  /*01f0*/  ISETP.GE.U32.AND P0, PT, R2, R9, PT ;  /* 0x000000090200720c */ /* 0x000fe40003f06070 */
[----:B------:R-:W-:-:S04]  /*0200*/  LOP3.LUT R2, R3, R0, RZ, 0x3c, !PT ;  /* 0x0000000003027212 */ /* 0x000fc800078e3cff */
[----:B------:R-:W-:Y:S01]  /*0210*/  ISETP.GE.AND P2, PT, R2, RZ, PT ;  /* 0x000000ff0200720c */ /* 0x000fe20003f46270 */
[----:B------:R-:W-:-:S06]  /*0220*/  VIADD R2, R4, 0x1f ;  /* 0x0000001f04027836 */ /* 0x000fcc0000000000 */
[----:B------:R-:W-:-:S04]  /*0230*/  @P0 VIADD R7, R7, 0x1 ;  /* 0x0000000107070836 */ /* 0x000fc80000000000 */
[----:B------:R-:W-:Y:S01]  /*0240*/  IMAD.MOV.U32 R6, RZ, RZ, R7 ;  /* 0x000000ffff067224 */ /* 0x000fe200078e0007 */
[----:B------:R-:W-:-:S03]  /*0250*/  SHF.R.S32.HI R7, RZ, 0x1f, R2 ;  /* 0x0000001fff077819 */ /* 0x000fc60000011402 */
[----:B------:R-:W-:Y:S01]  /*0260*/  @!P2 IMAD.MOV R6, RZ, RZ, -R6 ;  /* 0x000000ffff06a224 */ /* 0x000fe200078e0a06 */
[----:B------:R-:W-:Y:S02]  /*0270*/  @!P1 LOP3.LUT R6, RZ, R0, RZ, 0x33, !PT ;  /* 0x00000000ff069212 */ /* 0x000fe400078e33ff */
[----:B------:R-:W-:-:S03]  /*0280*/  LEA.HI R7, R7, R2, RZ, 0x5 ;  /* 0x0000000207077211 */ /* 0x000fc600078f28ff */
[----:B------:R-:W-:Y:S02]  /*0290*/  IMAD.SHL.U32 R2, R6, 0x8, RZ ;  /* 0x0000000806027824 */ /* 0x000fe400078e00ff */
[----:B------:R-:W-:-:S03]  /*02a0*/  IMAD.MOV R6, RZ, RZ, -R6 ;  /* 0x000000ffff067224 */ /* 0x000fc600078e0a06 */
[----:B------:R-:W-:Y:S01]  /*02b0*/  LEA.HI.SX32 R7, R7, -R2, 0x1b ;  /* 0x8000000207077211 */ /* 0x000fe200078fdaff */
[----:B------:R-:W-:Y:S02]  /*02c0*/  IMAD R15, R0, R6, R3 ;  /* 0x00000006000f7224 */ /* 0x000fe400078e0203 */
[----:B------:R-:W-:Y:S01]  /*02d0*/  IMAD.MOV.U32 R6, RZ, RZ, RZ ;  /* 0x000000ffff067224 */ /* 0x000fe200078e00ff */
[----:B------:R-:W-:Y:S02]  /*02e0*/  VIMNMX R8, R7, 0x8, PT ;  /* 0x0000000807087848 */ /* 0x000fe40003fe0100 */
[----:B------:R-:W-:Y:S02]  /*02f0*/  IABS R13, R15 ;  /* 0x0000000f000d7213 */ /* 0x000fe40000000000 */
[----:B------:R-:W-:-:S04]  /*0300*/  IABS R11, R8 ;  /* 0x00000008000b7213 */ /* 0x000fc80000000000 */
[----:B------:R-:W0:Y:S08]  /*0310*/  I2F.RP R9, R11 ;  /* 0x0000000b00097306 */ /* 0x000e300000209400 */
[----:B0-----:R-:W0:Y:S02]  /*0320*/  MUFU.RCP R9, R9 ;  /* 0x0000000900097308 */ /* 0x001e240000001000 */
[----:B0-----:R-:W-:-:S06]  /*0330*/  VIADD R7, R9, 0xffffffe ;  /* 0x0ffffffe09077836 */ /* 0x001fcc0000000000 */
[----:B------:R-:W0:Y:S02]  /*0340*/  F2I.FTZ.U32.TRUNC.NTZ R7, R7 ;  /* 0x0000000700077305 */ /* 0x000e24000021f000 */
[----:B0-----:R-:W-:-:S04]  /*0350*/  IMAD.MOV R10, RZ, RZ, -R7 ;  /* 0x000000ffff0a7224 */ /* 0x001fc800078e0a07 */
[----:B------:R-:W-:-:S04]  /*0360*/  IMAD.MOV.U32 R0, RZ, RZ, R10 ;  /* 0x000000ffff007224 */ /* 0x000fc800078e000a */
[----:B------:R-:W-:Y:S01]  /*0370*/  IMAD R3, R0, R11, RZ ;  /* 0x0000000b00037224 */ /* 0x000fe200078e02ff */
[----:B------:R-:W-:-:S03]  /*0380*/  IABS R0, R8 ;  /* 0x0000000800007213 */ /* 0x000fc60000000000 */
[----:B------:R-:W-:Y:S02]  /*0390*/  IMAD.HI.U32 R6, R7, R3, R6 ;  /* 0x0000000307067227 */ /* 0x000fe400078e0006 */
[----:B------:R-:W0:Y:S02]  /*03a0*/  LDC R7, c[0x0][0x230] ;  /* 0x00008c00ff077b82 */ /* 0x000e240000000800 */
[----:B------:R-:W-:Y:S02]  /*03b0*/  IMAD.MOV R0, RZ, RZ, -R0 ;  /* 0x000000ffff007224 */ /* 0x000fe400078e0a00 */
[----:B------:R-:W-:-:S04]  /*03c0*/  IMAD.HI.U32 R6, R6, R13, RZ ;  /* 0x0000000d06067227 */ /* 0x000fc800078e00ff */
[----:B------:R-:W-:-:S05]  /*03d0*/  IMAD R0, R6, R0, R13 ;  /* 0x0000000006007224 */ /* 0x000fca00078e020d */
[----:B------:R-:W-:Y:S01]  /*03e0*/  ISETP.GT.U32.AND P1, PT, R11, R0, PT ;  /* 0x000000000b00720c */ /* 0x000fe20003f24070 */
[----:B0-----:R-:W-:-:S12]  /*03f0*/  VIADD R16, R7, 0x3f ;  /* 0x0000003f07107836 */ /* 0x001fd80000000000 */
[----:B------:R-:W-:Y:S02]  /*0400*/  @!P1 IMAD.IADD R0, R0, 0x1, -R11 ;  /* 0x0000000100009824 */ /* 0x000fe400078e0a0b */
[----:B------:R-:W-:Y:S01]  /*0410*/  @!P1 VIADD R6, R6, 0x1 ;  /* 0x0000000106069836 */ /* 0x000fe20000000000 */
[----:B------:R-:W-:Y:S02]  /*0420*/  ISETP.NE.AND P1, PT, R8, RZ, PT ;  /* 0x000000ff0800720c */ /* 0x000fe40003f25270 */
[----:B------:R-:W-:Y:S02]  /*0430*/  ISETP.GE.U32.AND P0, PT, R0, R11, PT ;  /* 0x0000000b0000720c */ /* 0x000fe40003f06070 */
[----:B------:R-:W-:-:S04]  /*0440*/  LOP3.LUT R0, R15, R8, RZ, 0x3c, !PT ;  /* 0x000000080f007212 */ /* 0x000fc800078e3cff */
[----:B------:R-:W-:Y:S02]  /*0450*/  ISETP.GE.AND P2, PT, R0, RZ, PT ;  /* 0x000000ff0000720c */ /* 0x000fe40003f46270 */
[----:B--2---:R-:W-:-:S05]  /*0460*/  LOP3.LUT R0, R14, 0x1f, RZ, 0xc0, !PT ;  /* 0x0000001f0e007812 */ /* 0x004fca00078ec0ff */
[----:B------:R-:W-:Y:S01]  /*0470*/  @P0 VIADD R6, R6, 0x1 ;  /* 0x0000000106060836 */ /* 0x000fe20000000000 */
[----:B------:R-:W-:-:S05]  /*0480*/  ISETP.GT.AND P0, PT, R16, 0x3f, PT ;  /* 0x0000003f1000780c */ /* 0x000fca0003f04270 */
[----:B------:R-:W-:Y:S01]  /*0490*/  @!P2 IMAD.MOV R6, RZ, RZ, -R6 ;  /* 0x000000ffff06a224 */ /* 0x000fe200078e0a06 */
[----:B------:R-:W-:-:S05]  /*04a0*/  @!P1 LOP3.LUT R6, RZ, R8, RZ, 0x33, !PT ;  /* 0x00000008ff069212 */ /* 0x000fca00078e33ff */
[----:B------:R-:W-:Y:S02]  /*04b0*/  IMAD.MOV R3, RZ, RZ, -R6 ;  /* 0x000000ffff037224 */ /* 0x000fe400078e0a06 */
[----:B------:R-:W-:Y:S02]  /*04c0*/  IMAD.SHL.U32 R29, R6, 0x100, RZ ;  /* 0x00000100061d7824 */ /* 0x000fe400078e00ff */
[----:B------:R-:W-:Y:S01]  /*04d0*/  IMAD R3, R8, R3, R15 ;  /* 0x0000000308037224 */ /* 0x000fe200078e020f */
[----:B------:R-:W-:-:S03]  /*04e0*/  SHF.R.U32.HI R8, RZ, 0x5, R14 ;  /* 0x00000005ff087819 */ /* 0x000fc6000001160e */
[----:B------:R-:W-:Y:S01]  /*04f0*/  IMAD.IADD R3, R2, 0x1, R3 ;  /* 0x0000000102037824 */ /* 0x000fe200078e0203 */
[----:B------:R-:W-:-:S03]  /*0500*/  SGXT.U32 R2, R8, 0x2 ;  /* 0x000000020802781a */ /* 0x000fc60000000000 */
[----:B------:R-:W-:Y:S01]  /*0510*/  IMAD R28, R3, 0x20, R0 ;  /* 0x00000020031c7824 */ /* 0x000fe200078e0200 */
[C---:B------:R-:W-:Y:S02]  /*0520*/  LOP3.LUT R7, R2.reuse, 0x4, RZ, 0xfc, !PT ;  /* 0x0000000402077812 */ /* 0x040fe400078efcff */
[C---:B------:R-:W-:Y:S02]  /*0530*/  LOP3.LUT R0, R2.reuse, 0x8, RZ, 0xfc, !PT ;  /* 0x0000000802007812 */ /* 0x040fe400078efcff */
[----:B------:R0:W-:Y:S01]  /*0540*/  STL [R1+0x6d4], R28 ;  /* 0x0006d41c01007387 */ /* 0x0001e20000100800 */
[C---:B------:R-:W-:Y:S02]  /*0550*/  LOP3.LUT R8, R2.reuse, 0xc, RZ, 0xfc, !PT ;  /* 0x0000000c02087812 */ /* 0x040fe400078efcff */
[C---:B------:R-:W-:Y:S01]  /*0560*/  LOP3.LUT R7, R2.reuse, 0x10, RZ, 0xfc, !PT ;  /* 0x0000001002077812 */ /* 0x040fe200078efcff */
[----:B------:R0:W-:Y:S01]  /*0570*/  STL [R1+0x6a0], R29 ;  /* 0x0006a01d01007387 */ /* 0x0001e20000100800 */
[----:B------:R-:W-:-:S02]  /*0580*/  LOP3.LUT R0, R2, 0x14, RZ, 0xfc, !PT ;  /* 0x0000001402007812 */ /* 0x000fc400078efcff */
[C---:B------:R-:W-:Y:S02]  /*0590*/  LOP3.LUT R8, R2.reuse, 0x18, RZ, 0xfc, !PT ;  /* 0x0000001802087812 */ /* 0x040fe400078efcff */
[C---:B------:R-:W-:Y:S02]  /*05a0*/  LOP3.LUT R7, R2.reuse, 0x1c, RZ, 0xfc, !PT ;  /* 0x0000001c02077812 */ /* 0x040fe400078efcff */
[----:B------:R-:W-:Y:S02]  /*05b0*/  LOP3.LUT R0, R2, 0x20, RZ, 0xfc, !PT ;  /* 0x0000002002007812 */ /* 0x000fe400078efcff */
[----:B------:R-:W-:Y:S02]  /*05c0*/  LOP3.LUT R3, R14, 0x40, RZ, 0xc0, !PT ;  /* 0x000000400e037812 */ /* 0x000fe400078ec0ff */
[C---:B------:R-:W-:Y:S02]  /*05d0*/  LOP3.LUT R8, R2.reuse, 0x24, RZ, 0xfc, !PT ;  /* 0x0000002402087812 */ /* 0x040fe400078efcff */
[----:B------:R-:W-:-:S02]  /*05e0*/  LOP3.LUT R7, R2, 0x28, RZ, 0xfc, !PT ;  /* 0x0000002802077812 */ /* 0x000fc400078efcff */
[----:B------:R-:W-:Y:S01]  /*05f0*/  LOP3.LUT R0, R2, 0x2c, RZ, 0xfc, !PT ;  /* 0x0000002c02007812 */ /* 0x000fe200078efcff */
[----:B0-----:R-:W-:Y:S06]  /*0600*/  @P0 BRA `(.L_x_0) ;  /* 0x00000000005c0947 */ /* 0x001fec0003800000 */
[----:B------:R-:W-:Y:S01]  /*0610*/  IMAD.SHL.U32 R0, R14, 0x20, RZ ;  /* 0x000000200e007824 */ /* 0x000fe200078e00ff */
[----:B------:R-:W-:Y:S02]  /*0620*/  CS2R R24, SRZ ;  /* 0x0000000000187805 */ /* 0x000fe4000001ff00 */
[----:B------:R-:W-:Y:S02]  /*0630*/  CS2R R26, SRZ ;  /* 0x00000000001a7805 */ /* 0x000fe4000001ff00 */
[----:B------:R-:W-:Y:S02]  /*0640*/  CS2R R20, SRZ ;  /* 0x0000000000147805 */ /* 0x000fe4000001ff00 */
[----:B------:R-:W-:Y:S01]  /*0650*/  CS2R R22, SRZ ;  /* 0x0000000000167805 */ /* 0x000fe2000001ff00 */
[----:B------:R0:W-:Y:S01]  /*0660*/  STL [R1+0x6d8], R0 ;  /* 0x0006d80001007387 */ /* 0x0001e20000100800 */
[----:B------:R-:W-:Y:S02]  /*0670*/  CS2R R16, SRZ ;  /* 0x0000000000107805 */ /* 0x000fe4000001ff00 */
[----:B------:R-:W-:-:S02]  /*0680*/  CS2R R18, SRZ ;  /* 0x0000000000127805 */ /* 0x000fc4000001ff00 */
[----:B------:R-:W-:Y:S01]  /*0690*/  CS2R R12, SRZ ;  /* 0x00000000000c7805 */ /* 0x000fe2000001ff00 */
[----:B------:R0:W-:Y:S01]  /*06a0*/  STL [R1], RZ ;  /* 0x000000ff01007387 */ /* 0x0001e20000100800 */
[----:B------:R-:W-:Y:S02]  /*06b0*/  CS2R R14, SRZ ;  /* 0x00000000000e7805 */ /* 0x000fe4000001ff00 */
[----:B------:R-:W-:Y:S02]  /*06c0*/  CS2R R8, SRZ ;  /* 0x0000000000087805 */ /* 0x000fe4000001ff00 */
[----:B------:R-:W-:Y:S01]  /*06d0*/  CS2R R10, SRZ ;  /* 0x00000000000a7805 */ /* 0x000fe2000001ff00 */
[----:B------:R0:W-:Y:S01]  /*06e0*/  STL [R1+0x4], RZ ;  /* 0x000004ff01007387 */ /* 0x0001e20000100800 */
[----:B------:R-:W-:Y:S02]  /*06f0*/  CS2R R4, SRZ ;  /* 0x0000000000047805 */ /* 0x000fe4000001ff00 */
[----:B------:R-:W-:Y:S01]  /*0700*/  CS2R R6, SRZ ;  /* 0x0000000000067805 */ /* 0x000fe2000001ff00 */
[----:B------:R0:W-:Y:S04]  /*0710*/  STL [R1+0x8], RZ ;  /* 0x000008ff01007387 */ /* 0x0001e80000100800 */
[----:B------:R0:W-:Y:S04]  /*0720*/  STL [R1+0xc], RZ ;  /* 0x00000cff01007387 */ /* 0x0001e80000100800 */
[----:B------:R0:W-:Y:S04]  /*0730*/  STL [R1+0x10], RZ ;  /* 0x000010ff01007387 */ /* 0x0001e80000100800 */
[----:B------:R0:W-:Y:S04]  /*0740*/  STL [R1+0x14], RZ ;  /* 0x000014ff01007387 */ /* 0x0001e80000100800 */
[----:B------:R0:W-:Y:S04]  /*0750*/  STL [R1+0x18], RZ ;  /* 0x000018ff01007387 */ /* 0x0001e80000100800 */
[----:B------:R0:W-:Y:S01]  /*0760*/  STL [R1+0x1c], RZ ;  /* 0x00001cff01007387 */ /* 0x0001e20000100800 */
[----:B------:R-:W-:Y:S05]  /*0770*/  BRA `(.L_x_1) ;  /* 0x000001c800747947 */ /* 0x000fea0003800000 */
.L_x_0:
[----:B------:R-:W-:Y:S01]  /*0780*/  IABS R0, R4 ;  /* 0x0000000400007213 */ /* 0x000fe20000000000 */
[----:B------:R0:W-:Y:S01]  /*0790*/  STL [R1+0x808], R5 ;  /* 0x0008080501007387 */ /* 0x0001e20000100800 */
[----:B------:R-:W-:Y:S01]  /*07a0*/  IABS R2, R5 ;  /* 0x0000000500027213 */ /* 0x000fe20000000000 */
[----:B------:R-:W-:Y:S01]  /*07b0*/  ULDC UR4, c[0x0][0x240] ;  /* 0x0000900000047ab9 */ /* 0x000fe20000000800 */
[----:B------:R-:W1:Y:S01]  /*07c0*/  I2F.RP R11, R0 ;  /* 0x00000000000b7306 */ /* 0x000e620000209400 */
[----:B------:R-:W-:Y:S01]  /*07d0*/  ISETP.GE.AND P3, PT, R28, RZ, PT ;  /* 0x000000ff1c00720c */ /* 0x000fe20003f66270 */
[----:B------:R-:W-:Y:S01]  /*07e0*/  ULDC UR5, c[0x0][0x234] ;  /* 0x00008d0000057ab9 */ /* 0x000fe20000000800 */
[----:B------:R-:W-:Y:S01]  /*07f0*/  ULDC.64 UR10, c[0x0][0x210] ;  /* 0x00008400000a7ab9 */ /* 0x000fe20000000a00 */
[----:B------:R-:W-:Y:S01]  /*0800*/  ULDC UR7, c[0x0][0x238] ;  /* 0x00008e0000077ab9 */ /* 0x000fe20000000800 */
[----:B------:R-:W-:Y:S01]  /*0810*/  ULDC UR13, c[0x0][0x238] ;  /* 0x00008e00000d7ab9 */ /* 0x000fe20000000800 */
[----:B------:R-:W-:Y:S01]  /*0820*/  ULDC UR12, c[0x0][0x238] ;  /* 0x00008e00000c7ab9 */ /* 0x000fe20000000800 */
[----:B------:R-:W-:Y:S01]  /*0830*/  ULDC UR14, c[0x0][0x238] ;  /* 0x00008e00000e7ab9 */ /* 0x000fe20000000800 */
[----:B------:R-:W2:Y:S01]  /*0840*/  I2F.RP R10, R2 ;  /* 0x00000002000a7306 */ /* 0x000ea20000209400 */
[----:B------:R-:W-:Y:S01]  /*0850*/  ULDC UR15, c[0x0][0x238] ;  /* 0x00008e00000f7ab9 */ /* 0x000fe20000000800 */
[----:B------:R-:W-:Y:S01]  /*0860*/  ULDC UR16, c[0x0][0x238] ;  /* 0x00008e0000107ab9 */ /* 0x000fe20000000800 */
[----:B------:R-:W-:-:S05]  /*0870*/  ULDC UR17, c[0x0][0x238] ;  /* 0x00008e0000117ab9 */ /* 0x000fca0000000800 */
[----:B-1----:R-:W1:Y:S08]  /*0880*/  MUFU.RCP R11, R11 ;  /* 0x0000000b000b7308 */ /* 0x002e700000001000 */
[----:B--2---:R-:W2:Y:S01]  /*0890*/  MUFU.RCP R10, R10 ;  /* 0x0000000a000a7308 */ /* 0x004ea20000001000 */
[----:B-1----:R-:W-:Y:S01]  /*08a0*/  VIADD R8, R11, 0xffffffe ;  /* 0x0ffffffe0b087836 */ /* 0x002fe20000000000 */
[----:B------:R-:W-:-:S06]  /*08b0*/  IABS R11, R28 ;  /* 0x0000001c000b7213 */ /* 0x000fcc0000000000 */
[----:B------:R1:W3:Y:S01]  /*08c0*/  F2I.FTZ.U32.TRUNC.NTZ R9, R8 ;  /* 0x0000000800097305 */ /* 0x0002e2000021f000 */
[----:B--2---:R-:W-:-:S07]  /*08d0*/  VIADD R6, R10, 0xffffffe ;  /* 0x0ffffffe0a067836 */ /* 0x004fce0000000000 */
[----:B------:R2:W4:Y:S01]  /*08e0*/  F2I.FTZ.U32.TRUNC.NTZ R7, R6 ;  /* 0x0000000600077305 */ /* 0x000522000021f000 */
[----:B-1----:R-:W-:Y:S02]  /*08f0*/  IMAD.MOV.U32 R8, RZ, RZ, RZ ;  /* 0x000000ffff087224 */ /* 0x002fe400078e00ff */
[----:B---3--:R-:W-:Y:S02]  /*0900*/  IMAD.MOV R13, RZ, RZ, -R9 ;  /* 0x000000ffff0d7224 */ /* 0x008fe400078e0a09 */
[----:B--2---:R-:W-:Y:S02]  /*0910*/  IMAD.MOV.U32 R6, RZ, RZ, RZ ;  /* 0x000000ffff067224 */ /* 0x004fe400078e00ff */
[----:B------:R-:W-:-:S04]  /*0920*/  IMAD R13, R13, R0, RZ ;  /* 0x000000000d0d7224 */ /* 0x000fc800078e02ff */
[----:B------:R-:W-:Y:S01]  /*0930*/  IMAD.HI.U32 R12, R9, R13, R8 ;  /* 0x0000000d090c7227 */ /* 0x000fe200078e0008 */
[----:B------:R-:W-:-:S03]  /*0940*/  LEA.HI R8, R3, R29, RZ, 0x1a ;  /* 0x0000001d03087211 */ /* 0x000fc600078fd0ff */
[----:B----4-:R-:W-:Y:S01]  /*0950*/  IMAD.MOV R9, RZ, RZ, -R7 ;  /* 0x000000ffff097224 */ /* 0x010fe200078e0a07 */
[----:B------:R-:W-:Y:S01]  /*0960*/  IABS R3, R8 ;  /* 0x0000000800037213 */ /* 0x000fe20000000000 */
[----:B------:R-:W-:-:S04]  /*0970*/  IMAD.HI.U32 R12, R12, R11, RZ ;  /* 0x0000000b0c0c7227 */ /* 0x000fc800078e00ff */
[----:B------:R-:W-:Y:S02]  /*0980*/  IMAD.MOV R12, RZ, RZ, -R12 ;  /* 0x000000ffff0c7224 */ /* 0x000fe400078e0a0c */
[----:B------:R-:W-:Y:S02]  /*0990*/  IMAD R9, R9, R2, RZ ;  /* 0x0000000209097224 */ /* 0x000fe400078e02ff */
[----:B------:R-:W-:Y:S02]  /*09a0*/  IMAD R11, R0, R12, R11 ;  /* 0x0000000c000b7224 */ /* 0x000fe400078e020b */
[----:B------:R-:W-:-:S03]  /*09b0*/  IMAD.HI.U32 R9, R7, R9, R6 ;  /* 0x0000000907097227 */ /* 0x000fc600078e0006 */
[----:B------:R-:W-:Y:S01]  /*09c0*/  ISETP.GT.U32.AND P0, PT, R0, R11, PT ;  /* 0x0000000b0000720c */ /* 0x000fe20003f04070 */
[----:B------:R-:W-:Y:S02]  /*09d0*/  IMAD.MOV.U32 R13, RZ, RZ, R3 ;  /* 0x000000ffff0d7224 */ /* 0x000fe400078e0003 */
[----:B------:R-:W-:Y:S02]  /*09e0*/  VIADD R3, R8, 0xfe ;  /* 0x000000fe08037836 */ /* 0x000fe40000000000 */
[----:B------:R-:W-:-:S03]  /*09f0*/  IMAD.HI.U32 R6, R9, R13, RZ ;  /* 0x0000000d09067227 */ /* 0x000fc600078e00ff */
[----:B------:R-:W-:Y:S01]  /*0a00*/  IABS R10, R3 ;  /* 0x00000003000a7213 */ /* 0x000fe20000000000 */
[----:B------:R-:W-:Y:S01]  /*0a10*/  IMAD.MOV R6, RZ, RZ, -R6 ;  /* 0x000000ffff067224 */ /* 0x000fe200078e0a06 */
[----:B------:R-:W-:Y:S01]  /*0a20*/  ISETP.GE.AND P5, PT, R3, RZ, PT ;  /* 0x000000ff0300720c */ /* 0x000fe20003fa6270 */
[----:B------:R-:W-:Y:S02]  /*0a30*/  VIADD R12, R8, 0xfa ;  /* 0x000000fa080c7836 */ /* 0x000fe40000000000 */
[----:B------:R-:W-:Y:S02]  /*0a40*/  @!P0 IMAD.IADD R11, R11, 0x1, -R0 ;  /* 0x000000010b0b8824 */ /* 0x000fe400078e0a00 */
[----:B------:R-:W-:Y:S01]  /*0a50*/  IMAD R13, R2, R6, R13 ;  /* 0x00000006020d7224 */ /* 0x000fe200078e020d */
[----:B------:R-:W-:Y:S01]  /*0a60*/  IABS R3, R12 ;  /* 0x0000000c00037213 */ /* 0x000fe20000000000 */
[----:B------:R-:W-:Y:S01]  /*0a70*/  IMAD.HI.U32 R14, R9, R10, RZ ;  /* 0x0000000a090e7227 */ /* 0x000fe200078e00ff */
[----:B------:R-:W-:-:S02]  /*0a80*/  ISETP.GT.U32.AND P1, PT, R0, R11, PT ;  /* 0x0000000b0000720c */ /* 0x000fc40003f24070 */
[----:B------:R-:W-:Y:S01]  /*0a90*/  ISETP.GT.U32.AND P0, PT, R2, R13, PT ;  /* 0x0000000d0200720c */ /* 0x000fe20003f04070 */
[----:B------:R-:W-:Y:S02]  /*0aa0*/  IMAD.MOV R14, RZ, RZ, -R14 ;  /* 0x000000ffff0e7224 */ /* 0x000fe400078e0a0e */
[----:B------:R-:W-:-:S04]  /*0ab0*/  IMAD.HI.U32 R15, R9, R3, RZ ;  /* 0x00000003090f7227 */ /* 0x000fc800078e00ff */
[----:B------:R-:W-:Y:S02]  /*0ac0*/  IMAD R10, R2, R14, R10 ;  /* 0x0000000e020a7224 */ /* 0x000fe400078e020a */
[----:B------:R-:W-:Y:S02]  /*0ad0*/  VIADD R7, R8, 0xfc ;  /* 0x000000fc08077836 */ /* 0x000fe40000000000 */
[----:B------:R-:W-:Y:S01]  /*0ae0*/  IMAD.MOV R15, RZ, RZ, -R15 ;  /* 0x000000ffff0f7224 */ /* 0x000fe200078e0a0f */
[----:B------:R-:W-:Y:S01]  /*0af0*/  ISETP.GT.U32.AND P2, PT, R2, R10, PT ;  /* 0x0000000a0200720c */ /* 0x000fe20003f44070 */
[----:B------:R-:W-:Y:S01]  /*0b00*/  @!P1 IMAD.IADD R11, R11, 0x1, -R0 ;  /* 0x000000010b0b9824 */ /* 0x000fe200078e0a00 */
[----:B------:R-:W-:Y:S01]  /*0b10*/  IABS R6, R7 ;  /* 0x0000000700067213 */ /* 0x000fe20000000000 */
[----:B------:R-:W-:Y:S01]  /*0b20*/  @!P0 IMAD.IADD R13, R13, 0x1, -R2 ;  /* 0x000000010d0d8824 */ /* 0x000fe200078e0a02 */
[----:B------:R-:W-:Y:S01]  /*0b30*/  ISETP.NE.AND P1, PT, R4, RZ, PT ;  /* 0x000000ff0400720c */ /* 0x000fe20003f25270 */
[----:B------:R-:W-:Y:S01]  /*0b40*/  IMAD R3, R2, R15, R3 ;  /* 0x0000000f02037224 */ /* 0x000fe200078e0203 */
[----:B------:R-:W-:Y:S01]  /*0b50*/  ISETP.GE.AND P4, PT, R7, RZ, PT ;  /* 0x000000ff0700720c */ /* 0x000fe20003f86270 */
[----:B------:R-:W-:Y:S01]  /*0b60*/  VIADD R7, R8, 0xf8 ;  /* 0x000000f808077836 */ /* 0x000fe20000000000 */
[C---:B------:R-:W-:Y:S01]  /*0b70*/  ISETP.GT.U32.AND P0, PT, R2.reuse, R13, PT ;  /* 0x0000000d0200720c */ /* 0x040fe20003f04070 */
[----:B------:R-:W-:Y:S01]  /*0b80*/  IMAD.MOV.U32 R0, RZ, RZ, R11 ;  /* 0x000000ffff007224 */ /* 0x000fe200078e000b */
[----:B------:R-:W-:Y:S01]  /*0b90*/  ISETP.GT.U32.AND P6, PT, R2, R3, PT ;  /* 0x000000030200720c */ /* 0x000fe20003fc4070 */
[----:B------:R-:W-:Y:S01]  /*0ba0*/  IMAD.HI.U32 R14, R9, R6, RZ ;  /* 0x00000006090e7227 */ /* 0x000fe200078e00ff */
[----:B------:R-:W-:-:S03]  /*0bb0*/  IABS R11, R7 ;  /* 0x00000007000b7213 */ /* 0x000fc60000000000 */
[----:B------:R-:W-:Y:S01]  /*0bc0*/  @!P3 IMAD.MOV R0, RZ, RZ, -R0 ;  /* 0x000000ffff00b224 */ /* 0x000fe200078e0a00 */
[----:B------:R-:W-:Y:S01]  /*0bd0*/  ISETP.GE.AND P3, PT, R8, RZ, PT ;  /* 0x000000ff0800720c */ /* 0x000fe20003f66270 */
[----:B------:R-:W-:Y:S01]  /*0be0*/  IMAD.MOV R14, RZ, RZ, -R14 ;  /* 0x000000ffff0e7224 */ /* 0x000fe200078e0a0e */
[----:B------:R-:W-:Y:S01]  /*0bf0*/  @!P1 LOP3.LUT R0, RZ, R4, RZ, 0x33, !PT ;  /* 0x00000004ff009212 */ /* 0x000fe200078e33ff */
[----:B------:R-:W-:Y:S02]  /*0c00*/  @!P2 IMAD.IADD R10, R10, 0x1, -R2 ;  /* 0x000000010a0aa824 */ /* 0x000fe400078e0a02 */
[----:B------:R-:W-:Y:S02]  /*0c10*/  IMAD.MOV.U32 R15, RZ, RZ, R11 ;  /* 0x000000ffff0f7224 */ /* 0x000fe400078e000b */
[C---:B------:R-:W-:Y:S01]  /*0c20*/  IMAD R6, R2.reuse, R14, R6 ;  /* 0x0000000e02067224 */ /* 0x040fe200078e0206 */
[----:B------:R-:W-:Y:S01]  /*0c30*/  ISETP.GT.U32.AND P2, PT, R2, R10, PT ;  /* 0x0000000a0200720c */ /* 0x000fe20003f44070 */
[C---:B------:R-:W-:Y:S01]  /*0c40*/  VIADD R11, R8.reuse, 0xf4 ;  /* 0x000000f4080b7836 */ /* 0x040fe20000000000 */
[----:B------:R-:W-:Y:S01]  /*0c50*/  STL [R1+0x7a0], R0 ;  /* 0x0007a00001007387 */ /* 0x000fe20000100800 */
[----:B------:R-:W-:Y:S01]  /*0c60*/  VIADD R4, R8, 0xf6 ;  /* 0x000000f608047836 */ /* 0x000fe20000000000 */
[----:B------:R-:W-:Y:S01]  /*0c70*/  ISETP.GT.U32.AND P1, PT, R2, R6, PT ;  /* 0x000000060200720c */ /* 0x000fe20003f24070 */
[--C-:B------:R-:W-:Y:S01]  /*0c80*/  @!P0 IMAD.IADD R13, R13, 0x1, -R2.reuse ;  /* 0x000000010d0d8824 */ /* 0x100fe200078e0a02 */
[----:B------:R-:W-:Y:S01]  /*0c90*/  IABS R16, R11 ;  /* 0x0000000b00107213 */ /* 0x000fe20000000000 */
[----:B------:R-:W-:Y:S01]  /*0ca0*/  @!P6 IMAD.IADD R3, R3, 0x1, -R2 ;  /* 0x000000010303e824 */ /* 0x000fe200078e0a02 */
[----:B------:R-:W-:Y:S01]  /*0cb0*/  IABS R14, R4 ;  /* 0x00000004000e7213 */ /* 0x000fe20000000000 */
[----:B------:R-:W-:Y:S01]  /*0cc0*/  IMAD.HI.U32 R17, R9, R15, RZ ;  /* 0x0000000f09117227 */ /* 0x000fe200078e00ff */
[----:B------:R-:W-:-:S02]  /*0cd0*/  ISETP.GE.AND P0, PT, R12, RZ, PT ;  /* 0x000000ff0c00720c */ /* 0x000fc40003f06270 */
[----:B------:R-:W-:Y:S01]  /*0ce0*/  ISETP.GE.AND P6, PT, R7, RZ, PT ;  /* 0x000000ff0700720c */ /* 0x000fe20003fc6270 */
[----:B------:R-:W-:Y:S01]  /*0cf0*/  @!P3 IMAD.MOV R13, RZ, RZ, -R13 ;  /* 0x000000ffff0db224 */ /* 0x000fe200078e0a0d */
[----:B------:R-:W-:Y:S01]  /*0d00*/  ISETP.GT.U32.AND P3, PT, R2, R3, PT ;  /* 0x000000030200720c */ /* 0x000fe20003f64070 */
[----:B------:R-:W-:Y:S02]  /*0d10*/  IMAD.MOV R17, RZ, RZ, -R17 ;  /* 0x000000ffff117224 */ /* 0x000fe400078e0a11 */
[----:B------:R-:W-:Y:S01]  /*0d20*/  IMAD.MOV.U32 R12, RZ, RZ, R16 ;  /* 0x000000ffff0c7224 */ /* 0x000fe200078e0010 */
[----:B------:R-:W-:Y:S01]  /*0d30*/  STL [R1+0x80c], R13 ;  /* 0x00080c0d01007387 */ /* 0x000fe20000100800 */
[----:B------:R-:W-:-:S04]  /*0d40*/  IMAD.HI.U32 R16, R9, R14, RZ ;  /* 0x0000000e09107227 */ /* 0x000fc800078e00ff */
[----:B------:R-:W-:Y:S02]  /*0d50*/  IMAD R15, R2, R17, R15 ;  /* 0x00000011020f7224 */ /* 0x000fe400078e020f */
[----:B------:R-:W-:Y:S02]  /*0d60*/  @!P2 IMAD.IADD R10, R10, 0x1, -R2 ;  /* 0x000000010a0aa824 */ /* 0x000fe400078e0a02 */
[----:B------:R-:W-:Y:S01]  /*0d70*/  IMAD.MOV R16, RZ, RZ, -R16 ;  /* 0x000000ffff107224 */ /* 0x000fe200078e0a10 */
[----:B------:R-:W-:Y:S01]  /*0d80*/  ISETP.GT.U32.AND P2, PT, R2, R15, PT ;  /* 0x0000000f0200720c */ /* 0x000fe20003f44070 */
[----:B------:R-:W-:Y:S02]  /*0d90*/  @!P1 IMAD.IADD R6, R6, 0x1, -R2 ;  /* 0x0000000106069824 */ /* 0x000fe400078e0a02 */
[----:B0-----:R-:W-:Y:S02]  /*0da0*/  IMAD.MOV.U32 R5, RZ, RZ, R10 ;  /* 0x000000ffff057224 */ /* 0x001fe400078e000a */
[C---:B------:R-:W-:Y:S01]  /*0db0*/  IMAD R10, R2.reuse, R16, R14 ;  /* 0x00000010020a7224 */ /* 0x040fe200078e020e */
[----:B------:R-:W-:Y:S01]  /*0dc0*/  ISETP.GT.U32.AND P1, PT, R2, R6, PT ;  /* 0x000000060200720c */ /* 0x000fe20003f24070 */
[----:B------:R-:W-:-:S02]  /*0dd0*/  @!P3 IMAD.IADD R3, R3, 0x1, -R2 ;  /* 0x000000010303b824 */ /* 0x000fc400078e0a02 */
[----:B------:R-:W-:Y:S01]  /*0de0*/  @!P5 IMAD.MOV R5, RZ, RZ, -R5 ;  /* 0x000000ffff05d224 */ /* 0x000fe200078e0a05 */
[----:B------:R-:W-:Y:S01]  /*0df0*/  ISETP.GT.U32.AND P3, PT, R2, R10, PT ;  /* 0x0000000a0200720c */ /* 0x000fe20003f64070 */
[----:B------:R-:W-:Y:S01]  /*0e00*/  IMAD.HI.U32 R17, R9, R12, RZ ;  /* 0x0000000c09117227 */ /* 0x000fe200078e00ff */
[----:B------:R-:W-:Y:S02]  /*0e10*/  ISETP.GE.AND P5, PT, R4, RZ, PT ;  /* 0x000000ff0400720c */ /* 0x000fe40003fa6270 */
[----:B------:R0:W-:Y:S01]  /*0e20*/  STL [R1+0x14], R5 ;  /* 0x0000140501007387 */ /* 0x0001e20000100800 */
[--C-:B------:R-:W-:Y:S02]  /*0e30*/  @!P2 IMAD.IADD R15, R15, 0x1, -R2.reuse ;  /* 0x000000010f0fa824 */ /* 0x100fe400078e0a02 */
[----:B------:R-:W-:Y:S02]  /*0e40*/  VIADD R4, R8, 0xf2 ;  /* 0x000000f208047836 */ /* 0x000fe40000000000 */
[--C-:B------:R-:W-:Y:S01]  /*0e50*/  @!P1 IMAD.IADD R6, R6, 0x1, -R2.reuse ;  /* 0x0000000106069824 */ /* 0x100fe200078e0a02 */
[----:B------:R-:W-:Y:S01]  /*0e60*/  ISETP.GE.AND P1, PT, R11, RZ, PT ;  /* 0x000000ff0b00720c */ /* 0x000fe20003f26270 */
[----:B------:R-:W-:Y:S01]  /*0e70*/  IMAD.MOV R17, RZ, RZ, -R17 ;  /* 0x000000ffff117224 */ /* 0x000fe200078e0a11 */
[----:B------:R-:W-:Y:S01]  /*0e80*/  ISETP.GT.U32.AND P2, PT, R2, R15, PT ;  /* 0x0000000f0200720c */ /* 0x000fe20003f44070 */
[----:B------:R-:W-:Y:S01]  /*0e90*/  @!P3 IMAD.IADD R10, R10, 0x1, -R2 ;  /* 0x000000010a0ab824 */ /* 0x000fe200078e0a02 */
[----:B------:R-:W-:Y:S01]  /*0ea0*/  IABS R11, R4 ;  /* 0x00000004000b7213 */ /* 0x000fe20000000000 */
[----:B0-----:R-:W-:-:S02]  /*0eb0*/  IMAD.MOV.U32 R5, RZ, RZ, R6 ;  /* 0x000000ffff057224 */ /* 0x001fc400078e0006 */
[----:B------:R-:W-:Y:S01]  /*0ec0*/  VIADD R6, R8, 0xf0 ;  /* 0x000000f008067836 */ /* 0x000fe20000000000 */
[----:B------:R-:W-:Y:S01]  /*0ed0*/  ISETP.GT.U32.AND P3, PT, R2, R10, PT ;  /* 0x0000000a0200720c */ /* 0x000fe20003f64070 */
[----:B------:R-:W-:-:S03]  /*0ee0*/  IMAD.HI.U32 R7, R9, R11, RZ ;  /* 0x0000000b09077227 */ /* 0x000fc600078e00ff */
[----:B------:R-:W-:Y:S01]  /*0ef0*/  IABS R23, R6 ;  /* 0x0000000600177213 */ /* 0x000fe20000000000 */
[C---:B------:R-:W-:Y:S02]  /*0f00*/  IMAD R12, R2.reuse, R17, R12 ;  /* 0x00000011020c7224 */ /* 0x040fe400078e020c */
[----:B------:R-:W-:Y:S02]  /*0f10*/  IMAD.MOV R7, RZ, RZ, -R7 ;  /* 0x000000ffff077224 */ /* 0x000fe400078e0a07 */
[----:B------:R-:W-:Y:S01]  /*0f20*/  @!P2 IMAD.IADD R15, R15, 0x1, -R2 ;  /* 0x000000010f0fa824 */ /* 0x000fe200078e0a02 */
[C---:B------:R-:W-:Y:S01]  /*0f30*/  ISETP.GT.U32.AND P2, PT, R2.reuse, R12, PT ;  /* 0x0000000c0200720c */ /* 0x040fe20003f44070 */
[----:B------:R-:W-:Y:S02]  /*0f40*/  IMAD R11, R2, R7, R11 ;  /* 0x00000007020b7224 */ /* 0x000fe400078e020b */
[----:B------:R-:W-:Y:S02]  /*0f50*/  IMAD.MOV.U32 R0, RZ, RZ, R3 ;  /* 0x000000ffff007224 */ /* 0x000fe400078e0003 */
[----:B------:R-:W-:-:S04]  /*0f60*/  IMAD.HI.U32 R3, R9, R23, RZ ;  /* 0x0000001709037227 */ /* 0x000fc800078e00ff */
[----:B------:R-:W-:Y:S01]  /*0f70*/  @!P4 IMAD.MOV R5, RZ, RZ, -R5 ;  /* 0x000000ffff05c224 */ /* 0x000fe200078e0a05 */
[----:B------:R-:W-:Y:S01]  /*0f80*/  ISETP.GE.AND P4, PT, R4, RZ, PT ;  /* 0x000000ff0400720c */ /* 0x000fe20003f86270 */
[--C-:B------:R-:W-:Y:S01]  /*0f90*/  @!P3 IMAD.IADD R10, R10, 0x1, -R2.reuse ;  /* 0x000000010a0ab824 */ /* 0x100fe200078e0a02 */
[----:B------:R-:W-:Y:S01]  /*0fa0*/  ISETP.GT.U32.AND P3, PT, R2, R11, PT ;  /* 0x0000000b0200720c */ /* 0x000fe20003f64070 */
[----:B------:R-:W-:Y:S01]  /*0fb0*/  IMAD.MOV R3, RZ, RZ, -R3 ;  /* 0x000000ffff037224 */ /* 0x000fe200078e0a03 */
[----:B------:R0:W-:Y:S01]  /*0fc0*/  STL [R1+0x10], R5 ;  /* 0x0000100501007387 */ /* 0x0001e20000100800 */
[----:B------:R-:W-:Y:S02]  /*0fd0*/  @!P2 IMAD.IADD R12, R12, 0x1, -R2 ;  /* 0x000000010c0ca824 */ /* 0x000fe400078e0a02 */
[----:B------:R-:W-:Y:S02]  /*0fe0*/  IMAD R23, R2, R3, R23 ;  /* 0x0000000302177224 */ /* 0x000fe400078e0217 */
[----:B------:R-:W-:Y:S01]  /*0ff0*/  VIADD R4, R8, 0xee ;  /* 0x000000ee08047836 */ /* 0x000fe20000000000 */
[----:B------:R-:W-:Y:S01]  /*1000*/  ISETP.GT.U32.AND P2, PT, R2, R12, PT ;  /* 0x0000000c0200720c */ /* 0x000fe20003f44070 */
[----:B------:R-:W-:Y:S01]  /*1010*/  @!P0 IMAD.MOV R0, RZ, RZ, -R0 ;  /* 0x000000ffff008224 */ /* 0x000fe200078e0a00 */
[----:B------:R-:W-:Y:S01]  /*1020*/  ISETP.GE.AND P0, PT, R6, RZ, PT ;  /* 0x000000ff0600720c */ /* 0x000fe20003f06270 */
[----:B------:R-:W-:Y:S01]  /*1030*/  VIADD R6, R8, 0xec ;  /* 0x000000ec08067836 */ /* 0x000fe20000000000 */
[----:B------:R-:W-:Y:S01]  /*1040*/  IABS R14, R4 ;  /* 0x00000004000e7213 */ /* 0x000fe20000000000 */
[----:B0-----:R-:W-:Y:S01]  /*1050*/  IMAD.MOV.U32 R5, RZ, RZ, R15 ;  /* 0x000000ffff057224 */ /* 0x001fe200078e000f */
[----:B------:R0:W-:Y:S01]  /*1060*/  STL [R1+0xc], R0 ;  /* 0x00000c0001007387 */ /* 0x0001e20000100800 */
[----:B------:R-:W-:Y:S01]  /*1070*/  @!P3 IMAD.IADD R11, R11, 0x1, -R2 ;  /* 0x000000010b0bb824 */ /* 0x000fe200078e0a02 */
[----:B------:R-:W-:Y:S01]  /*1080*/  IABS R18, R6 ;  /* 0x0000000600127213 */ /* 0x000fe20000000000 */
[----:B------:R-:W-:Y:S01]  /*1090*/  @!P6 IMAD.MOV R5, RZ, RZ, -R5 ;  /* 0x000000ffff05e224 */ /* 0x000fe200078e0a05 */
[C---:B------:R-:W-:Y:S01]  /*10a0*/  ISETP.GT.U32.AND P6, PT, R2.reuse, R23, PT ;  /* 0x000000170200720c */ /* 0x040fe20003fc4070 */
[----:B------:R-:W-:Y:S01]  /*10b0*/  IMAD.HI.U32 R7, R9, R14, RZ ;  /* 0x0000000e09077227 */ /* 0x000fe200078e00ff */
[----:B------:R-:W-:-:S02]  /*10c0*/  ISETP.GT.U32.AND P3, PT, R2, R11, PT ;  /* 0x0000000b0200720c */ /* 0x000fc40003f64070 */
[----:B------:R-:W-:Y:S01]  /*10d0*/  STL [R1+0x1d4], R5 ;  /* 0x0001d40501007387 */ /* 0x000fe20000100800 */
[----:B------:R-:W-:Y:S02]  /*10e0*/  IMAD.MOV R7, RZ, RZ, -R7 ;  /* 0x000000ffff077224 */ /* 0x000fe400078e0a07 */
[----:B------:R-:W-:Y:S02]  /*10f0*/  VIADD R21, R8, 0xea ;  /* 0x000000ea08157836 */ /* 0x000fe40000000000 */
[----:B------:R-:W-:Y:S01]  /*1100*/  @!P2 IMAD.IADD R12, R12, 0x1, -R2 ;  /* 0x000000010c0ca824 */ /* 0x000fe200078e0a02 */
[----:B------:R-:W-:Y:S01]  /*1110*/  ISETP.GE.AND P2, PT, R6, RZ, PT ;  /* 0x000000ff0600720c */ /* 0x000fe20003f46270 */
[----:B------:R-:W-:Y:S01]  /*1120*/  IMAD R14, R2, R7, R14 ;  /* 0x00000007020e7224 */ /* 0x000fe200078e020e */
[----:B------:R-:W-:Y:S01]  /*1130*/  IABS R6, R21 ;  /* 0x0000001500067213 */ /* 0x000fe20000000000 */
[----:B------:R-:W-:Y:S02]  /*1140*/  @!P6 IMAD.IADD R23, R23, 0x1, -R2 ;  /* 0x000000011717e824 */ /* 0x000fe400078e0a02 */
[----:B------:R-:W-:-:S03]  /*1150*/  IMAD.HI.U32 R3, R9, R18, RZ ;  /* 0x0000001209037227 */ /* 0x000fc600078e00ff */
[C---:B------:R-:W-:Y:S01]  /*1160*/  ISETP.GT.U32.AND P6, PT, R2.reuse, R23, PT ;  /* 0x000000170200720c */ /* 0x040fe20003fc4070 */
[----:B------:R-:W-:Y:S01]  /*1170*/  @!P3 IMAD.IADD R11, R11, 0x1, -R2 ;  /* 0x000000010b0bb824 */ /* 0x000fe200078e0a02 */
[----:B------:R-:W-:Y:S01]  /*1180*/  ISETP.GT.U32.AND P3, PT, R2, R14, PT ;  /* 0x0000000e0200720c */ /* 0x000fe20003f64070 */
[----:B0-----:R-:W-:Y:S02]  /*1190*/  IMAD.MOV.U32 R0, RZ, RZ, R10 ;  /* 0x000000ffff007224 */ /* 0x001fe400078e000a */
[----:B------:R-:W-:Y:S02]  /*11a0*/  IMAD.MOV R3, RZ, RZ, -R3 ;  /* 0x000000ffff037224 */ /* 0x000fe400078e0a03 */
[----:B------:R-:W-:Y:S02]  /*11b0*/  VIADD R22, R8, 0xe8 ;  /* 0x000000e808167836 */ /* 0x000fe40000000000 */
[----:B------:R-:W-:-:S03]  /*11c0*/  IMAD.HI.U32 R10, R9, R6, RZ ;  /* 0x00000006090a7227 */ /* 0x000fc600078e00ff */
[----:B------:R-:W-:Y:S01]  /*11d0*/  IABS R17, R22 ;  /* 0x0000001600117213 */ /* 0x000fe20000000000 */
[----:B------:R-:W-:Y:S02]  /*11e0*/  IMAD R18, R2, R3, R18 ;  /* 0x0000000302127224 */ /* 0x000fe400078e0212 */
[----:B------:R-:W-:Y:S02]  /*11f0*/  IMAD.MOV R10, RZ, RZ, -R10 ;  /* 0x000000ffff0a7224 */ /* 0x000fe400078e0a0a */
[----:B------:R-:W-:Y:S01]  /*1200*/  @!P5 IMAD.MOV R0, RZ, RZ, -R0 ;  /* 0x000000ffff00d224 */ /* 0x000fe200078e0a00 */
[----:B------:R-:W-:Y:S01]  /*1210*/  ISETP.GE.AND P5, PT, R4, RZ, PT ;  /* 0x000000ff0400720c */ /* 0x000fe20003fa6270 */
[----:B------:R-:W-:Y:S01]  /*1220*/  @!P6 IMAD.IADD R23, R23, 0x1, -R2 ;  /* 0x000000011717e824 */ /* 0x000fe200078e0a02 */
[C---:B------:R-:W-:Y:S01]  /*1230*/  ISETP.GT.U32.AND P6, PT, R2.reuse, R18, PT ;  /* 0x000000120200720c */ /* 0x040fe20003fc4070 */
[----:B------:R-:W-:Y:S01]  /*1240*/  IMAD R6, R2, R10, R6 ;  /* 0x0000000a02067224 */ /* 0x000fe200078e0206 */
[----:B------:R0:W-:Y:S01]  /*1250*/  STL [R1+0x1d8], R0 ;  /* 0x0001d80001007387 */ /* 0x0001e20000100800 */
[----:B------:R-:W-:-:S04]  /*1260*/  IMAD.HI.U32 R25, R9, R17, RZ ;  /* 0x0000001109197227 */ /* 0x000fc800078e00ff */
[----:B------:R-:W-:Y:S01]  /*1270*/  @!P3 IMAD.IADD R14, R14, 0x1, -R2 ;  /* 0x000000010e0eb824 */ /* 0x000fe200078e0a02 */
[----:B------:R-:W-:Y:S01]  /*1280*/  ISETP.GT.U32.AND P3, PT, R2, R6, PT ;  /* 0x000000060200720c */ /* 0x000fe20003f64070 */
[----:B------:R-:W-:Y:S02]  /*1290*/  IMAD.MOV R25, RZ, RZ, -R25 ;  /* 0x000000ffff197224 */ /* 0x000fe400078e0a19 */
[C---:B------:R-:W-:Y:S02]  /*12a0*/  VIADD R4, R8.reuse, 0xe6 ;  /* 0x000000e608047836 */ /* 0x040fe40000000000 */
[----:B0-----:R-:W-:Y:S02]  /*12b0*/  IMAD.MOV.U32 R0, RZ, RZ, R12 ;  /* 0x000000ffff007224 */ /* 0x001fe400078e000c */
[----:B------:R-:W-:Y:S01]  /*12c0*/  VIADD R20, R8, 0xe4 ;  /* 0x000000e408147836 */ /* 0x000fe20000000000 */
[----:B------:R-:W-:Y:S01]  /*12d0*/  IABS R19, R4 ;  /* 0x0000000400137213 */ /* 0x000fe20000000000 */
[----:B------:R-:W-:-:S02]  /*12e0*/  IMAD R17, R2, R25, R17 ;  /* 0x0000001902117224 */ /* 0x000fc400078e0211 */
[----:B------:R-:W-:Y:S01]  /*12f0*/  @!P1 IMAD.MOV R0, RZ, RZ, -R0 ;  /* 0x000000ffff009224 */ /* 0x000fe200078e0a00 */
[----:B------:R-:W-:Y:S01]  /*1300*/  IABS R7, R20 ;  /* 0x0000001400077213 */ /* 0x000fe20000000000 */
[--C-:B------:R-:W-:Y:S01]  /*1310*/  @!P6 IMAD.IADD R18, R18, 0x1, -R2.reuse ;  /* 0x000000011212e824 */ /* 0x100fe200078e0a02 */
[C---:B------:R-:W-:Y:S01]  /*1320*/  ISETP.GT.U32.AND P6, PT, R2.reuse, R17, PT ;  /* 0x000000110200720c */ /* 0x040fe20003fc4070 */
[----:B------:R-:W-:Y:S01]  /*1330*/  IMAD.HI.U32 R24, R9, R19, RZ ;  /* 0x0000001309187227 */ /* 0x000fe200078e00ff */
[----:B------:R0:W-:Y:S02]  /*1340*/  STL [R1+0x8], R0 ;  /* 0x0000080001007387 */ /* 0x0001e40000100800 */
[----:B------:R-:W-:Y:S01]  /*1350*/  ISETP.GT.U32.AND P1, PT, R2, R18, PT ;  /* 0x000000120200720c */ /* 0x000fe20003f24070 */
[----:B------:R-:W-:Y:S01]  /*1360*/  @!P3 IMAD.IADD R6, R6, 0x1, -R2 ;  /* 0x000000010606b824 */ /* 0x000fe200078e0a02 */
[----:B------:R-:W-:Y:S01]  /*1370*/  ISETP.GT.U32.AND P3, PT, R2, R14, PT ;  /* 0x0000000e0200720c */ /* 0x000fe20003f64070 */
[----:B------:R-:W-:-:S02]  /*1380*/  VIADD R15, R8, 0xe2 ;  /* 0x000000e2080f7836 */ /* 0x000fc40000000000 */
[----:B------:R-:W-:-:S03]  /*1390*/  IMAD.HI.U32 R10, R9, R7, RZ ;  /* 0x00000007090a7227 */ /* 0x000fc600078e00ff */
[----:B------:R-:W-:Y:S01]  /*13a0*/  IABS R3, R15 ;  /* 0x0000000f00037213 */ /* 0x000fe20000000000 */
[----:B0-----:R-:W-:Y:S02]  /*13b0*/  IMAD.MOV.U32 R0, RZ, RZ, R11 ;  /* 0x000000ffff007224 */ /* 0x001fe400078e000b */
[----:B------:R-:W-:Y:S02]  /*13c0*/  IMAD.MOV R24, RZ, RZ, -R24 ;  /* 0x000000ffff187224 */ /* 0x000fe400078e0a18 */
[----:B------:R-:W-:Y:S02]  /*13d0*/  @!P4 IMAD.MOV R0, RZ, RZ, -R0 ;  /* 0x000000ffff00c224 */ /* 0x000fe400078e0a00 */
[----:B------:R-:W-:Y:S02]  /*13e0*/  IMAD.MOV R25, RZ, RZ, -R10 ;  /* 0x000000ffff197224 */ /* 0x000fe400078e0a0a */
[C---:B------:R-:W-:Y:S01]  /*13f0*/  IMAD R10, R2.reuse, R24, R19 ;  /* 0x00000018020a7224 */ /* 0x040fe200078e0213 */
[----:B------:R0:W-:Y:S01]  /*1400*/  STL [R1+0x84], R0 ;  /* 0x0000840001007387 */ /* 0x0001e20000100800 */
[----:B------:R-:W-:-:S02]  /*1410*/  IMAD R7, R2, R25, R7 ;  /* 0x0000001902077224 */ /* 0x000fc400078e0207 */
[----:B------:R-:W-:Y:S01]  /*1420*/  @!P6 IMAD.IADD R17, R17, 0x1, -R2 ;  /* 0x000000011111e824 */ /* 0x000fe200078e0a02 */
[----:B------:R-:W-:Y:S01]  /*1430*/  ISETP.GT.U32.AND P6, PT, R2, R6, PT ;  /* 0x000000060200720c */ /* 0x000fe20003fc4070 */
[----:B------:R-:W-:-:S03]  /*1440*/  IMAD.HI.U32 R16, R9, R3, RZ ;  /* 0x0000000309107227 */ /* 0x000fc600078e00ff */
[----:B------:R-:W-:Y:S01]  /*1450*/  ISETP.GT.U32.AND P4, PT, R2, R17, PT ;  /* 0x000000110200720c */ /* 0x000fe20003f84070 */
[----:B------:R-:W-:Y:S01]  /*1460*/  @!P3 IMAD.IADD R14, R14, 0x1, -R2 ;  /* 0x000000010e0eb824 */ /* 0x000fe200078e0a02 */
[C---:B------:R-:W-:Y:S01]  /*1470*/  ISETP.GT.U32.AND P3, PT, R2.reuse, R7, PT ;  /* 0x000000070200720c */ /* 0x040fe20003f64070 */
[----:B0-----:R-:W-:Y:S02]  /*1480*/  IMAD.MOV.U32 R0, RZ, RZ, R23 ;  /* 0x000000ffff007224 */ /* 0x001fe400078e0017 */
[----:B------:R-:W-:Y:S02]  /*1490*/  IMAD.MOV R19, RZ, RZ, -R16 ;  /* 0x000000ffff137224 */ /* 0x000fe400078e0a10 */
[----:B------:R-:W-:Y:S01]  /*14a0*/  @!P0 IMAD.MOV R0, RZ, RZ, -R0 ;  /* 0x000000ffff008224 */ /* 0x000fe200078e0a00 */
[C---:B------:R-:W-:Y:S01]  /*14b0*/  ISETP.GT.U32.AND P0, PT, R2.reuse, R10, PT ;  /* 0x0000000a0200720c */ /* 0x040fe20003f04070 */
[----:B------:R-:W-:Y:S02]  /*14c0*/  IMAD R3, R2, R19, R3 ;  /* 0x0000001302037224 */ /* 0x000fe400078e0203 */
[C---:B------:R-:W-:Y:S01]  /*14d0*/  VIADD R12, R8.reuse, 0xde ;  /* 0x000000de080c7836 */ /* 0x040fe20000000000 */
[----:B------:R0:W-:Y:S01]  /*14e0*/  STL [R1+0x1d0], R0 ;  /* 0x0001d00001007387 */ /* 0x0001e20000100800 */
[----:B------:R-:W-:-:S02]  /*14f0*/  VIADD R16, R8, 0xe0 ;  /* 0x000000e008107836 */ /* 0x000fc40000000000 */
[--C-:B------:R-:W-:Y:S01]  /*1500*/  @!P1 IMAD.IADD R18, R18, 0x1, -R2.reuse ;  /* 0x0000000112129824 */ /* 0x100fe200078e0a02 */
[----:B------:R-:W-:Y:S01]  /*1510*/  IABS R11, R12 ;  /* 0x0000000c000b7213 */ /* 0x000fe20000000000 */
[----:B------:R-:W-:Y:S01]  /*1520*/  @!P6 IMAD.IADD R6, R6, 0x1, -R2 ;  /* 0x000000010606e824 */ /* 0x000fe200078e0a02 */
[----:B------:R-:W-:Y:S01]  /*1530*/  ISETP.GT.U32.AND P6, PT, R2, R3, PT ;  /* 0x000000030200720c */ /* 0x000fe20003fc4070 */
[----:B------:R-:W-:Y:S01]  /*1540*/  IMAD.MOV.U32 R5, RZ, RZ, R14 ;  /* 0x000000ffff057224 */ /* 0x000fe200078e000e */
[----:B------:R-:W-:Y:S01]  /*1550*/  IABS R19, R16 ;  /* 0x0000001000137213 */ /* 0x000fe20000000000 */
[--C-:B------:R-:W-:Y:S01]  /*1560*/  @!P0 IMAD.IADD R10, R10, 0x1, -R2.reuse ;  /* 0x000000010a0a8824 */ /* 0x100fe200078e0a02 */
[----:B------:R-:W-:Y:S01]  /*1570*/  ISETP.GE.AND P1, PT, R21, RZ, PT ;  /* 0x000000ff1500720c */ /* 0x000fe20003f26270 */
[----:B------:R-:W-:Y:S01]  /*1580*/  @!P3 IMAD.IADD R7, R7, 0x1, -R2 ;  /* 0x000000010707b824 */ /* 0x000fe200078e0a02 */
[----:B------:R-:W-:Y:S01]  /*1590*/  ISETP.GE.AND P0, PT, R4, RZ, PT ;  /* 0x000000ff0400720c */ /* 0x000fe20003f06270 */
[----:B0-----:R-:W-:Y:S01]  /*15a0*/  IMAD.MOV.U32 R0, RZ, RZ, R18 ;  /* 0x000000ffff007224 */ /* 0x001fe200078e0012 */
[----:B------:R-:W-:Y:S01]  /*15b0*/  ISETP.GE.AND P3, PT, R20, RZ, PT ;  /* 0x000000ff1400720c */ /* 0x000fe20003f66270 */
[----:B------:R-:W-:Y:S01]  /*15c0*/  @!P4 IMAD.IADD R17, R17, 0x1, -R2 ;  /* 0x000000011111c824 */ /* 0x000fe200078e0a02 */
[----:B------:R-:W-:Y:S01]  /*15d0*/  ISETP.GE.AND P4, PT, R22, RZ, PT ;  /* 0x000000ff1600720c */ /* 0x000fe20003f86270 */
[----:B------:R-:W-:Y:S01]  /*15e0*/  @!P5 IMAD.MOV R5, RZ, RZ, -R5 ;  /* 0x000000ffff05d224 */ /* 0x000fe200078e0a05 */
[----:B------:R-:W-:Y:S01]  /*15f0*/  ISETP.GT.U32.AND P5, PT, R2, R10, PT ;  /* 0x0000000a0200720c */ /* 0x000fe20003fa4070 */
[----:B------:R-:W-:-:S03]  /*1600*/  IMAD.HI.U32 R21, R9, R11, RZ ;  /* 0x0000000b09157227 */ /* 0x000fc600078e00ff */
[----:B------:R0:W-:Y:S01]  /*1610*/  STL [R1+0x88], R5 ;  /* 0x0000880501007387 */ /* 0x0001e20000100800 */
[----:B------:R-:W-:Y:S01]  /*1620*/  @!P2 IMAD.MOV R0, RZ, RZ, -R0 ;  /* 0x000000ffff00a224 */ /* 0x000fe200078e0a00 */
[----:B------:R-:W-:Y:S01]  /*1630*/  ISETP.GT.U32.AND P2, PT, R2, R7, PT ;  /* 0x000000070200720c */ /* 0x000fe20003f44070 */
[----:B------:R-:W-:-:S03]  /*1640*/  IMAD.HI.U32 R23, R9, R19, RZ ;  /* 0x0000001309177227 */ /* 0x000fc600078e00ff */
[----:B------:R1:W-:Y:S01]  /*1650*/  STL [R1+0xa0], R0 ;  /* 0x0000a00001007387 */ /* 0x0003e20000100800 */
[----:B------:R-:W-:Y:S02]  /*1660*/  IMAD.MOV R21, RZ, RZ, -R21 ;  /* 0x000000ffff157224 */ /* 0x000fe400078e0a15 */
[----:B------:R-:W-:Y:S02]  /*1670*/  IMAD.MOV R23, RZ, RZ, -R23 ;  /* 0x000000ffff177224 */ /* 0x000fe400078e0a17 */
[----:B------:R-:W-:Y:S02]  /*1680*/  @!P6 IMAD.IADD R3, R3, 0x1, -R2 ;  /* 0x000000010303e824 */ /* 0x000fe400078e0a02 */
[----:B0-----:R-:W-:Y:S02]  /*1690*/  IMAD.MOV.U32 R5, RZ, RZ, R6 ;  /* 0x000000ffff057224 */ /* 0x001fe400078e0006 */
[C---:B------:R-:W-:Y:S01]  /*16a0*/  IMAD R11, R2.reuse, R21, R11 ;  /* 0x00000015020b7224 */ /* 0x040fe200078e020b */
[----:B------:R-:W-:Y:S01]  /*16b0*/  ISETP.GT.U32.AND P6, PT, R2, R3, PT ;  /* 0x000000030200720c */ /* 0x000fe20003fc4070 */
[----:B-1----:R-:W-:-:S02]  /*16c0*/  IMAD.MOV.U32 R0, RZ, RZ, R17 ;  /* 0x000000ffff007224 */ /* 0x002fc400078e0011 */
[----:B------:R-:W-:Y:S02]  /*16d0*/  IMAD R4, R2, R23, R19 ;  /* 0x0000001702047224 */ /* 0x000fe400078e0213 */
[----:B------:R-:W-:Y:S02]  /*16e0*/  VIADD R14, R8, 0xdc ;  /* 0x000000dc080e7836 */ /* 0x000fe40000000000 */
[----:B------:R-:W-:Y:S01]  /*16f0*/  @!P1 IMAD.MOV R5, RZ, RZ, -R5 ;  /* 0x000000ffff059224 */ /* 0x000fe200078e0a05 */
[----:B------:R-:W-:Y:S01]  /*1700*/  ISETP.GT.U32.AND P1, PT, R2, R4, PT ;  /* 0x000000040200720c */ /* 0x000fe20003f24070 */
[----:B------:R-:W-:Y:S01]  /*1710*/  @!P4 IMAD.MOV R0, RZ, RZ, -R0 ;  /* 0x000000ffff00c224 */ /* 0x000fe200078e0a00 */
[----:B------:R-:W-:Y:S01]  /*1720*/  IABS R18, R14 ;  /* 0x0000000e00127213 */ /* 0x000fe20000000000 */
[--C-:B------:R-:W-:Y:S01]  /*1730*/  @!P5 IMAD.IADD R10, R10, 0x1, -R2.reuse ;  /* 0x000000010a0ad824 */ /* 0x100fe200078e0a02 */
[----:B------:R-:W-:Y:S01]  /*1740*/  ISETP.GT.U32.AND P5, PT, R2, R11, PT ;  /* 0x0000000b0200720c */ /* 0x000fe20003fa4070 */
[----:B------:R-:W-:Y:S01]  /*1750*/  @!P2 IMAD.IADD R7, R7, 0x1, -R2 ;  /* 0x000000010707a824 */ /* 0x000fe200078e0a02 */
[----:B------:R0:W-:Y:S01]  /*1760*/  STL [R1+0xa4], R5 ;  /* 0x0000a40501007387 */ /* 0x0001e20000100800 */
[----:B------:R-:W-:Y:S01]  /*1770*/  ISETP.GE.AND P4, PT, R15, RZ, PT ;  /* 0x000000ff0f00720c */ /* 0x000fe20003f86270 */
[----:B------:R-:W-:Y:S01]  /*1780*/  VIADD R6, R8, 0xda ;  /* 0x000000da08067836 */ /* 0x000fe20000000000 */
[----:B------:R-:W-:Y:S01]  /*1790*/  ISETP.GE.AND P2, PT, R16, RZ, PT ;  /* 0x000000ff1000720c */ /* 0x000fe20003f46270 */
[----:B------:R1:W-:Y:S01]  /*17a0*/  STL [R1+0xac], R0 ;  /* 0x0000ac0001007387 */ /* 0x0003e20000100800 */
[----:B------:R-:W-:-:S02]  /*17b0*/  IMAD.HI.U32 R16, R9, R18, RZ ;  /* 0x0000001209107227 */ /* 0x000fc400078e00ff */
[----:B------:R-:W-:Y:S02]  /*17c0*/  IABS R15, R6 ;  /* 0x00000006000f7213 */ /* 0x000fe40000000000 */
[----:B------:R-:W-:Y:S01]  /*17d0*/  @!P6 IMAD.IADD R3, R3, 0x1, -R2 ;  /* 0x000000010303e824 */ /* 0x000fe200078e0a02 */
[----:B------:R-:W-:Y:S01]  /*17e0*/  ISETP.GE.AND P6, PT, R12, RZ, PT ;  /* 0x000000ff0c00720c */ /* 0x000fe20003fc6270 */
[----:B0-----:R-:W-:Y:S02]  /*17f0*/  IMAD.MOV.U32 R5, RZ, RZ, R10 ;  /* 0x000000ffff057224 */ /* 0x001fe400078e000a */
[----:B------:R-:W-:Y:S02]  /*1800*/  IMAD.MOV R16, RZ, RZ, -R16 ;  /* 0x000000ffff107224 */ /* 0x000fe400078e0a10 */
[----:B-1----:R-:W-:Y:S02]  /*1810*/  IMAD.MOV.U32 R0, RZ, RZ, R7 ;  /* 0x000000ffff007224 */ /* 0x002fe400078e0007 */
[----:B------:R-:W-:-:S02]  /*1820*/  @!P0 IMAD.MOV R5, RZ, RZ, -R5 ;  /* 0x000000ffff058224 */ /* 0x000fc400078e0a05 */
[----:B------:R-:W-:Y:S01]  /*1830*/  @!P3 IMAD.MOV R0, RZ, RZ, -R0 ;  /* 0x000000ffff00b224 */ /* 0x000fe200078e0a00 */
[----:B------:R-:W-:Y:S01]  /*1840*/  ISETP.GE.AND P3, PT, R6, RZ, PT ;  /* 0x000000ff0600720c */ /* 0x000fe20003f66270 */
[--C-:B------:R-:W-:Y:S01]  /*1850*/  @!P5 IMAD.IADD R11, R11, 0x1, -R2.reuse ;  /* 0x000000010b0bd824 */ /* 0x100fe200078e0a02 */
[----:B------:R-:W-:Y:S01]  /*1860*/  STL [R1+0x1b4], R5 ;  /* 0x0001b40501007387 */ /* 0x000fe20000100800 */
[----:B------:R-:W-:Y:S01]  /*1870*/  @!P1 IMAD.IADD R4, R4, 0x1, -R2 ;  /* 0x0000000104049824 */ /* 0x000fe200078e0a02 */
[----:B------:R-:W-:Y:S01]  /*1880*/  ISETP.GE.AND P1, PT, R14, RZ, PT ;  /* 0x000000ff0e00720c */ /* 0x000fe20003f26270 */
[C---:B------:R-:W-:Y:S01]  /*1890*/  IMAD R18, R2.reuse, R16, R18 ;  /* 0x0000001002127224 */ /* 0x040fe200078e0212 */
[----:B------:R0:W-:Y:S01]  /*18a0*/  STL [R1+0x1b8], R0 ;  /* 0x0001b80001007387 */ /* 0x0001e20000100800 */
[C---:B------:R-:W-:Y:S01]  /*18b0*/  ISETP.GT.U32.AND P5, PT, R2.reuse, R11, PT ;  /* 0x0000000b0200720c */ /* 0x040fe20003fa4070 */
[----:B------:R-:W-:Y:S01]  /*18c0*/  IMAD.HI.U32 R12, R9, R15, RZ ;  /* 0x0000000f090c7227 */ /* 0x000fe200078e00ff */
[----:B------:R-:W-:-:S03]  /*18d0*/  ISETP.GT.U32.AND P0, PT, R2, R4, PT ;  /* 0x000000040200720c */ /* 0x000fc60003f04070 */
[----:B------:R-:W-:Y:S02]  /*18e0*/  IMAD.MOV R12, RZ, RZ, -R12 ;  /* 0x000000ffff0c7224 */ /* 0x000fe400078e0a0c */
[----:B------:R-:W-:Y:S02]  /*18f0*/  VIADD R17, R8, 0xd8 ;  /* 0x000000d808117836 */ /* 0x000fe40000000000 */
[----:B0-----:R-:W-:Y:S02]  /*1900*/  IMAD.MOV.U32 R0, RZ, RZ, R3 ;  /* 0x000000ffff007224 */ /* 0x001fe400078e0003 */
[C---:B------:R-:W-:Y:S02]  /*1910*/  IMAD R15, R2.reuse, R12, R15 ;  /* 0x0000000c020f7224 */ /* 0x040fe400078e020f */
[----:B------:R-:W-:Y:S01]  /*1920*/  @!P4 IMAD.MOV R0, RZ, RZ, -R0 ;  /* 0x000000ffff00c224 */ /* 0x000fe200078e0a00 */
[C---:B------:R-:W-:Y:S01]  /*1930*/  ISETP.GT.U32.AND P4, PT, R2.reuse, R18, PT ;  /* 0x000000120200720c */ /* 0x040fe20003f84070 */
[--C-:B------:R-:W-:Y:S01]  /*1940*/  @!P5 IMAD.IADD R11, R11, 0x1, -R2.reuse ;  /* 0x000000010b0bd824 */ /* 0x100fe200078e0a02 */
[----:B------:R-:W-:Y:S01]  /*1950*/  ISETP.GT.U32.AND P5, PT, R2, R15, PT ;  /* 0x0000000f0200720c */ /* 0x000fe20003fa4070 */
[----:B------:R-:W-:Y:S01]  /*1960*/  @!P0 IMAD.IADD R4, R4, 0x1, -R2 ;  /* 0x0000000104048824 */ /* 0x000fe200078e0a02 */
[----:B------:R-:W-:Y:S01]  /*1970*/  ISETP.GE.AND P0, PT, R17, RZ, PT ;  /* 0x000000ff1100720c */ /* 0x000fe20003f06270 */
[----:B------:R0:W-:Y:S01]  /*1980*/  STL [R1+0x1c0], R0 ;  /* 0x0001c00001007387 */ /* 0x0001e20000100800 */
[----:B------:R-:W-:Y:S01]  /*1990*/  IABS R17, R17 ;  /* 0x0000001100117213 */ /* 0x000fe20000000000 */
[----:B------:R-:W-:-:S02]  /*19a0*/  VIADD R3, R8, 0xd6 ;  /* 0x000000d608037836 */ /* 0x000fc40000000000 */
[----:B------:R-:W-:Y:S02]  /*19b0*/  VIADD R7, R8, 0xd4 ;  /* 0x000000d408077836 */ /* 0x000fe40000000000 */
[----:B------:R-:W-:Y:S01]  /*19c0*/  IMAD.HI.U32 R10, R9, R17, RZ ;  /* 0x00000011090a7227 */ /* 0x000fe200078e00ff */
[----:B------:R-:W-:Y:S02]  /*19d0*/  IABS R6, R3 ;  /* 0x0000000300067213 */ /* 0x000fe40000000000 */
[----:B------:R-:W-:Y:S01]  /*19e0*/  IABS R12, R7 ;  /* 0x00000007000c7213 */ /* 0x000fe20000000000 */
[----:B------:R-:W-:Y:S02]  /*19f0*/  @!P4 IMAD.IADD R18, R18, 0x1, -R2 ;  /* 0x000000011212c824 */ /* 0x000fe400078e0a02 */
[----:B0-----:R-:W-:Y:S02]  /*1a00*/  IMAD.MOV.U32 R0, RZ, RZ, R4 ;  /* 0x000000ffff007224 */ /* 0x001fe400078e0004 */
[----:B------:R-:W-:Y:S01]  /*1a10*/  IMAD.MOV R10, RZ, RZ, -R10 ;  /* 0x000000ffff0a7224 */ /* 0x000fe200078e0a0a */
[----:B------:R-:W-:Y:S01]  /*1a20*/  ISETP.GT.U32.AND P4, PT, R2, R18, PT ;  /* 0x000000120200720c */ /* 0x000fe20003f84070 */
[----:B------:R-:W-:Y:S01]  /*1a30*/  @!P2 IMAD.MOV R0, RZ, RZ, -R0 ;  /* 0x000000ffff00a224 */ /* 0x000fe200078e0a00 */
[----:B------:R-:W-:Y:S01]  /*1a40*/  ISETP.GE.AND P2, PT, R3, RZ, PT ;  /* 0x000000ff0300720c */ /* 0x000fe20003f46270 */
[----:B------:R-:W-:-:S02]  /*1a50*/  @!P5 IMAD.IADD R15, R15, 0x1, -R2 ;  /* 0x000000010f0fd824 */ /* 0x000fc400078e0a02 */
[----:B------:R-:W-:Y:S01]  /*1a60*/  IMAD.MOV.U32 R4, RZ, RZ, R6 ;  /* 0x000000ffff047224 */ /* 0x000fe200078e0006 */
[----:B------:R0:W-:Y:S01]  /*1a70*/  STL [R1+0x1cc], R0 ;  /* 0x0001cc0001007387 */ /* 0x0001e20000100800 */
[C---:B------:R-:W-:Y:S01]  /*1a80*/  IMAD R17, R2.reuse, R10, R17 ;  /* 0x0000000a02117224 */ /* 0x040fe200078e0211 */
[----:B------:R-:W-:Y:S01]  /*1a90*/  ISETP.GT.U32.AND P5, PT, R2, R15, PT ;  /* 0x0000000f0200720c */ /* 0x000fe20003fa4070 */
[----:B------:R-:W-:-:S04]  /*1aa0*/  IMAD.HI.U32 R3, R9, R12, RZ ;  /* 0x0000000c09037227 */ /* 0x000fc800078e00ff */
[----:B------:R-:W-:-:S04]  /*1ab0*/  IMAD.HI.U32 R6, R9, R4, RZ ;  /* 0x0000000409067227 */ /* 0x000fc800078e00ff */
[----:B0-----:R-:W-:Y:S02]  /*1ac0*/  IMAD.MOV.U32 R0, RZ, RZ, R11 ;  /* 0x000000ffff007224 */ /* 0x001fe400078e000b */
[----:B------:R-:W-:Y:S01]  /*1ad0*/  @!P4 IMAD.IADD R18, R18, 0x1, -R2 ;  /* 0x000000011212c824 */ /* 0x000fe200078e0a02 */
[C---:B------:R-:W-:Y:S01]  /*1ae0*/  ISETP.GT.U32.AND P4, PT, R2.reuse, R17, PT ;  /* 0x000000110200720c */ /* 0x040fe20003f84070 */
[----:B------:R-:W-:Y:S01]  /*1af0*/  @!P6 IMAD.MOV R0, RZ, RZ, -R0 ;  /* 0x000000ffff00e224 */ /* 0x000fe200078e0a00 */
[----:B------:R-:W-:Y:S01]  /*1b00*/  ISETP.GE.AND P6, PT, R7, RZ, PT ;  /* 0x000000ff0700720c */ /* 0x000fe20003fc6270 */
[----:B------:R-:W-:Y:S02]  /*1b10*/  IMAD.MOV R7, RZ, RZ, -R3 ;  /* 0x000000ffff077224 */ /* 0x000fe400078e0a03 */
[----:B------:R-:W-:Y:S01]  /*1b20*/  IMAD.MOV R6, RZ, RZ, -R6 ;  /* 0x000000ffff067224 */ /* 0x000fe200078e0a06 */
[----:B------:R0:W-:Y:S01]  /*1b30*/  STL [R1+0x1c8], R0 ;  /* 0x0001c80001007387 */ /* 0x0001e20000100800 */
[----:B------:R-:W-:-:S02]  /*1b40*/  IMAD R12, R2, R7, R12 ;  /* 0x00000007020c7224 */ /* 0x000fc400078e020c */
[----:B------:R-:W-:Y:S02]  /*1b50*/  IMAD R4, R2, R6, R4 ;  /* 0x0000000602047224 */ /* 0x000fe400078e0204 */
[C---:B------:R-:W-:Y:S02]  /*1b60*/  VIADD R14, R8.reuse, 0xd0 ;  /* 0x000000d0080e7836 */ /* 0x040fe40000000000 */
[----:B------:R-:W-:Y:S02]  /*1b70*/  VIADD R3, R8, 0xd2 ;  /* 0x000000d208037836 */ /* 0x000fe40000000000 */
[--C-:B------:R-:W-:Y:S01]  /*1b80*/  @!P5 IMAD.IADD R15, R15, 0x1, -R2.reuse ;  /* 0x000000010f0fd824 */ /* 0x100fe200078e0a02 */
[----:B0-----:R-:W-:Y:S01]  /*1b90*/  MOV R0, R18 ;  /* 0x0000001200007202 */ /* 0x001fe20000000f00 */
[----:B------:R-:W-:Y:S01]  /*1ba0*/  @!P4 IMAD.IADD R17, R17, 0x1, -R2 ;  /* 0x000000011111c824 */ /* 0x000fe200078e0a02 */
[----:B------:R-:W-:Y:S01]  /*1bb0*/  ISETP.GT.U32.AND P5, PT, R2, R4, PT ;  /* 0x000000040200720c */ /* 0x000fe20003fa4070 */
[----:B------:R-:W-:Y:S01]  /*1bc0*/  VIADD R10, R8, 0xce ;  /* 0x000000ce080a7836 */ /* 0x000fe20000000000 */
[----:B------:R-:W-:Y:S01]  /*1bd0*/  IABS R19, R14 ;  /* 0x0000000e00137213 */ /* 0x000fe20000000000 */
[----:B------:R-:W-:Y:S01]  /*1be0*/  @!P1 IMAD.MOV R0, RZ, RZ, -R0 ;  /* 0x000000ffff009224 */ /* 0x000fe200078e0a00 */
[----:B------:R-:W-:Y:S01]  /*1bf0*/  ISETP.GT.U32.AND P1, PT, R2, R12, PT ;  /* 0x0000000c0200720c */ /* 0x000fe20003f24070 */
[----:B------:R-:W-:Y:S01]  /*1c00*/  VIADD R6, R8, 0xcc ;  /* 0x000000cc08067836 */ /* 0x000fe20000000000 */
[----:B------:R-:W-:Y:S01]  /*1c10*/  IABS R11, R3 ;  /* 0x00000003000b7213 */ /* 0x000fe20000000000 */
[----:B------:R-:W-:Y:S01]  /*1c20*/  IMAD.MOV.U32 R18, RZ, RZ, R19 ;  /* 0x000000ffff127224 */ /* 0x000fe200078e0013 */
[----:B------:R-:W-:Y:S01]  /*1c30*/  ISETP.GT.U32.AND P4, PT, R2, R17, PT ;  /* 0x000000110200720c */ /* 0x000fe20003f84070 */
[----:B------:R0:W-:Y:S01]  /*1c40*/  STL [R1+0x1c4], R0 ;  /* 0x0001c40001007387 */ /* 0x0001e20000100800 */
[----:B------:R-:W-:Y:S01]  /*1c50*/  IABS R16, R10 ;  /* 0x0000000a00107213 */ /* 0x000fe20000000000 */
[----:B------:R-:W-:Y:S01]  /*1c60*/  IMAD.HI.U32 R19, R9, R11, RZ ;  /* 0x0000000b09137227 */ /* 0x000fe200078e00ff */
[----:B------:R-:W-:-:S03]  /*1c70*/  IABS R7, R6 ;  /* 0x0000000600077213 */ /* 0x000fc60000000000 */
[----:B------:R-:W-:Y:S02]  /*1c80*/  IMAD.MOV R19, RZ, RZ, -R19 ;  /* 0x000000ffff137224 */ /* 0x000fe400078e0a13 */
[--C-:B------:R-:W-:Y:S02]  /*1c90*/  @!P1 IMAD.IADD R12, R12, 0x1, -R2.reuse ;  /* 0x000000010c0c9824 */ /* 0x100fe400078e0a02 */
[----:B0-----:R-:W-:Y:S02]  /*1ca0*/  IMAD.MOV.U32 R0, RZ, RZ, R15 ;  /* 0x000000ffff007224 */ /* 0x001fe400078e000f */
[----:B------:R-:W-:Y:S01]  /*1cb0*/  @!P5 IMAD.IADD R4, R4, 0x1, -R2 ;  /* 0x000000010404d824 */ /* 0x000fe200078e0a02 */
[C---:B------:R-:W-:Y:S01]  /*1cc0*/  ISETP.GT.U32.AND P1, PT, R2.reuse, R12, PT ;  /* 0x0000000c0200720c */ /* 0x040fe20003f24070 */
[----:B------:R-:W-:Y:S01]  /*1cd0*/  @!P3 IMAD.MOV R0, RZ, RZ, -R0 ;  /* 0x000000ffff00b224 */ /* 0x000fe200078e0a00 */
[----:B------:R-:W-:Y:S01]  /*1ce0*/  ISETP.GE.AND P3, PT, R3, RZ, PT ;  /* 0x000000ff0300720c */ /* 0x000fe20003f66270 */
[C---:B------:R-:W-:Y:S01]  /*1cf0*/  IMAD R3, R2.reuse, R19, R11 ;  /* 0x0000001302037224 */ /* 0x040fe200078e020b */
[C---:B------:R-:W-:Y:S01]  /*1d00*/  ISETP.GT.U32.AND P5, PT, R2.reuse, R4, PT ;  /* 0x000000040200720c */ /* 0x040fe20003fa4070 */
[----:B------:R-:W-:Y:S01]  /*1d10*/  IMAD.MOV.U32 R15, RZ, RZ, R16 ;  /* 0x000000ffff0f7224 */ /* 0x000fe200078e0010 */
[----:B------:R0:W-:Y:S01]  /*1d20*/  STL [R1+0x1bc], R0 ;  /* 0x0001bc0001007387 */ /* 0x0001e20000100800 */
[----:B------:R-:W-:Y:S01]  /*1d30*/  @!P4 IMAD.IADD R17, R17, 0x1, -R2 ;  /* 0x000000011111c824 */ /* 0x000fe200078e0a02 */
[----:B------:R-:W-:Y:S01]  /*1d40*/  ISETP.GT.U32.AND P4, PT, R2, R3, PT ;  /* 0x000000030200720c */ /* 0x000fe20003f84070 */
[----:B------:R-:W-:-:S04]  /*1d50*/  IMAD.HI.U32 R11, R9, R15, RZ ;  /* 0x0000000f090b7227 */ /* 0x000fc800078e00ff */
[----:B------:R-:W-:-:S04]  /*1d60*/  IMAD.HI.U32 R19, R9, R18, RZ ;  /* 0x0000001209137227 */ /* 0x000fc800078e00ff */
[----:B0-----:R-:W-:Y:S02]  /*1d70*/  IMAD.MOV.U32 R0, RZ, RZ, R17 ;  /* 0x000000ffff007224 */ /* 0x001fe400078e0011 */
[----:B------:R-:W-:-:S04]  /*1d80*/  IMAD.HI.U32 R16, R9, R7, RZ ;  /* 0x0000000709107227 */ /* 0x000fc800078e00ff */
[----:B------:R-:W-:Y:S02]  /*1d90*/  IMAD.MOV R11, RZ, RZ, -R11 ;  /* 0x000000ffff0b7224 */ /* 0x000fe400078e0a0b */
[----:B------:R-:W-:Y:S02]  /*1da0*/  @!P0 IMAD.MOV R0, RZ, RZ, -R0 ;  /* 0x000000ffff008224 */ /* 0x000fe400078e0a00 */
[----:B------:R-:W-:Y:S02]  /*1db0*/  IMAD.MOV R19, RZ, RZ, -R19 ;  /* 0x000000ffff137224 */ /* 0x000fe400078e0a13 */
[----:B------:R-:W-:Y:S01]  /*1dc0*/  IMAD.MOV R16, RZ, RZ, -R16 ;  /* 0x000000ffff107224 */ /* 0x000fe200078e0a10 */
[----:B------:R0:W-:Y:S01]  /*1dd0*/  STL [R1+0xb0], R0 ;  /* 0x0000b00001007387 */ /* 0x0001e20000100800 */
[----:B------:R-:W-:Y:S02]  /*1de0*/  IMAD R15, R2, R11, R15 ;  /* 0x0000000b020f7224 */ /* 0x000fe400078e020f */
[----:B------:R-:W-:-:S02]  /*1df0*/  @!P1 IMAD.IADD R12, R12, 0x1, -R2 ;  /* 0x000000010c0c9824 */ /* 0x000fc400078e0a02 */
[----:B------:R-:W-:Y:S01]  /*1e00*/  VIADD R11, R8, 0xca ;  /* 0x000000ca080b7836 */ /* 0x000fe20000000000 */
[----:B------:R-:W-:Y:S01]  /*1e10*/  ISETP.GT.U32.AND P1, PT, R2, R15, PT ;  /* 0x0000000f0200720c */ /* 0x000fe20003f24070 */
[----:B------:R-:W-:Y:S01]  /*1e20*/  @!P5 IMAD.IADD R4, R4, 0x1, -R2 ;  /* 0x000000010404d824 */ /* 0x000fe200078e0a02 */
[----:B------:R-:W-:Y:S01]  /*1e30*/  ISETP.GE.AND P5, PT, R14, RZ, PT ;  /* 0x000000ff0e00720c */ /* 0x000fe20003fa6270 */
[C---:B------:R-:W-:Y:S02]  /*1e40*/  IMAD R14, R2.reuse, R19, R18 ;  /* 0x00000013020e7224 */ /* 0x040fe400078e0212 */
[C---:B------:R-:W-:Y:S01]  /*1e50*/  IMAD R7, R2.reuse, R16, R7 ;  /* 0x0000001002077224 */ /* 0x040fe200078e0207 */
[----:B------:R-:W-:Y:S01]  /*1e60*/  IABS R16, R11 ;  /* 0x0000000b00107213 */ /* 0x000fe20000000000 */
[----:B0-----:R-:W-:Y:S01]  /*1e70*/  IMAD.MOV.U32 R0, RZ, RZ, R12 ;  /* 0x000000ffff007224 */ /* 0x001fe200078e000c */
[----:B------:R-:W-:Y:S01]  /*1e80*/  ISETP.GT.U32.AND P0, PT, R2, R14, PT ;  /* 0x0000000e0200720c */ /* 0x000fe20003f04070 */
[----:B------:R-:W-:-:S02]  /*1e90*/  @!P4 IMAD.IADD R3, R3, 0x1, -R2 ;  /* 0x000000010303c824 */ /* 0x000fc400078e0a02 */
[----:B------:R-:W-:Y:S02]  /*1ea0*/  IMAD.MOV.U32 R5, RZ, RZ, R4 ;  /* 0x000000ffff057224 */ /* 0x000fe400078e0004 */
[----:B------:R-:W-:Y:S01]  /*1eb0*/  @!P6 IMAD.MOV R0, RZ, RZ, -R0 ;  /* 0x000000ffff00e224 */ /* 0x000fe200078e0a00 */
[C---:B------:R-:W-:Y:S01]  /*1ec0*/  ISETP.GT.U32.AND P6, PT, R2.reuse, R7, PT ;  /* 0x000000070200720c */ /* 0x040fe20003fc4070 */
[----:B------:R-:W-:Y:S01]  /*1ed0*/  IMAD.MOV.U32 R4, RZ, RZ, R16 ;  /* 0x000000ffff047224 */ /* 0x000fe200078e0010 */
[----:B------:R-:W-:Y:S01]  /*1ee0*/  ISETP.GT.U32.AND P4, PT, R2, R3, PT ;  /* 0x000000030200720c */ /* 0x000fe20003f84070 */
[----:B------:R-:W-:Y:S01]  /*1ef0*/  @!P2 IMAD.MOV R5, RZ, RZ, -R5 ;  /* 0x000000ffff05a224 */ /* 0x000fe200078e0a05 */
[----:B------:R-:W-:Y:S01]  /*1f00*/  ISETP.GE.AND P2, PT, R10, RZ, PT ;  /* 0x000000ff0a00720c */ /* 0x000fe20003f46270 */
[----:B------:R-:W-:Y:S02]  /*1f10*/  VIADD R10, R8, 0xc8 ;  /* 0x000000c8080a7836 */ /* 0x000fe40000000000 */
[----:B------:R-:W-:Y:S01]  /*1f20*/  IMAD.HI.U32 R12, R9, R4, RZ ;  /* 0x00000004090c7227 */ /* 0x000fe200078e00ff */
[----:B------:R-:W-:Y:S02]  /*1f30*/  STL [R1+0xb4], R5 ;  /* 0x0000b40501007387 */ /* 0x000fe40000100800 */
[----:B------:R-:W-:Y:S01]  /*1f40*/  IABS R16, R10 ;  /* 0x0000000a00107213 */ /* 0x000fe20000000000 */
[----:B------:R-:W-:Y:S01]  /*1f50*/  @!P1 IMAD.IADD R15, R15, 0x1, -R2 ;  /* 0x000000010f0f9824 */ /* 0x000fe200078e0a02 */
[----:B------:R0:W-:Y:S01]  /*1f60*/  STL [R1+0xbc], R0 ;  /* 0x0000bc0001007387 */ /* 0x0001e20000100800 */
[----:B------:R-:W-:-:S02]  /*1f70*/  IMAD.MOV R12, RZ, RZ, -R12 ;  /* 0x000000ffff0c7224 */ /* 0x000fc400078e0a0c */
[--C-:B------:R-:W-:Y:S01]  /*1f80*/  @!P0 IMAD.IADD R14, R14, 0x1, -R2.reuse ;  /* 0x000000010e0e8824 */ /* 0x100fe200078e0a02 */
[----:B------:R-:W-:Y:S01]  /*1f90*/  ISETP.GE.AND P0, PT, R11, RZ, PT ;  /* 0x000000ff0b00720c */ /* 0x000fe20003f06270 */
[--C-:B------:R-:W-:Y:S01]  /*1fa0*/  @!P6 IMAD.IADD R7, R7, 0x1, -R2.reuse ;  /* 0x000000010707e824 */ /* 0x100fe200078e0a02 */
[C---:B------:R-:W-:Y:S01]  /*1fb0*/  ISETP.GT.U32.AND P6, PT, R2.reuse, R15, PT ;  /* 0x0000000f0200720c */ /* 0x040fe20003fc4070 */
[----:B------:R-:W-:Y:S01]  /*1fc0*/  @!P4 IMAD.IADD R3, R3, 0x1, -R2 ;  /* 0x000000010303c824 */ /* 0x000fe200078e0a02 */
[C---:B------:R-:W-:Y:S01]  /*1fd0*/  ISETP.GT.U32.AND P1, PT, R2.reuse, R14, PT ;  /* 0x0000000e0200720c */ /* 0x040fe20003f24070 */
[----:B------:R-:W-:Y:S01]  /*1fe0*/  IMAD R4, R2, R12, R4 ;  /* 0x0000000c02047224 */ /* 0x000fe200078e0204 */
[----:B------:R-:W-:Y:S01]  /*1ff0*/  ISETP.GE.AND P4, PT, R6, RZ, PT ;  /* 0x000000ff0600720c */ /* 0x000fe20003f86270 */
[----:B------:R-:W-:-:S04]  /*2000*/  IMAD.HI.U32 R12, R9, R16, RZ ;  /* 0x00000010090c7227 */ /* 0x000fc800078e00ff */
[----:B0-----:R-:W-:Y:S02]  /*2010*/  IMAD.MOV.U32 R0, RZ, RZ, R3 ;  /* 0x000000ffff007224 */ /* 0x001fe400078e0003 */
[----:B------:R-:W-:Y:S02]  /*2020*/  IMAD.MOV R12, RZ, RZ, -R12 ;  /* 0x000000ffff0c7224 */ /* 0x000fe400078e0a0c */
[----:B------:R-:W-:Y:S01]  /*2030*/  @!P3 IMAD.MOV R0, RZ, RZ, -R0 ;  /* 0x000000ffff00b224 */ /* 0x000fe200078e0a00 */
[C---:B------:R-:W-:Y:S01]  /*2040*/  ISETP.GT.U32.AND P3, PT, R2.reuse, R7, PT ;  /* 0x000000070200720c */ /* 0x040fe20003f64070 */
[----:B------:R-:W-:Y:S02]  /*2050*/  IMAD R16, R2, R12, R16 ;  /* 0x0000000c02107224 */ /* 0x000fe400078e0210 */
[----:B------:R-:W-:Y:S01]  /*2060*/  @!P6 IMAD.IADD R15, R15, 0x1, -R2 ;  /* 0x000000010f0fe824 */ /* 0x000fe200078e0a02 */
[----:B------:R0:W-:Y:S01]  /*2070*/  STL [R1+0x1b0], R0 ;  /* 0x0001b00001007387 */ /* 0x0001e20000100800 */
[----:B------:R-:W-:Y:S01]  /*2080*/  VIADD R11, R8, 0xc2 ;  /* 0x000000c2080b7836 */ /* 0x000fe20000000000 */
[----:B------:R-:W-:Y:S01]  /*2090*/  ISETP.GT.U32.AND P6, PT, R2, R16, PT ;  /* 0x000000100200720c */ /* 0x000fe20003fc4070 */
[----:B------:R-:W-:-:S02]  /*20a0*/  VIADD R6, R8, 0xc6 ;  /* 0x000000c608067836 */ /* 0x000fc40000000000 */
[--C-:B------:R-:W-:Y:S01]  /*20b0*/  @!P1 IMAD.IADD R14, R14, 0x1, -R2.reuse ;  /* 0x000000010e0e9824 */ /* 0x100fe200078e0a02 */
[----:B------:R-:W-:Y:S01]  /*20c0*/  ISETP.GT.U32.AND P1, PT, R2, R4, PT ;  /* 0x000000040200720c */ /* 0x000fe20003f24070 */
[----:B------:R-:W-:Y:S01]  /*20d0*/  VIADD R3, R8, 0xc4 ;  /* 0x000000c408037836 */ /* 0x000fe20000000000 */
[----:B------:R-:W-:Y:S01]  /*20e0*/  IABS R18, R11 ;  /* 0x0000000b00127213 */ /* 0x000fe20000000000 */
[----:B------:R-:W-:Y:S01]  /*20f0*/  @!P3 IMAD.IADD R7, R7, 0x1, -R2 ;  /* 0x000000010707b824 */ /* 0x000fe200078e0a02 */
[----:B------:R-:W-:Y:S01]  /*2100*/  IABS R17, R6 ;  /* 0x0000000600117213 */ /* 0x000fe20000000000 */
[----:B0-----:R-:W-:Y:S01]  /*2110*/  IMAD.MOV.U32 R0, RZ, RZ, R14 ;  /* 0x000000ffff007224 */ /* 0x001fe200078e000e */
[----:B------:R-:W-:Y:S01]  /*2120*/  ISETP.GE.AND P3, PT, R10, RZ, PT ;  /* 0x000000ff0a00720c */ /* 0x000fe20003f66270 */
[----:B------:R-:W-:Y:S01]  /*2130*/  IMAD.MOV.U32 R10, RZ, RZ, R18 ;  /* 0x000000ffff0a7224 */ /* 0x000fe200078e0012 */
[----:B------:R-:W-:Y:S01]  /*2140*/  IABS R12, R3 ;  /* 0x00000003000c7213 */ /* 0x000fe20000000000 */
[----:B------:R-:W-:-:S04]  /*2150*/  IMAD.HI.U32 R18, R9, R17, RZ ;  /* 0x0000001109127227 */ /* 0x000fc800078e00ff */
[----:B------:R-:W-:Y:S02]  /*2160*/  @!P6 IMAD.IADD R16, R16, 0x1, -R2 ;  /* 0x000000011010e824 */ /* 0x000fe400078e0a02 */
[----:B------:R-:W-:-:S03]  /*2170*/  IMAD.HI.U32 R19, R9, R12, RZ ;  /* 0x0000000c09137227 */ /* 0x000fc600078e00ff */
[----:B------:R-:W-:Y:S01]  /*2180*/  ISETP.GT.U32.AND P6, PT, R2, R16, PT ;  /* 0x000000100200720c */ /* 0x000fe20003fc4070 */
[----:B------:R-:W-:Y:S02]  /*2190*/  IMAD.MOV R18, RZ, RZ, -R18 ;  /* 0x000000ffff127224 */ /* 0x000fe400078e0a12 */
[----:B------:R-:W-:Y:S01]  /*21a0*/  @!P1 IMAD.IADD R4, R4, 0x1, -R2 ;  /* 0x0000000104049824 */ /* 0x000fe200078e0a02 */
[----:B------:R-:W-:Y:S01]  /*21b0*/  ISETP.GE.AND P1, PT, R6, RZ, PT ;  /* 0x000000ff0600720c */ /* 0x000fe20003f26270 */
[----:B------:R-:W-:Y:S02]  /*21c0*/  @!P5 IMAD.MOV R0, RZ, RZ, -R0 ;  /* 0x000000ffff00d224 */ /* 0x000fe400078e0a00 */
[----:B------:R-:W-:Y:S01]  /*21d0*/  IMAD.HI.U32 R6, R9, R10, RZ ;  /* 0x0000000a09067227 */ /* 0x000fe200078e00ff */
[----:B------:R-:W-:Y:S02]  /*21e0*/  ISETP.GT.U32.AND P5, PT, R2, R4, PT ;  /* 0x000000040200720c */ /* 0x000fe40003fa4070 */
[----:B------:R0:W-:Y:S01]  /*21f0*/  STL [R1+0xcc], R0 ;  /* 0x0000cc0001007387 */ /* 0x0001e20000100800 */
[----:B------:R-:W-:-:S02]  /*2200*/  IMAD.MOV R14, RZ, RZ, -R19 ;  /* 0x000000ffff0e7224 */ /* 0x000fc400078e0a13 */
[C---:B------:R-:W-:Y:S02]  /*2210*/  IMAD R17, R2.reuse, R18, R17 ;  /* 0x0000001202117224 */ /* 0x040fe400078e0211 */
[----:B------:R-:W-:Y:S02]  /*2220*/  IMAD.MOV.U32 R5, RZ, RZ, R15 ;  /* 0x000000ffff057224 */ /* 0x000fe400078e000f */
[----:B------:R-:W-:Y:S02]  /*2230*/  IMAD.MOV R6, RZ, RZ, -R6 ;  /* 0x000000ffff067224 */ /* 0x000fe400078e0a06 */
[C---:B------:R-:W-:Y:S02]  /*2240*/  IMAD R12, R2.reuse, R14, R12 ;  /* 0x0000000e020c7224 */ /* 0x040fe400078e020c */
[----:B0-----:R-:W-:Y:S02]  /*2250*/  IMAD.MOV.U32 R0, RZ, RZ, R7 ;  /* 0x000000ffff007224 */ /* 0x001fe400078e0007 */
[----:B------:R-:W-:Y:S01]  /*2260*/  @!P2 IMAD.MOV R5, RZ, RZ, -R5 ;  /* 0x000000ffff05a224 */ /* 0x000fe200078e0a05 */
[C---:B------:R-:W-:Y:S01]  /*2270*/  ISETP.GT.U32.AND P2, PT, R2.reuse, R17, PT ;  /* 0x000000110200720c */ /* 0x040fe20003f44070 */
[----:B------:R-:W-:-:S02]  /*2280*/  IMAD R10, R2, R6, R10 ;  /* 0x00000006020a7224 */ /* 0x000fc400078e020a */
[----:B------:R-:W-:Y:S01]  /*2290*/  @!P4 IMAD.MOV R0, RZ, RZ, -R0 ;  /* 0x000000ffff00c224 */ /* 0x000fe200078e0a00 */
[----:B------:R-:W-:Y:S01]  /*22a0*/  ISETP.GT.U32.AND P4, PT, R2, R12, PT ;  /* 0x0000000c0200720c */ /* 0x000fe20003f84070 */
[--C-:B------:R-:W-:Y:S01]  /*22b0*/  @!P6 IMAD.IADD R16, R16, 0x1, -R2.reuse ;  /* 0x000000011010e824 */ /* 0x100fe200078e0a02 */
[----:B------:R-:W-:Y:S01]  /*22c0*/  ISETP.GT.U32.AND P6, PT, R2, R10, PT ;  /* 0x0000000a0200720c */ /* 0x000fe20003fc4070 */
[----:B------:R-:W-:Y:S01]  /*22d0*/  VIADD R18, R8, 0xc0 ;  /* 0x000000c008127836 */ /* 0x000fe20000000000 */
[----:B------:R-:W-:Y:S01]  /*22e0*/  STL [R1+0xd0], R5 ;  /* 0x0000d00501007387 */ /* 0x000fe20000100800 */
[--C-:B------:R-:W-:Y:S01]  /*22f0*/  @!P5 IMAD.IADD R4, R4, 0x1, -R2.reuse ;  /* 0x000000010404d824 */ /* 0x100fe200078e0a02 */
[----:B------:R-:W-:Y:S01]  /*2300*/  ISETP.GE.AND P5, PT, R3, RZ, PT ;  /* 0x000000ff0300720c */ /* 0x000fe20003fa6270 */
[C---:B------:R-:W-:Y:S01]  /*2310*/  VIADD R3, R8.reuse, 0xbe ;  /* 0x000000be08037836 */ /* 0x040fe20000000000 */
[----:B------:R-:W-:Y:S01]  /*2320*/  IABS R6, R18 ;  /* 0x0000001200067213 */ /* 0x000fe20000000000 */
[--C-:B------:R-:W-:Y:S01]  /*2330*/  @!P2 IMAD.IADD R17, R17, 0x1, -R2.reuse ;  /* 0x000000011111a824 */ /* 0x100fe200078e0a02 */
[----:B------:R0:W-:Y:S01]  /*2340*/  STL [R1+0xd8], R0 ;  /* 0x0000d80001007387 */ /* 0x0001e20000100800 */
[----:B------:R-:W-:Y:S01]  /*2350*/  ISETP.GE.AND P2, PT, R11, RZ, PT ;  /* 0x000000ff0b00720c */ /* 0x000fe20003f46270 */
[----:B------:R-:W-:Y:S01]  /*2360*/  VIADD R11, R8, 0xbc ;  /* 0x000000bc080b7836 */ /* 0x000fe20000000000 */
[----:B------:R-:W-:Y:S01]  /*2370*/  IABS R7, R3 ;  /* 0x0000000300077213 */ /* 0x000fe20000000000 */
[----:B------:R-:W-:Y:S01]  /*2380*/  @!P4 IMAD.IADD R12, R12, 0x1, -R2 ;  /* 0x000000010c0cc824 */ /* 0x000fe200078e0a02 */
[----:B------:R-:W-:Y:S01]  /*2390*/  ISETP.GT.U32.AND P4, PT, R2, R17, PT ;  /* 0x000000110200720c */ /* 0x000fe20003f84070 */
[----:B------:R-:W-:Y:S01]  /*23a0*/  IMAD.HI.U32 R14, R9, R6, RZ ;  /* 0x00000006090e7227 */ /* 0x000fe200078e00ff */
[----:B------:R-:W-:-:S03]  /*23b0*/  IABS R20, R11 ;  /* 0x0000000b00147213 */ /* 0x000fc60000000000 */
[----:B------:R-:W-:Y:S01]  /*23c0*/  @!P6 IMAD.IADD R10, R10, 0x1, -R2 ;  /* 0x000000010a0ae824 */ /* 0x000fe200078e0a02 */
[----:B------:R-:W-:Y:S01]  /*23d0*/  ISETP.GT.U32.AND P6, PT, R2, R12, PT ;  /* 0x0000000c0200720c */ /* 0x000fe20003fc4070 */
[----:B0-----:R-:W-:Y:S02]  /*23e0*/  IMAD.MOV.U32 R0, RZ, RZ, R4 ;  /* 0x000000ffff007224 */ /* 0x001fe400078e0004 */
[----:B------:R-:W-:Y:S02]  /*23f0*/  IMAD.MOV R14, RZ, RZ, -R14 ;  /* 0x000000ffff0e7224 */ /* 0x000fe400078e0a0e */
[----:B------:R-:W-:-:S04]  /*2400*/  IMAD.HI.U32 R4, R9, R7, RZ ;  /* 0x0000000709047227 */ /* 0x000fc800078e00ff */
[C---:B------:R-:W-:Y:S02]  /*2410*/  IMAD R6, R2.reuse, R14, R6 ;  /* 0x0000000e02067224 */ /* 0x040fe400078e0206 */
[----:B------:R-:W-:Y:S02]  /*2420*/  IMAD.MOV R4, RZ, RZ, -R4 ;  /* 0x000000ffff047224 */ /* 0x000fe400078e0a04 */
[--C-:B------:R-:W-:Y:S01]  /*2430*/  @!P4 IMAD.IADD R17, R17, 0x1, -R2.reuse ;  /* 0x000000011111c824 */ /* 0x100fe200078e0a02 */
[C---:B------:R-:W-:Y:S01]  /*2440*/  ISETP.GT.U32.AND P4, PT, R2.reuse, R6, PT ;  /* 0x000000060200720c */ /* 0x040fe20003f84070 */
[----:B------:R-:W-:Y:S02]  /*2450*/  IMAD R7, R2, R4, R7 ;  /* 0x0000000402077224 */ /* 0x000fe400078e0207 */
[----:B------:R-:W-:Y:S02]  /*2460*/  @!P6 IMAD.IADD R12, R12, 0x1, -R2 ;  /* 0x000000010c0ce824 */ /* 0x000fe400078e0a02 */
[----:B------:R-:W-:Y:S01]  /*2470*/  @!P0 IMAD.MOV R0, RZ, RZ, -R0 ;  /* 0x000000ffff008224 */ /* 0x000fe200078e0a00 */
[----:B------:R-:W-:Y:S01]  /*2480*/  ISETP.GT.U32.AND P6, PT, R2, R7, PT ;  /* 0x000000070200720c */ /* 0x000fe20003fc4070 */
[----:B------:R-:W-:Y:S01]  /*2490*/  VIADD R14, R8, 0xba ;  /* 0x000000ba080e7836 */ /* 0x000fe20000000000 */
[----:B------:R-:W-:Y:S01]  /*24a0*/  ISETP.GT.U32.AND P0, PT, R2, R10, PT ;  /* 0x0000000a0200720c */ /* 0x000fe20003f04070 */
[----:B------:R-:W-:Y:S01]  /*24b0*/  IMAD.MOV.U32 R5, RZ, RZ, R16 ;  /* 0x000000ffff057224 */ /* 0x000fe200078e0010 */
[----:B------:R0:W-:Y:S01]  /*24c0*/  STL [R1+0xdc], R0 ;  /* 0x0000dc0001007387 */ /* 0x0001e20000100800 */
[----:B------:R-:W-:Y:S01]  /*24d0*/  IMAD.HI.U32 R21, R9, R20, RZ ;  /* 0x0000001409157227 */ /* 0x000fe200078e00ff */
[----:B------:R-:W-:-:S03]  /*24e0*/  IABS R4, R14 ;  /* 0x0000000e00047213 */ /* 0x000fc60000000000 */
[--C-:B------:R-:W-:Y:S01]  /*24f0*/  @!P4 IMAD.IADD R6, R6, 0x1, -R2.reuse ;  /* 0x000000010606c824 */ /* 0x100fe200078e0a02 */
[----:B------:R-:W-:Y:S01]  /*2500*/  ISETP.GE.AND P4, PT, R3, RZ, PT ;  /* 0x000000ff0300720c */ /* 0x000fe20003f86270 */
[----:B------:R-:W-:Y:S02]  /*2510*/  @!P3 IMAD.MOV R5, RZ, RZ, -R5 ;  /* 0x000000ffff05b224 */ /* 0x000fe400078e0a05 */
[----:B------:R-:W-:Y:S01]  /*2520*/  @!P6 IMAD.IADD R7, R7, 0x1, -R2 ;  /* 0x000000010707e824 */ /* 0x000fe200078e0a02 */
[----:B------:R-:W-:Y:S01]  /*2530*/  ISETP.GT.U32.AND P6, PT, R2, R6, PT ;  /* 0x000000060200720c */ /* 0x000fe20003fc4070 */
[----:B0-----:R-:W-:Y:S01]  /*2540*/  IMAD.MOV.U32 R0, RZ, RZ, R17 ;  /* 0x000000ffff007224 */ /* 0x001fe200078e0011 */
[----:B------:R0:W-:Y:S01]  /*2550*/  STL [R1+0xe0], R5 ;  /* 0x0000e00501007387 */ /* 0x0001e20000100800 */
[----:B------:R-:W-:Y:S02]  /*2560*/  IMAD.MOV R21, RZ, RZ, -R21 ;  /* 0x000000ffff157224 */ /* 0x000fe400078e0a15 */
[----:B------:R-:W-:-:S04]  /*2570*/  IMAD.HI.U32 R19, R9, R4, RZ ;  /* 0x0000000409137227 */ /* 0x000fc800078e00ff */
[----:B------:R-:W-:Y:S01]  /*2580*/  @!P1 IMAD.MOV R0, RZ, RZ, -R0 ;  /* 0x000000ffff009224 */ /* 0x000fe200078e0a00 */
[----:B------:R-:W-:Y:S01]  /*2590*/  ISETP.GT.U32.AND P1, PT, R2, R7, PT ;  /* 0x000000070200720c */ /* 0x000fe20003f24070 */
[----:B------:R-:W-:Y:S01]  /*25a0*/  @!P0 IMAD.IADD R10, R10, 0x1, -R2 ;  /* 0x000000010a0a8824 */ /* 0x000fe200078e0a02 */
[----:B------:R-:W-:Y:S01]  /*25b0*/  ISETP.GE.AND P0, PT, R18, RZ, PT ;  /* 0x000000ff1200720c */ /* 0x000fe20003f06270 */
[C---:B------:R-:W-:Y:S01]  /*25c0*/  IMAD R3, R2.reuse, R21, R20 ;  /* 0x0000001502037224 */ /* 0x040fe200078e0214 */
[----:B------:R1:W-:Y:S01]  /*25d0*/  STL [R1+0xe4], R0 ;  /* 0x0000e40001007387 */ /* 0x0003e20000100800 */
[----:B------:R-:W-:Y:S02]  /*25e0*/  IMAD.MOV R19, RZ, RZ, -R19 ;  /* 0x000000ffff137224 */ /* 0x000fe400078e0a13 */
[----:B0-----:R-:W-:Y:S01]  /*25f0*/  IMAD.MOV.U32 R5, RZ, RZ, R12 ;  /* 0x000000ffff057224 */ /* 0x001fe200078e000c */
[----:B------:R-:W-:Y:S01]  /*2600*/  ISETP.GT.U32.AND P3, PT, R2, R3, PT ;  /* 0x000000030200720c */ /* 0x000fe20003f64070 */
[----:B------:R-:W-:-:S02]  /*2610*/  VIADD R15, R8, 0xb8 ;  /* 0x000000b8080f7836 */ /* 0x000fc40000000000 */
[----:B------:R-:W-:Y:S01]  /*2620*/  @!P5 IMAD.MOV R5, RZ, RZ, -R5 ;  /* 0x000000ffff05d224 */ /* 0x000fe200078e0a05 */
[----:B------:R-:W-:Y:S01]  /*2630*/  ISETP.GE.AND P5, PT, R11, RZ, PT ;  /* 0x000000ff0b00720c */ /* 0x000fe20003fa6270 */
[----:B------:R-:W-:Y:S01]  /*2640*/  @!P6 IMAD.IADD R6, R6, 0x1, -R2 ;  /* 0x000000010606e824 */ /* 0x000fe200078e0a02 */
[----:B------:R-:W-:Y:S01]  /*2650*/  IABS R18, R15 ;  /* 0x0000000f00127213 */ /* 0x000fe20000000000 */
[----:B-1----:R-:W-:Y:S01]  /*2660*/  IMAD.MOV.U32 R0, RZ, RZ, R10 ;  /* 0x000000ffff007224 */ /* 0x002fe200078e000a */
[----:B------:R-:W-:Y:S01]  /*2670*/  STL [R1+0xec], R5 ;  /* 0x0000ec0501007387 */ /* 0x000fe20000100800 */
[----:B------:R-:W-:Y:S02]  /*2680*/  IMAD R10, R2, R19, R4 ;  /* 0x00000013020a7224 */ /* 0x000fe400078e0204 */
[----:B------:R-:W-:Y:S01]  /*2690*/  @!P2 IMAD.MOV R0, RZ, RZ, -R0 ;  /* 0x000000ffff00a224 */ /* 0x000fe200078e0a00 */
[----:B------:R-:W-:Y:S01]  /*26a0*/  ISETP.GE.AND P2, PT, R14, RZ, PT ;  /* 0x000000ff0e00720c */ /* 0x000fe20003f46270 */
[----:B------:R-:W-:Y:S01]  /*26b0*/  IMAD.HI.U32 R11, R9, R18, RZ ;  /* 0x00000012090b7227 */ /* 0x000fe200078e00ff */
[----:B------:R-:W-:-:S02]  /*26c0*/  ISETP.GT.U32.AND P6, PT, R2, R10, PT ;  /* 0x0000000a0200720c */ /* 0x000fc40003fc4070 */
[----:B------:R0:W-:Y:S01]  /*26d0*/  STL [R1+0xf4], R0 ;  /* 0x0000f40001007387 */ /* 0x0001e20000100800 */
[----:B------:R-:W-:Y:S02]  /*26e0*/  VIADD R4, R8, 0xb6 ;  /* 0x000000b608047836 */ /* 0x000fe40000000000 */
[----:B------:R-:W-:Y:S02]  /*26f0*/  IMAD.MOV R11, RZ, RZ, -R11 ;  /* 0x000000ffff0b7224 */ /* 0x000fe400078e0a0b */
[--C-:B------:R-:W-:Y:S01]  /*2700*/  @!P1 IMAD.IADD R7, R7, 0x1, -R2.reuse ;  /* 0x0000000107079824 */ /* 0x100fe200078e0a02 */
[----:B------:R-:W-:Y:S01]  /*2710*/  ISETP.GE.AND P1, PT, R15, RZ, PT ;  /* 0x000000ff0f00720c */ /* 0x000fe20003f26270 */
[----:B------:R-:W-:Y:S01]  /*2720*/  @!P3 IMAD.IADD R3, R3, 0x1, -R2 ;  /* 0x000000010303b824 */ /* 0x000fe200078e0a02 */
[----:B------:R-:W-:Y:S01]  /*2730*/  IABS R15, R4 ;  /* 0x00000004000f7213 */ /* 0x000fe20000000000 */
[----:B------:R-:W-:Y:S01]  /*2740*/  IMAD R20, R2, R11, R18 ;  /* 0x0000000b02147224 */ /* 0x000fe200078e0212 */
[----:B------:R-:W-:Y:S01]  /*2750*/  ISETP.GE.AND P3, PT, R4, RZ, PT ;  /* 0x000000ff0400720c */ /* 0x000fe20003f66270 */
[----:B0-----:R-:W-:-:S02]  /*2760*/  IMAD.MOV.U32 R0, RZ, RZ, R6 ;  /* 0x000000ffff007224 */ /* 0x001fc400078e0006 */
[----:B------:R-:W-:Y:S01]  /*2770*/  @!P6 IMAD.IADD R10, R10, 0x1, -R2 ;  /* 0x000000010a0ae824 */ /* 0x000fe200078e0a02 */
[C---:B------:R-:W-:Y:S01]  /*2780*/  ISETP.GT.U32.AND P6, PT, R2.reuse, R3, PT ;  /* 0x000000030200720c */ /* 0x040fe20003fc4070 */
[----:B------:R-:W-:Y:S02]  /*2790*/  @!P0 IMAD.MOV R0, RZ, RZ, -R0 ;  /* 0x000000ffff008224 */ /* 0x000fe400078e0a00 */
[----:B------:R-:W-:Y:S01]  /*27a0*/  IMAD.HI.U32 R6, R9, R15, RZ ;  /* 0x0000000f09067227 */ /* 0x000fe200078e00ff */
[----:B------:R-:W-:Y:S02]  /*27b0*/  ISETP.GT.U32.AND P0, PT, R2, R10, PT ;  /* 0x0000000a0200720c */ /* 0x000fe40003f04070 */
[----:B------:R0:W-:Y:S01]  /*27c0*/  STL [R1+0xf8], R0 ;  /* 0x0000f80001007387 */ /* 0x0001e20000100800 */
[----:B------:R-:W-:Y:S02]  /*27d0*/  IMAD.MOV R6, RZ, RZ, -R6 ;  /* 0x000000ffff067224 */ /* 0x000fe400078e0a06 */
[----:B------:R-:W-:-:S02]  /*27e0*/  VIADD R12, R8, 0xb4 ;  /* 0x000000b4080c7836 */ /* 0x000fc40000000000 */
[----:B------:R-:W-:Y:S02]  /*27f0*/  IMAD R15, R2, R6, R15 ;  /* 0x00000006020f7224 */ /* 0x000fe400078e020f */
[----:B------:R-:W-:Y:S01]  /*2800*/  VIADD R11, R8, 0xb2 ;  /* 0x000000b2080b7836 */ /* 0x000fe20000000000 */
[----:B------:R-:W-:Y:S01]  /*2810*/  IABS R16, R12 ;  /* 0x0000000c00107213 */ /* 0x000fe20000000000 */
[----:B------:R-:W-:Y:S01]  /*2820*/  @!P6 IMAD.IADD R3, R3, 0x1, -R2 ;  /* 0x000000010303e824 */ /* 0x000fe200078e0a02 */
[----:B------:R-:W-:Y:S01]  /*2830*/  ISETP.GT.U32.AND P6, PT, R2, R15, PT ;  /* 0x0000000f0200720c */ /* 0x000fe20003fc4070 */
[----:B0-----:R-:W-:Y:S01]  /*2840*/  IMAD.MOV.U32 R0, RZ, RZ, R7 ;  /* 0x000000ffff007224 */ /* 0x001fe200078e0007 */
[----:B------:R-:W-:Y:S01]  /*2850*/  IABS R18, R11 ;  /* 0x0000000b00127213 */ /* 0x000fe20000000000 */
[----:B------:R-:W-:-:S04]  /*2860*/  IMAD.HI.U32 R6, R9, R16, RZ ;  /* 0x0000001009067227 */ /* 0x000fc800078e00ff */
[----:B------:R-:W-:Y:S01]  /*2870*/  @!P4 IMAD.MOV R0, RZ, RZ, -R0 ;  /* 0x000000ffff00c224 */ /* 0x000fe200078e0a00 */
[----:B------:R-:W-:Y:S01]  /*2880*/  ISETP.GT.U32.AND P4, PT, R2, R20, PT ;  /* 0x000000140200720c */ /* 0x000fe20003f84070 */
[----:B------:R-:W-:Y:S01]  /*2890*/  @!P0 IMAD.IADD R10, R10, 0x1, -R2 ;  /* 0x000000010a0a8824 */ /* 0x000fe200078e0a02 */
[----:B------:R-:W-:Y:S01]  /*28a0*/  ISETP.GE.AND P0, PT, R12, RZ, PT ;  /* 0x000000ff0c00720c */ /* 0x000fe20003f06270 */
[----:B------:R-:W-:Y:S01]  /*28b0*/  IMAD.HI.U32 R7, R9, R18, RZ ;  /* 0x0000001209077227 */ /* 0x000fe200078e00ff */
[----:B------:R0:W-:Y:S03]  /*28c0*/  STL [R1+0x108], R0 ;  /* 0x0001080001007387 */ /* 0x0001e60000100800 */
[----:B------:R-:W-:Y:S02]  /*28d0*/  IMAD.MOV R12, RZ, RZ, -R6 ;  /* 0x000000ffff0c7224 */ /* 0x000fe400078e0a06 */
[----:B------:R-:W-:-:S02]  /*28e0*/  VIADD R4, R8, 0xb0 ;  /* 0x000000b008047836 */ /* 0x000fc40000000000 */
[----:B------:R-:W-:Y:S02]  /*28f0*/  IMAD.MOV R7, RZ, RZ, -R7 ;  /* 0x000000ffff077224 */ /* 0x000fe400078e0a07 */
[----:B------:R-:W-:Y:S01]  /*2900*/  @!P4 IMAD.IADD R20, R20, 0x1, -R2 ;  /* 0x000000011414c824 */ /* 0x000fe200078e0a02 */
[----:B------:R-:W-:Y:S01]  /*2910*/  IABS R17, R4 ;  /* 0x0000000400117213 */ /* 0x000fe20000000000 */
[----:B0-----:R-:W-:Y:S01]  /*2920*/  IMAD.MOV.U32 R0, RZ, RZ, R3 ;  /* 0x000000ffff007224 */ /* 0x001fe200078e0003 */
[----:B------:R-:W-:Y:S01]  /*2930*/  ISETP.GE.AND P4, PT, R11, RZ, PT ;  /* 0x000000ff0b00720c */ /* 0x000fe20003f86270 */
[C---:B------:R-:W-:Y:S02]  /*2940*/  IMAD R16, R2.reuse, R12, R16 ;  /* 0x0000000c02107224 */ /* 0x040fe400078e0210 */
[----:B------:R-:W-:Y:S01]  /*2950*/  @!P5 IMAD.MOV R0, RZ, RZ, -R0 ;  /* 0x000000ffff00d224 */ /* 0x000fe200078e0a00 */
[----:B------:R-:W-:Y:S01]  /*2960*/  ISETP.GT.U32.AND P5, PT, R2, R20, PT ;  /* 0x000000140200720c */ /* 0x000fe20003fa4070 */
[----:B------:R-:W-:-:S02]  /*2970*/  @!P6 IMAD.IADD R15, R15, 0x1, -R2 ;  /* 0x000000010f0fe824 */ /* 0x000fc400078e0a02 */
[C---:B------:R-:W-:Y:S01]  /*2980*/  IMAD R18, R2.reuse, R7, R18 ;  /* 0x0000000702127224 */ /* 0x040fe200078e0212 */
[----:B------:R0:W-:Y:S01]  /*2990*/  STL [R1+0x110], R0 ;  /* 0x0001100001007387 */ /* 0x0001e20000100800 */
[----:B------:R-:W-:Y:S01]  /*29a0*/  IMAD.HI.U32 R6, R9, R17, RZ ;  /* 0x0000001109067227 */ /* 0x000fe200078e00ff */
[----:B------:R-:W-:-:S03]  /*29b0*/  ISETP.GT.U32.AND P6, PT, R2, R15, PT ;  /* 0x0000000f0200720c */ /* 0x000fc60003fc4070 */
[----:B------:R-:W-:Y:S02]  /*29c0*/  IMAD.MOV R6, RZ, RZ, -R6 ;  /* 0x000000ffff067224 */ /* 0x000fe400078e0a06 */
[----:B------:R-:W-:Y:S02]  /*29d0*/  VIADD R12, R8, 0xae ;  /* 0x000000ae080c7836 */ /* 0x000fe40000000000 */
[----:B------:R-:W-:Y:S01]  /*29e0*/  @!P5 IMAD.IADD R20, R20, 0x1, -R2 ;  /* 0x000000011414d824 */ /* 0x000fe200078e0a02 */
[C---:B------:R-:W-:Y:S01]  /*29f0*/  ISETP.GT.U32.AND P5, PT, R2.reuse, R18, PT ;  /* 0x000000120200720c */ /* 0x040fe20003fa4070 */
[----:B0-----:R-:W-:Y:S01]  /*2a00*/  IMAD.MOV.U32 R0, RZ, RZ, R10 ;  /* 0x000000ffff007224 */ /* 0x001fe200078e000a */
[----:B------:R-:W-:Y:S01]  /*2a10*/  IABS R19, R12 ;  /* 0x0000000c00137213 */ /* 0x000fe20000000000 */
[C---:B------:R-:W-:Y:S02]  /*2a20*/  IMAD R17, R2.reuse, R6, R17 ;  /* 0x0000000602117224 */ /* 0x040fe400078e0211 */
[----:B------:R-:W-:Y:S01]  /*2a30*/  @!P2 IMAD.MOV R0, RZ, RZ, -R0 ;  /* 0x000000ffff00a224 */ /* 0x000fe200078e0a00 */
[C---:B------:R-:W-:Y:S01]  /*2a40*/  ISETP.GT.U32.AND P2, PT, R2.reuse, R16, PT ;  /* 0x000000100200720c */ /* 0x040fe20003f44070 */
[--C-:B------:R-:W-:Y:S01]  /*2a50*/  @!P6 IMAD.IADD R15, R15, 0x1, -R2.reuse ;  /* 0x000000010f0fe824 */ /* 0x100fe200078e0a02 */
[----:B------:R-:W-:Y:S01]  /*2a60*/  ISETP.GT.U32.AND P6, PT, R2, R17, PT ;  /* 0x000000110200720c */ /* 0x000fe20003fc4070 */
[----:B------:R-:W-:Y:S01]  /*2a70*/  IMAD.HI.U32 R21, R9, R19, RZ ;  /* 0x0000001309157227 */ /* 0x000fe200078e00ff */
[----:B------:R0:W-:Y:S03]  /*2a80*/  STL [R1+0x114], R0 ;  /* 0x0001140001007387 */ /* 0x0001e60000100800 */
[----:B------:R-:W-:-:S02]  /*2a90*/  @!P5 IMAD.IADD R18, R18, 0x1, -R2 ;  /* 0x000000011212d824 */ /* 0x000fc400078e0a02 */
[----:B------:R-:W-:Y:S02]  /*2aa0*/  VIADD R7, R8, 0xac ;  /* 0x000000ac08077836 */ /* 0x000fe40000000000 */
[----:B------:R-:W-:Y:S02]  /*2ab0*/  IMAD.MOV R21, RZ, RZ, -R21 ;  /* 0x000000ffff157224 */ /* 0x000fe400078e0a15 */
[--C-:B------:R-:W-:Y:S01]  /*2ac0*/  @!P2 IMAD.IADD R16, R16, 0x1, -R2.reuse ;  /* 0x000000011010a824 */ /* 0x100fe200078e0a02 */
[----:B------:R-:W-:Y:S01]  /*2ad0*/  IABS R10, R7 ;  /* 0x00000007000a7213 */ /* 0x000fe20000000000 */
[----:B0-----:R-:W-:Y:S01]  /*2ae0*/  IMAD.MOV.U32 R0, RZ, RZ, R15 ;  /* 0x000000ffff007224 */ /* 0x001fe200078e000f */
[----:B------:R-:W-:Y:S01]  /*2af0*/  ISETP.GE.AND P2, PT, R4, RZ, PT ;  /* 0x000000ff0400720c */ /* 0x000fe20003f46270 */
[----:B------:R-:W-:Y:S01]  /*2b00*/  @!P6 IMAD.IADD R17, R17, 0x1, -R2 ;  /* 0x000000011111e824 */ /* 0x000fe200078e0a02 */
[----:B------:R-:W-:Y:S01]  /*2b10*/  ISETP.GT.U32.AND P5, PT, R2, R16, PT ;  /* 0x000000100200720c */ /* 0x000fe20003fa4070 */
[----:B------:R-:W-:Y:S01]  /*2b20*/  @!P3 IMAD.MOV R0, RZ, RZ, -R0 ;  /* 0x000000ffff00b224 */ /* 0x000fe200078e0a00 */
[----:B------:R-:W-:Y:S01]  /*2b30*/  ISETP.GE.AND P3, PT, R12, RZ, PT ;  /* 0x000000ff0c00720c */ /* 0x000fe20003f66270 */
[C---:B------:R-:W-:Y:S01]  /*2b40*/  IMAD R12, R2.reuse, R21, R19 ;  /* 0x00000015020c7224 */ /* 0x040fe200078e0213 */
[----:B------:R-:W-:Y:S01]  /*2b50*/  ISETP.GT.U32.AND P6, PT, R2, R18, PT ;  /* 0x000000120200720c */ /* 0x000fe20003fc4070 */
[----:B------:R-:W-:-:S02]  /*2b60*/  VIADD R14, R8, 0xa8 ;  /* 0x000000a8080e7836 */ /* 0x000fc40000000000 */
[----:B------:R-:W-:-:S03]  /*2b70*/  IMAD.HI.U32 R4, R9, R10, RZ ;  /* 0x0000000a09047227 */ /* 0x000fc600078e00ff */
[----:B------:R-:W-:Y:S01]  /*2b80*/  IABS R6, R14 ;  /* 0x0000000e00067213 */ /* 0x000fe20000000000 */
[----:B------:R-:W-:Y:S02]  /*2b90*/  IMAD.MOV.U32 R5, RZ, RZ, R20 ;  /* 0x000000ffff057224 */ /* 0x000fe400078e0014 */
[----:B------:R-:W-:Y:S01]  /*2ba0*/  @!P5 IMAD.IADD R16, R16, 0x1, -R2 ;  /* 0x000000011010d824 */ /* 0x000fe200078e0a02 */
[C---:B------:R-:W-:Y:S01]  /*2bb0*/  ISETP.GT.U32.AND P5, PT, R2.reuse, R12, PT ;  /* 0x0000000c0200720c */ /* 0x040fe20003fa4070 */
[----:B------:R-:W-:Y:S02]  /*2bc0*/  IMAD.MOV R4, RZ, RZ, -R4 ;  /* 0x000000ffff047224 */ /* 0x000fe400078e0a04 */
[----:B------:R-:W-:Y:S01]  /*2bd0*/  @!P1 IMAD.MOV R5, RZ, RZ, -R5 ;  /* 0x000000ffff059224 */ /* 0x000fe200078e0a05 */
[C---:B------:R-:W-:Y:S01]  /*2be0*/  ISETP.GT.U32.AND P1, PT, R2.reuse, R17, PT ;  /* 0x000000110200720c */ /* 0x040fe20003f24070 */
[----:B------:R-:W-:Y:S02]  /*2bf0*/  IMAD R10, R2, R4, R10 ;  /* 0x00000004020a7224 */ /* 0x000fe400078e020a */
[----:B------:R-:W-:Y:S01]  /*2c00*/  IMAD.HI.U32 R19, R9, R6, RZ ;  /* 0x0000000609137227 */ /* 0x000fe200078e00ff */
[----:B------:R0:W-:Y:S03]  /*2c10*/  STL [R1+0x118], R5 ;  /* 0x0001180501007387 */ /* 0x0001e60000100800 */
[----:B------:R-:W-:Y:S01]  /*2c20*/  VIADD R3, R8, 0xaa ;  /* 0x000000aa08037836 */ /* 0x000fe20000000000 */
[----:B------:R1:W-:Y:S01]  /*2c30*/  STL [R1+0x120], R0 ;  /* 0x0001200001007387 */ /* 0x0003e20000100800 */
[--C-:B------:R-:W-:Y:S01]  /*2c40*/  @!P6 IMAD.IADD R18, R18, 0x1, -R2.reuse ;  /* 0x000000011212e824 */ /* 0x100fe200078e0a02 */
[----:B------:R-:W-:Y:S01]  /*2c50*/  ISETP.GT.U32.AND P6, PT, R2, R10, PT ;  /* 0x0000000a0200720c */ /* 0x000fe20003fc4070 */
[----:B------:R-:W-:Y:S01]  /*2c60*/  IMAD.MOV R19, RZ, RZ, -R19 ;  /* 0x000000ffff137224 */ /* 0x000fe200078e0a13 */
[----:B------:R-:W-:Y:S01]  /*2c70*/  IABS R11, R3 ;  /* 0x00000003000b7213 */ /* 0x000fe20000000000 */
[----:B------:R-:W-:-:S02]  /*2c80*/  @!P5 IMAD.IADD R12, R12, 0x1, -R2 ;  /* 0x000000010c0cd824 */ /* 0x000fc400078e0a02 */
[----:B------:R-:W-:Y:S02]  /*2c90*/  IMAD R6, R2, R19, R6 ;  /* 0x0000001302067224 */ /* 0x000fe400078e0206 */
[----:B0-----:R-:W-:Y:S02]  /*2ca0*/  IMAD.MOV.U32 R5, RZ, RZ, R18 ;  /* 0x000000ffff057224 */ /* 0x001fe400078e0012 */
[----:B-1----:R-:W-:Y:S02]  /*2cb0*/  IMAD.MOV.U32 R0, RZ, RZ, R16 ;  /* 0x000000ffff007224 */ /* 0x002fe400078e0010 */
[----:B------:R-:W-:-:S04]  /*2cc0*/  IMAD.HI.U32 R20, R9, R11, RZ ;  /* 0x0000000b09147227 */ /* 0x000fc800078e00ff */
[----:B------:R-:W-:Y:S01]  /*2cd0*/  @!P0 IMAD.MOV R0, RZ, RZ, -R0 ;  /* 0x000000ffff008224 */ /* 0x000fe200078e0a00 */
[C---:B------:R-:W-:Y:S01]  /*2ce0*/  ISETP.GT.U32.AND P0, PT, R2.reuse, R12, PT ;  /* 0x0000000c0200720c */ /* 0x040fe20003f04070 */
[----:B------:R-:W-:Y:S01]  /*2cf0*/  @!P1 IMAD.IADD R17, R17, 0x1, -R2 ;  /* 0x0000000111119824 */ /* 0x000fe200078e0a02 */
[----:B------:R-:W-:Y:S01]  /*2d00*/  ISETP.GE.AND P1, PT, R7, RZ, PT ;  /* 0x000000ff0700720c */ /* 0x000fe20003f26270 */
[----:B------:R-:W-:Y:S01]  /*2d10*/  @!P4 IMAD.MOV R5, RZ, RZ, -R5 ;  /* 0x000000ffff05c224 */ /* 0x000fe200078e0a05 */
[----:B------:R-:W-:Y:S01]  /*2d20*/  ISETP.GT.U32.AND P4, PT, R2, R6, PT ;  /* 0x000000060200720c */ /* 0x000fe20003f84070 */
[----:B------:R-:W-:Y:S01]  /*2d30*/  VIADD R4, R8, 0xa6 ;  /* 0x000000a608047836 */ /* 0x000fe20000000000 */
[----:B------:R0:W-:Y:S01]  /*2d40*/  STL [R1+0x144], R0 ;  /* 0x0001440001007387 */ /* 0x0001e20000100800 */
[----:B------:R-:W-:Y:S02]  /*2d50*/  IMAD.MOV R20, RZ, RZ, -R20 ;  /* 0x000000ffff147224 */ /* 0x000fe400078e0a14 */
[--C-:B------:R-:W-:Y:S01]  /*2d60*/  @!P6 IMAD.IADD R10, R10, 0x1, -R2.reuse ;  /* 0x000000010a0ae824 */ /* 0x100fe200078e0a02 */
[----:B------:R-:W-:Y:S01]  /*2d70*/  IABS R15, R4 ;  /* 0x00000004000f7213 */ /* 0x000fe20000000000 */
[----:B------:R-:W-:Y:S01]  /*2d80*/  IMAD R7, R2, R20, R11 ;  /* 0x0000001402077224 */ /* 0x000fe200078e020b */
[----:B------:R-:W-:Y:S01]  /*2d90*/  STL [R1+0x148], R5 ;  /* 0x0001480501007387 */ /* 0x000fe20000100800 */
[----:B------:R-:W-:Y:S01]  /*2da0*/  VIADD R11, R8, 0xa4 ;  /* 0x000000a4080b7836 */ /* 0x000fe20000000000 */
[----:B------:R-:W-:Y:S01]  /*2db0*/  ISETP.GT.U32.AND P6, PT, R2, R10, PT ;  /* 0x0000000a0200720c */ /* 0x000fe20003fc4070 */
[----:B------:R-:W-:Y:S01]  /*2dc0*/  @!P0 IMAD.IADD R12, R12, 0x1, -R2 ;  /* 0x000000010c0c8824 */ /* 0x000fe200078e0a02 */
[----:B------:R-:W-:Y:S01]  /*2dd0*/  ISETP.GT.U32.AND P5, PT, R2, R7, PT ;  /* 0x000000070200720c */ /* 0x000fe20003fa4070 */
[----:B0-----:R-:W-:Y:S01]  /*2de0*/  IMAD.MOV.U32 R0, RZ, RZ, R17 ;  /* 0x000000ffff007224 */ /* 0x001fe200078e0011 */
[----:B------:R-:W-:Y:S01]  /*2df0*/  IABS R16, R11 ;  /* 0x0000000b00107213 */ /* 0x000fe20000000000 */
[----:B------:R-:W-:Y:S01]  /*2e00*/  IMAD.HI.U32 R19, R9, R15, RZ ;  /* 0x0000000f09137227 */ /* 0x000fe200078e00ff */
[----:B------:R-:W-:-:S03]  /*2e10*/  ISETP.GE.AND P0, PT, R14, RZ, PT ;  /* 0x000000ff0e00720c */ /* 0x000fc60003f06270 */
[----:B------:R-:W-:Y:S01]  /*2e20*/  @!P2 IMAD.MOV R0, RZ, RZ, -R0 ;  /* 0x000000ffff00a224 */ /* 0x000fe200078e0a00 */
[----:B------:R-:W-:Y:S01]  /*2e30*/  ISETP.GE.AND P2, PT, R3, RZ, PT ;  /* 0x000000ff0300720c */ /* 0x000fe20003f46270 */
[----:B------:R-:W-:Y:S01]  /*2e40*/  @!P4 IMAD.IADD R6, R6, 0x1, -R2 ;  /* 0x000000010606c824 */ /* 0x000fe200078e0a02 */
[----:B------:R-:W-:Y:S01]  /*2e50*/  ISETP.GE.AND P4, PT, R4, RZ, PT ;  /* 0x000000ff0400720c */ /* 0x000fe20003f86270 */
[----:B------:R-:W-:Y:S01]  /*2e60*/  IMAD.MOV R18, RZ, RZ, -R19 ;  /* 0x000000ffff127224 */ /* 0x000fe200078e0a13 */
[----:B------:R0:W-:Y:S01]  /*2e70*/  STL [R1+0x14c], R0 ;  /* 0x00014c0001007387 */ /* 0x0001e20000100800 */
[----:B------:R-:W-:-:S04]  /*2e80*/  IMAD.HI.U32 R14, R9, R16, RZ ;  /* 0x00000010090e7227 */ /* 0x000fc800078e00ff */
[----:B------:R-:W-:Y:S02]  /*2e90*/  IMAD R3, R2, R18, R15 ;  /* 0x0000001202037224 */ /* 0x000fe400078e020f */
[----:B------:R-:W-:Y:S02]  /*2ea0*/  @!P6 IMAD.IADD R10, R10, 0x1, -R2 ;  /* 0x000000010a0ae824 */ /* 0x000fe400078e0a02 */
[----:B------:R-:W-:Y:S01]  /*2eb0*/  IMAD.MOV R14, RZ, RZ, -R14 ;  /* 0x000000ffff0e7224 */ /* 0x000fe200078e0a0e */
[C---:B------:R-:W-:Y:S01]  /*2ec0*/  ISETP.GT.U32.AND P6, PT, R2.reuse, R3, PT ;  /* 0x000000030200720c */ /* 0x040fe20003fc4070 */
[----:B0-----:R-:W-:Y:S02]  /*2ed0*/  IMAD.MOV.U32 R0, RZ, RZ, R12 ;  /* 0x000000ffff007224 */ /* 0x001fe400078e000c */
[----:B------:R-:W-:Y:S02]  /*2ee0*/  @!P5 IMAD.IADD R7, R7, 0x1, -R2 ;  /* 0x000000010707d824 */ /* 0x000fe400078e0a02 */
[----:B------:R-:W-:Y:S01]  /*2ef0*/  @!P3 IMAD.MOV R0, RZ, RZ, -R0 ;  /* 0x000000ffff00b224 */ /* 0x000fe200078e0a00 */
[C---:B------:R-:W-:Y:S01]  /*2f00*/  ISETP.GT.U32.AND P3, PT, R2.reuse, R6, PT ;  /* 0x000000060200720c */ /* 0x040fe20003f64070 */
[C---:B------:R-:W-:Y:S01]  /*2f10*/  IMAD R4, R2.reuse, R14, R16 ;  /* 0x0000000e02047224 */ /* 0x040fe200078e0210 */
[----:B------:R-:W-:Y:S01]  /*2f20*/  ISETP.GT.U32.AND P5, PT, R2, R7, PT ;  /* 0x000000070200720c */ /* 0x000fe20003fa4070 */
[C---:B------:R-:W-:Y:S01]  /*2f30*/  VIADD R15, R8.reuse, 0xa2 ;  /* 0x000000a2080f7836 */ /* 0x040fe20000000000 */
[----:B------:R0:W-:Y:S01]  /*2f40*/  STL [R1+0x154], R0 ;  /* 0x0001540001007387 */ /* 0x0001e20000100800 */
[----:B------:R-:W-:-:S02]  /*2f50*/  VIADD R14, R8, 0xa0 ;  /* 0x000000a0080e7836 */ /* 0x000fc40000000000 */
[----:B------:R-:W-:Y:S01]  /*2f60*/  @!P6 IADD3 R3, R3, -R2, RZ ;  /* 0x800000020303e210 */ /* 0x000fe20007ffe0ff */
[C---:B------:R-:W-:Y:S01]  /*2f70*/  VIADD R12, R8.reuse, 0x9e ;  /* 0x0000009e080c7836 */ /* 0x040fe20000000000 */
[----:B------:R-:W-:Y:S01]  /*2f80*/  IABS R20, R15 ;  /* 0x0000000f00147213 */ /* 0x000fe20000000000 */
[----:B------:R-:W-:Y:S01]  /*2f90*/  VIADD R21, R8, 0x9a ;  /* 0x0000009a08157836 */ /* 0x000fe20000000000 */
[----:B------:R-:W-:Y:S01]  /*2fa0*/  ISETP.GT.U32.AND P6, PT, R2, R3, PT ;  /* 0x000000030200720c */ /* 0x000fe20003fc4070 */
[----:B------:R-:W-:Y:S02]  /*2fb0*/  VIADD R17, R8, 0x98 ;  /* 0x0000009808117836 */ /* 0x000fe40000000000 */
[----:B------:R-:W-:Y:S01]  /*2fc0*/  @!P3 IMAD.IADD R6, R6, 0x1, -R2 ;  /* 0x000000010606b824 */ /* 0x000fe200078e0a02 */
[----:B------:R-:W-:Y:S01]  /*2fd0*/  ISETP.GT.U32.AND P3, PT, R2, R4, PT ;  /* 0x000000040200720c */ /* 0x000fe20003f64070 */
[----:B0-----:R-:W-:Y:S01]  /*2fe0*/  IMAD.MOV.U32 R0, RZ, RZ, R10 ;  /* 0x000000ffff007224 */ /* 0x001fe200078e000a */
[----:B------:R-:W-:Y:S01]  /*2ff0*/  IABS R19, R17 ;  /* 0x0000001100137213 */ /* 0x000fe20000000000 */
[----:B------:R-:W-:Y:S01]  /*3000*/  @!P5 IMAD.IADD R7, R7, 0x1, -R2 ;  /* 0x000000010707d824 */ /* 0x000fe200078e0a02 */
[----:B------:R-:W-:Y:S01]  /*3010*/  ISETP.GE.AND P5, PT, R11, RZ, PT ;  /* 0x000000ff0b00720c */ /* 0x000fe20003fa6270 */
[----:B------:R-:W-:Y:S01]  /*3020*/  @!P1 IMAD.MOV R0, RZ, RZ, -R0 ;  /* 0x000000ffff009224 */ /* 0x000fe200078e0a00 */
[----:B------:R-:W-:Y:S01]  /*3030*/  ISETP.GE.AND P1, PT, R15, RZ, PT ;  /* 0x000000ff0f00720c */ /* 0x000fe20003f26270 */
[----:B------:R-:W-:-:S02]  /*3040*/  IMAD.MOV.U32 R5, RZ, RZ, R7 ;  /* 0x000000ffff057224 */ /* 0x000fc400078e0007 */
[----:B------:R-:W-:Y:S01]  /*3050*/  IMAD.HI.U32 R10, R9, R20, RZ ;  /* 0x00000014090a7227 */ /* 0x000fe200078e00ff */
[----:B------:R0:W-:Y:S03]  /*3060*/  STL [R1+0x158], R0 ;  /* 0x0001580001007387 */ /* 0x0001e60000100800 */
[--C-:B------:R-:W-:Y:S02]  /*3070*/  @!P3 IMAD.IADD R4, R4, 0x1, -R2.reuse ;  /* 0x000000010404b824 */ /* 0x100fe400078e0a02 */
[----:B------:R-:W-:Y:S01]  /*3080*/  @!P2 IMAD.MOV R5, RZ, RZ, -R5 ;  /* 0x000000ffff05a224 */ /* 0x000fe200078e0a05 */
[----:B------:R-:W-:Y:S01]  /*3090*/  ISETP.GE.AND P2, PT, R14, RZ, PT ;  /* 0x000000ff0e00720c */ /* 0x000fe20003f46270 */
[----:B------:R-:W-:Y:S01]  /*30a0*/  @!P6 IMAD.IADD R3, R3, 0x1, -R2 ;  /* 0x000000010303e824 */ /* 0x000fe200078e0a02 */
[C---:B------:R-:W-:Y:S01]  /*30b0*/  ISETP.GT.U32.AND P3, PT, R2.reuse, R4, PT ;  /* 0x000000040200720c */ /* 0x040fe20003f64070 */
[----:B------:R-:W-:Y:S01]  /*30c0*/  IMAD.MOV R10, RZ, RZ, -R10 ;  /* 0x000000ffff0a7224 */ /* 0x000fe200078e0a0a */
[----:B------:R-:W-:Y:S01]  /*30d0*/  IABS R14, R14 ;  /* 0x0000000e000e7213 */ /* 0x000fe20000000000 */
[----:B0-----:R-:W-:Y:S01]  /*30e0*/  IMAD.MOV.U32 R0, RZ, RZ, R6 ;  /* 0x000000ffff007224 */ /* 0x001fe200078e0006 */
[----:B------:R-:W-:Y:S01]  /*30f0*/  STL [R1+0x15c], R5 ;  /* 0x00015c0501007387 */ /* 0x000fe20000100800 */
[----:B------:R-:W-:-:S02]  /*3100*/  IMAD R20, R2, R10, R20 ;  /* 0x0000000a02147224 */ /* 0x000fc400078e0214 */
[----:B------:R-:W-:Y:S01]  /*3110*/  @!P0 IMAD.MOV R0, RZ, RZ, -R0 ;  /* 0x000000ffff008224 */ /* 0x000fe200078e0a00 */
[----:B------:R-:W-:Y:S01]  /*3120*/  ISETP.GE.AND P0, PT, R12, RZ, PT ;  /* 0x000000ff0c00720c */ /* 0x000fe20003f06270 */
[C---:B------:R-:W-:Y:S01]  /*3130*/  IMAD.HI.U32 R7, R9.reuse, R14, RZ ;  /* 0x0000000e09077227 */ /* 0x040fe200078e00ff */
[----:B------:R-:W-:Y:S02]  /*3140*/  IABS R12, R12 ;  /* 0x0000000c000c7213 */ /* 0x000fe40000000000 */
[----:B------:R0:W-:Y:S01]  /*3150*/  STL [R1+0x160], R0 ;  /* 0x0001600001007387 */ /* 0x0001e20000100800 */
[----:B------:R-:W-:Y:S02]  /*3160*/  IMAD.MOV R7, RZ, RZ, -R7 ;  /* 0x000000ffff077224 */ /* 0x000fe400078e0a07 */
[----:B------:R-:W-:-:S04]  /*3170*/  IMAD.HI.U32 R6, R9, R12, RZ ;  /* 0x0000000c09067227 */ /* 0x000fc800078e00ff */
[----:B------:R-:W-:Y:S02]  /*3180*/  IMAD.MOV R6, RZ, RZ, -R6 ;  /* 0x000000ffff067224 */ /* 0x000fe400078e0a06 */
[----:B------:R-:W-:Y:S02]  /*3190*/  @!P3 IMAD.IADD R4, R4, 0x1, -R2 ;  /* 0x000000010404b824 */ /* 0x000fe400078e0a02 */
[----:B0-----:R-:W-:Y:S02]  /*31a0*/  IMAD.MOV.U32 R0, RZ, RZ, R3 ;  /* 0x000000ffff007224 */ /* 0x001fe400078e0003 */
[----:B------:R-:W-:Y:S02]  /*31b0*/  VIADD R11, R8, 0x9c ;  /* 0x0000009c080b7836 */ /* 0x000fe40000000000 */
[----:B------:R-:W-:Y:S01]  /*31c0*/  @!P4 IMAD.MOV R0, RZ, RZ, -R0 ;  /* 0x000000ffff00c224 */ /* 0x000fe200078e0a00 */
[C---:B------:R-:W-:Y:S01]  /*31d0*/  ISETP.GT.U32.AND P4, PT, R2.reuse, R20, PT ;  /* 0x000000140200720c */ /* 0x040fe20003f84070 */
[C---:B------:R-:W-:Y:S01]  /*31e0*/  IMAD R14, R2.reuse, R7, R14 ;  /* 0x00000007020e7224 */ /* 0x040fe200078e020e */
[----:B------:R-:W-:Y:S01]  /*31f0*/  ISETP.GE.AND P6, PT, R11, RZ, PT ;  /* 0x000000ff0b00720c */ /* 0x000fe20003fc6270 */
[C---:B------:R-:W-:Y:S01]  /*3200*/  IMAD R12, R2.reuse, R6, R12 ;  /* 0x00000006020c7224 */ /* 0x040fe200078e020c */
[----:B------:R0:W-:Y:S01]  /*3210*/  STL [R1+0x168], R0 ;  /* 0x0001680001007387 */ /* 0x0001e20000100800 */
[----:B------:R-:W-:Y:S01]  /*3220*/  IABS R11, R11 ;  /* 0x0000000b000b7213 */ /* 0x000fe20000000000 */
[----:B------:R-:W-:Y:S01]  /*3230*/  IMAD.HI.U32 R6, R9, R19, RZ ;  /* 0x0000001309067227 */ /* 0x000fe200078e00ff */
[----:B------:R-:W-:-:S03]  /*3240*/  ISETP.GT.U32.AND P3, PT, R2, R14, PT ;  /* 0x0000000e0200720c */ /* 0x000fc60003f64070 */
[----:B------:R-:W-:-:S04]  /*3250*/  IMAD.HI.U32 R3, R9, R11, RZ ;  /* 0x0000000b09037227 */ /* 0x000fc800078e00ff */
[----:B0-----:R-:W-:Y:S02]  /*3260*/  IMAD.MOV.U32 R0, RZ, RZ, R4 ;  /* 0x000000ffff007224 */ /* 0x001fe400078e0004 */
[----:B------:R-:W-:Y:S02]  /*3270*/  @!P4 IMAD.IADD R20, R20, 0x1, -R2 ;  /* 0x000000011414c824 */ /* 0x000fe400078e0a02 */
[----:B------:R-:W-:Y:S01]  /*3280*/  @!P5 IMAD.MOV R0, RZ, RZ, -R0 ;  /* 0x000000ffff00d224 */ /* 0x000fe200078e0a00 */
[C---:B------:R-:W-:Y:S01]  /*3290*/  ISETP.GT.U32.AND P5, PT, R2.reuse, R12, PT ;  /* 0x0000000c0200720c */ /* 0x040fe20003fa4070 */
[----:B------:R-:W-:Y:S01]  /*32a0*/  IMAD.MOV R3, RZ, RZ, -R3 ;  /* 0x000000ffff037224 */ /* 0x000fe200078e0a03 */
[----:B------:R-:W-:Y:S01]  /*32b0*/  ISETP.GT.U32.AND P4, PT, R2, R20, PT ;  /* 0x000000140200720c */ /* 0x000fe20003f84070 */
[----:B------:R-:W-:Y:S01]  /*32c0*/  @!P3 IMAD.IADD R14, R14, 0x1, -R2 ;  /* 0x000000010e0eb824 */ /* 0x000fe200078e0a02 */
[----:B------:R0:W-:Y:S01]  /*32d0*/  STL [R1+0x16c], R0 ;  /* 0x00016c0001007387 */ /* 0x0001e20000100800 */
[C---:B------:R-:W-:Y:S01]  /*32e0*/  IMAD R11, R2.reuse, R3, R11 ;  /* 0x00000003020b7224 */ /* 0x040fe200078e020b */
[----:B------:R-:W-:Y:S01]  /*32f0*/  IABS R3, R21 ;  /* 0x0000001500037213 */ /* 0x000fe20000000000 */
[----:B------:R-:W-:Y:S01]  /*3300*/  IMAD.MOV R6, RZ, RZ, -R6 ;  /* 0x000000ffff067224 */ /* 0x000fe200078e0a06 */
[----:B------:R-:W-:Y:S01]  /*3310*/  ISETP.GT.U32.AND P3, PT, R2, R14, PT ;  /* 0x0000000e0200720c */ /* 0x000fe20003f64070 */
[----:B------:R-:W-:-:S02]  /*3320*/  VIADD R4, R8, 0x96 ;  /* 0x0000009608047836 */ /* 0x000fc40000000000 */
[----:B------:R-:W-:-:S03]  /*3330*/  IMAD.HI.U32 R15, R9, R3, RZ ;  /* 0x00000003090f7227 */ /* 0x000fc600078e00ff */
[----:B------:R-:W-:Y:S01]  /*3340*/  IABS R7, R4 ;  /* 0x0000000400077213 */ /* 0x000fe20000000000 */
[--C-:B------:R-:W-:Y:S02]  /*3350*/  @!P5 IMAD.IADD R12, R12, 0x1, -R2.reuse ;  /* 0x000000010c0cd824 */ /* 0x100fe400078e0a02 */
[----:B------:R-:W-:Y:S02]  /*3360*/  IMAD.MOV R15, RZ, RZ, -R15 ;  /* 0x000000ffff0f7224 */ /* 0x000fe400078e0a0f */
[--C-:B------:R-:W-:Y:S01]  /*3370*/  @!P4 IMAD.IADD R20, R20, 0x1, -R2.reuse ;  /* 0x000000011414c824 */ /* 0x100fe200078e0a02 */
[C---:B------:R-:W-:Y:S01]  /*3380*/  ISETP.GT.U32.AND P5, PT, R2.reuse, R12, PT ;  /* 0x0000000c0200720c */ /* 0x040fe20003fa4070 */
[C---:B------:R-:W-:Y:S01]  /*3390*/  IMAD R3, R2.reuse, R15, R3 ;  /* 0x0000000f02037224 */ /* 0x040fe200078e0203 */
[C---:B------:R-:W-:Y:S01]  /*33a0*/  ISETP.GT.U32.AND P4, PT, R2.reuse, R11, PT ;  /* 0x0000000b0200720c */ /* 0x040fe20003f84070 */
[----:B------:R-:W-:Y:S02]  /*33b0*/  IMAD R19, R2, R6, R19 ;  /* 0x0000000602137224 */ /* 0x000fe400078e0213 */
[----:B------:R-:W-:Y:S01]  /*33c0*/  @!P3 IMAD.IADD R14, R14, 0x1, -R2 ;  /* 0x000000010e0eb824 */ /* 0x000fe200078e0a02 */
[----:B------:R-:W-:Y:S01]  /*33d0*/  ISETP.GT.U32.AND P3, PT, R2, R3, PT ;  /* 0x000000030200720c */ /* 0x000fe20003f64070 */
[----:B------:R-:W-:-:S02]  /*33e0*/  VIADD R6, R8, 0x92 ;  /* 0x0000009208067836 */ /* 0x000fc40000000000 */
[----:B0-----:R-:W-:Y:S02]  /*33f0*/  IMAD.MOV.U32 R0, RZ, RZ, R20 ;  /* 0x000000ffff007224 */ /* 0x001fe400078e0014 */
[----:B------:R-:W-:Y:S01]  /*3400*/  VIADD R10, R8, 0x94 ;  /* 0x00000094080a7836 */ /* 0x000fe20000000000 */
[----:B------:R-:W-:Y:S01]  /*3410*/  IABS R20, R6 ;  /* 0x0000000600147213 */ /* 0x000fe20000000000 */
[--C-:B------:R-:W-:Y:S01]  /*3420*/  @!P5 IMAD.IADD R12, R12, 0x1, -R2.reuse ;  /* 0x000000010c0cd824 */ /* 0x100fe200078e0a02 */
[C---:B------:R-:W-:Y:S01]  /*3430*/  ISETP.GT.U32.AND P5, PT, R2.reuse, R19, PT ;  /* 0x000000130200720c */ /* 0x040fe20003fa4070 */
[----:B------:R-:W-:Y:S01]  /*3440*/  @!P4 IMAD.IADD R11, R11, 0x1, -R2 ;  /* 0x000000010b0bc824 */ /* 0x000fe200078e0a02 */
[----:B------:R-:W-:Y:S01]  /*3450*/  IABS R18, R10 ;  /* 0x0000000a00127213 */ /* 0x000fe20000000000 */
[----:B------:R-:W-:Y:S01]  /*3460*/  @!P1 IMAD.MOV R0, RZ, RZ, -R0 ;  /* 0x000000ffff009224 */ /* 0x000fe200078e0a00 */
[----:B------:R-:W-:Y:S01]  /*3470*/  ISETP.GE.AND P4, PT, R21, RZ, PT ;  /* 0x000000ff1500720c */ /* 0x000fe20003f86270 */
[----:B------:R-:W-:Y:S01]  /*3480*/  @!P3 IMAD.IADD R3, R3, 0x1, -R2 ;  /* 0x000000010303b824 */ /* 0x000fe200078e0a02 */
[----:B------:R-:W-:Y:S01]  /*3490*/  ISETP.GT.U32.AND P1, PT, R2, R11, PT ;  /* 0x0000000b0200720c */ /* 0x000fe20003f24070 */
[----:B------:R-:W-:Y:S01]  /*34a0*/  IMAD.HI.U32 R16, R9, R7, RZ ;  /* 0x0000000709107227 */ /* 0x000fe200078e00ff */
[----:B------:R-:W-:Y:S01]  /*34b0*/  ISETP.GE.AND P3, PT, R17, RZ, PT ;  /* 0x000000ff1100720c */ /* 0x000fe20003f66270 */
[----:B------:R0:W-:Y:S02]  /*34c0*/  STL [R1+0x170], R0 ;  /* 0x0001700001007387 */ /* 0x0001e40000100800 */
[----:B------:R-:W-:-:S02]  /*34d0*/  IMAD.MOV.U32 R17, RZ, RZ, R20 ;  /* 0x000000ffff117224 */ /* 0x000fc400078e0014 */
[----:B------:R-:W-:Y:S02]  /*34e0*/  @!P5 IMAD.IADD R19, R19, 0x1, -R2 ;  /* 0x000000011313d824 */ /* 0x000fe400078e0a02 */
[----:B------:R-:W-:Y:S02]  /*34f0*/  IMAD.MOV R16, RZ, RZ, -R16 ;  /* 0x000000ffff107224 */ /* 0x000fe400078e0a10 */
[----:B------:R-:W-:Y:S01]  /*3500*/  IMAD.HI.U32 R15, R9, R18, RZ ;  /* 0x00000012090f7227 */ /* 0x000fe200078e00ff */
[----:B------:R-:W-:-:S03]  /*3510*/  ISETP.GT.U32.AND P5, PT, R2, R19, PT ;  /* 0x000000130200720c */ /* 0x000fc60003fa4070 */
[----:B0-----:R-:W-:Y:S02]  /*3520*/  IMAD.MOV.U32 R0, RZ, RZ, R14 ;  /* 0x000000ffff007224 */ /* 0x001fe400078e000e */
[----:B------:R-:W-:-:S04]  /*3530*/  IMAD.HI.U32 R14, R9, R17, RZ ;  /* 0x00000011090e7227 */ /* 0x000fc800078e00ff */
[----:B------:R-:W-:Y:S01]  /*3540*/  @!P2 IMAD.MOV R0, RZ, RZ, -R0 ;  /* 0x000000ffff00a224 */ /* 0x000fe200078e0a00 */
[C---:B------:R-:W-:Y:S01]  /*3550*/  ISETP.GT.U32.AND P2, PT, R2.reuse, R3, PT ;  /* 0x000000030200720c */ /* 0x040fe20003f44070 */
[C---:B------:R-:W-:Y:S02]  /*3560*/  IMAD R7, R2.reuse, R16, R7 ;  /* 0x0000001002077224 */ /* 0x040fe400078e0207 */
[----:B------:R-:W-:Y:S01]  /*3570*/  IMAD.MOV R15, RZ, RZ, -R15 ;  /* 0x000000ffff0f7224 */ /* 0x000fe200078e0a0f */
[----:B------:R0:W-:Y:S01]  /*3580*/  STL [R1+0x178], R0 ;  /* 0x0001780001007387 */ /* 0x0001e20000100800 */
[----:B------:R-:W-:Y:S01]  /*3590*/  @!P1 IMAD.IADD R11, R11, 0x1, -R2 ;  /* 0x000000010b0b9824 */ /* 0x000fe200078e0a02 */
[C---:B------:R-:W-:Y:S01]  /*35a0*/  ISETP.GT.U32.AND P1, PT, R2.reuse, R7, PT ;  /* 0x000000070200720c */ /* 0x040fe20003f24070 */
[----:B------:R-:W-:Y:S02]  /*35b0*/  IMAD.MOV R14, RZ, RZ, -R14 ;  /* 0x000000ffff0e7224 */ /* 0x000fe400078e0a0e */
[----:B------:R-:W-:-:S02]  /*35c0*/  IMAD R18, R2, R15, R18 ;  /* 0x0000000f02127224 */ /* 0x000fc400078e0212 */
[C---:B------:R-:W-:Y:S02]  /*35d0*/  IMAD R17, R2.reuse, R14, R17 ;  /* 0x0000000e02117224 */ /* 0x040fe400078e0211 */
[----:B------:R-:W-:Y:S02]  /*35e0*/  IMAD.MOV.U32 R5, RZ, RZ, R12 ;  /* 0x000000ffff057224 */ /* 0x000fe400078e000c */
[----:B0-----:R-:W-:Y:S02]  /*35f0*/  IMAD.MOV.U32 R0, RZ, RZ, R11 ;  /* 0x000000ffff007224 */ /* 0x001fe400078e000b */
[----:B------:R-:W-:Y:S01]  /*3600*/  @!P5 IMAD.IADD R19, R19, 0x1, -R2 ;  /* 0x000000011313d824 */ /* 0x000fe200078e0a02 */
[C---:B------:R-:W-:Y:S01]  /*3610*/  ISETP.GT.U32.AND P5, PT, R2.reuse, R17, PT ;  /* 0x000000110200720c */ /* 0x040fe20003fa4070 */
[----:B------:R-:W-:Y:S01]  /*3620*/  @!P6 IMAD.MOV R0, RZ, RZ, -R0 ;  /* 0x000000ffff00e224 */ /* 0x000fe200078e0a00 */
[----:B------:R-:W-:Y:S01]  /*3630*/  ISETP.GT.U32.AND P6, PT, R2, R18, PT ;  /* 0x000000120200720c */ /* 0x000fe20003fc4070 */
[----:B------:R-:W-:Y:S01]  /*3640*/  @!P0 IMAD.MOV R5, RZ, RZ, -R5 ;  /* 0x000000ffff058224 */ /* 0x000fe200078e0a05 */
[----:B------:R-:W-:Y:S01]  /*3650*/  ISETP.GE.AND P0, PT, R4, RZ, PT ;  /* 0x000000ff0400720c */ /* 0x000fe20003f06270 */
[----:B------:R-:W-:-:S02]  /*3660*/  VIADD R4, R8, 0x90 ;  /* 0x0000009008047836 */ /* 0x000fc40000000000 */
[----:B------:R-:W-:Y:S01]  /*3670*/  VIADD R12, R8, 0x8e ;  /* 0x0000008e080c7836 */ /* 0x000fe20000000000 */
[----:B------:R-:W-:Y:S01]  /*3680*/  STL [R1+0x180], R5 ;  /* 0x0001800501007387 */ /* 0x000fe20000100800 */
[--C-:B------:R-:W-:Y:S01]  /*3690*/  @!P1 IMAD.IADD R7, R7, 0x1, -R2.reuse ;  /* 0x0000000107079824 */ /* 0x100fe200078e0a02 */
[----:B------:R-:W-:Y:S01]  /*36a0*/  ISETP.GE.AND P1, PT, R6, RZ, PT ;  /* 0x000000ff0600720c */ /* 0x000fe20003f26270 */
[--C-:B------:R-:W-:Y:S01]  /*36b0*/  @!P2 IMAD.IADD R3, R3, 0x1, -R2.reuse ;  /* 0x000000010303a824 */ /* 0x100fe200078e0a02 */
[----:B------:R-:W-:Y:S01]  /*36c0*/  IABS R11, R4 ;  /* 0x00000004000b7213 */ /* 0x000fe20000000000 */
[----:B------:R0:W-:Y:S01]  /*36d0*/  STL [R1+0x188], R0 ;  /* 0x0001880001007387 */ /* 0x0001e20000100800 */
[----:B------:R-:W-:Y:S01]  /*36e0*/  IABS R6, R12 ;  /* 0x0000000c00067213 */ /* 0x000fe20000000000 */
[--C-:B------:R-:W-:Y:S01]  /*36f0*/  @!P6 IMAD.IADD R18, R18, 0x1, -R2.reuse ;  /* 0x000000011212e824 */ /* 0x100fe200078e0a02 */
[----:B------:R-:W-:Y:S01]  /*3700*/  ISETP.GE.AND P2, PT, R10, RZ, PT ;  /* 0x000000ff0a00720c */ /* 0x000fe20003f46270 */
[----:B------:R-:W-:Y:S01]  /*3710*/  @!P5 IMAD.IADD R17, R17, 0x1, -R2 ;  /* 0x000000011111d824 */ /* 0x000fe200078e0a02 */
[C---:B------:R-:W-:Y:S01]  /*3720*/  ISETP.GT.U32.AND P6, PT, R2.reuse, R7, PT ;  /* 0x000000070200720c */ /* 0x040fe20003fc4070 */
[----:B------:R-:W-:Y:S01]  /*3730*/  IMAD.HI.U32 R10, R9, R11, RZ ;  /* 0x0000000b090a7227 */ /* 0x000fe200078e00ff */
[----:B------:R-:W-:-:S03]  /*3740*/  ISETP.GT.U32.AND P5, PT, R2, R18, PT ;  /* 0x000000120200720c */ /* 0x000fc60003fa4070 */
[----:B0-----:R-:W-:Y:S02]  /*3750*/  IMAD.MOV.U32 R0, RZ, RZ, R3 ;  /* 0x000000ffff007224 */ /* 0x001fe400078e0003 */
[----:B------:R-:W-:Y:S02]  /*3760*/  IMAD.MOV.U32 R3, RZ, RZ, R6 ;  /* 0x000000ffff037224 */ /* 0x000fe400078e0006 */
[----:B------:R-:W-:Y:S01]  /*3770*/  @!P4 IMAD.MOV R0, RZ, RZ, -R0 ;  /* 0x000000ffff00c224 */ /* 0x000fe200078e0a00 */
[C---:B------:R-:W-:Y:S01]  /*3780*/  ISETP.GT.U32.AND P4, PT, R2.reuse, R17, PT ;  /* 0x000000110200720c */ /* 0x040fe20003f84070 */
[----:B------:R-:W-:Y:S02]  /*3790*/  IMAD.MOV R10, RZ, RZ, -R10 ;  /* 0x000000ffff0a7224 */ /* 0x000fe400078e0a0a */
[----:B------:R-:W-:Y:S01]  /*37a0*/  IMAD.HI.U32 R6, R9, R3, RZ ;  /* 0x0000000309067227 */ /* 0x000fe200078e00ff */
[----:B------:R0:W-:Y:S03]  /*37b0*/  STL [R1+0x194], R0 ;  /* 0x0001940001007387 */ /* 0x0001e60000100800 */
[----:B------:R-:W-:-:S02]  /*37c0*/  IMAD R11, R2, R10, R11 ;  /* 0x0000000a020b7224 */ /* 0x000fc400078e020b */
[----:B------:R-:W-:Y:S02]  /*37d0*/  IMAD.MOV R6, RZ, RZ, -R6 ;  /* 0x000000ffff067224 */ /* 0x000fe400078e0a06 */
[--C-:B------:R-:W-:Y:S01]  /*37e0*/  @!P6 IMAD.IADD R7, R7, 0x1, -R2.reuse ;  /* 0x000000010707e824 */ /* 0x100fe200078e0a02 */
[C---:B------:R-:W-:Y:S01]  /*37f0*/  ISETP.GT.U32.AND P6, PT, R2.reuse, R11, PT ;  /* 0x0000000b0200720c */ /* 0x040fe20003fc4070 */
[----:B------:R-:W-:Y:S02]  /*3800*/  IMAD R3, R2, R6, R3 ;  /* 0x0000000602037224 */ /* 0x000fe400078e0203 */
[----:B------:R-:W-:Y:S02]  /*3810*/  VIADD R16, R8, 0x8c ;  /* 0x0000008c08107836 */ /* 0x000fe40000000000 */
[----:B------:R-:W-:Y:S01]  /*3820*/  @!P4 IMAD.IADD R17, R17, 0x1, -R2 ;  /* 0x000000011111c824 */ /* 0x000fe200078e0a02 */
[----:B------:R-:W-:Y:S01]  /*3830*/  ISETP.GT.U32.AND P4, PT, R2, R3, PT ;  /* 0x000000030200720c */ /* 0x000fe20003f84070 */
[----:B------:R-:W-:Y:S01]  /*3840*/  VIADD R14, R8, 0x8a ;  /* 0x0000008a080e7836 */ /* 0x000fe20000000000 */
[----:B------:R-:W-:Y:S01]  /*3850*/  IABS R15, R16 ;  /* 0x00000010000f7213 */ /* 0x000fe20000000000 */
[----:B------:R-:W-:-:S02]  /*3860*/  IMAD.MOV.U32 R5, RZ, RZ, R19 ;  /* 0x000000ffff057224 */ /* 0x000fc400078e0013 */
[----:B------:R-:W-:Y:S01]  /*3870*/  @!P5 IMAD.IADD R18, R18, 0x1, -R2 ;  /* 0x000000011212d824 */ /* 0x000fe200078e0a02 */
[----:B------:R-:W-:Y:S01]  /*3880*/  IABS R21, R14 ;  /* 0x0000000e00157213 */ /* 0x000fe20000000000 */
[----:B------:R-:W-:Y:S01]  /*3890*/  IMAD.HI.U32 R6, R9, R15, RZ ;  /* 0x0000000f09067227 */ /* 0x000fe200078e00ff */
[----:B------:R-:W-:-:S03]  /*38a0*/  ISETP.GE.AND P5, PT, R4, RZ, PT ;  /* 0x000000ff0400720c */ /* 0x000fc60003fa6270 */
[----:B------:R-:W-:Y:S01]  /*38b0*/  @!P6 IMAD.IADD R11, R11, 0x1, -R2 ;  /* 0x000000010b0be824 */ /* 0x000fe200078e0a02 */
[----:B------:R-:W-:Y:S01]  /*38c0*/  ISETP.GE.AND P6, PT, R12, RZ, PT ;  /* 0x000000ff0c00720c */ /* 0x000fe20003fc6270 */
[----:B------:R-:W-:-:S04]  /*38d0*/  IMAD.HI.U32 R10, R9, R21, RZ ;  /* 0x00000015090a7227 */ /* 0x000fc800078e00ff */
[----:B------:R-:W-:Y:S02]  /*38e0*/  VIADD R4, R8, 0x88 ;  /* 0x0000008808047836 */ /* 0x000fe40000000000 */
[----:B------:R-:W-:Y:S02]  /*38f0*/  IMAD.MOV R6, RZ, RZ, -R6 ;  /* 0x000000ffff067224 */ /* 0x000fe400078e0a06 */
[----:B------:R-:W-:Y:S02]  /*3900*/  @!P4 IMAD.IADD R3, R3, 0x1, -R2 ;  /* 0x000000010303c824 */ /* 0x000fe400078e0a02 */
[----:B------:R-:W-:Y:S01]  /*3910*/  @!P3 IMAD.MOV R5, RZ, RZ, -R5 ;  /* 0x000000ffff05b224 */ /* 0x000fe200078e0a05 */
[C---:B------:R-:W-:Y:S01]  /*3920*/  ISETP.GT.U32.AND P3, PT, R2.reuse, R11, PT ;  /* 0x0000000b0200720c */ /* 0x040fe20003f64070 */
[----:B0-----:R-:W-:Y:S01]  /*3930*/  IMAD.MOV.U32 R0, RZ, RZ, R7 ;  /* 0x000000ffff007224 */ /* 0x001fe200078e0007 */
[----:B------:R-:W-:Y:S01]  /*3940*/  ISETP.GT.U32.AND P4, PT, R2, R3, PT ;  /* 0x000000030200720c */ /* 0x000fe20003f84070 */
[----:B------:R-:W-:Y:S01]  /*3950*/  IMAD.MOV R10, RZ, RZ, -R10 ;  /* 0x000000ffff0a7224 */ /* 0x000fe200078e0a0a */
[----:B------:R0:W-:Y:S01]  /*3960*/  STL [R1+0x18c], R5 ;  /* 0x00018c0501007387 */ /* 0x0001e20000100800 */
[----:B------:R-:W-:-:S02]  /*3970*/  VIADD R12, R8, 0x86 ;  /* 0x00000086080c7836 */ /* 0x000fc40000000000 */
[C---:B------:R-:W-:Y:S01]  /*3980*/  IMAD R15, R2.reuse, R6, R15 ;  /* 0x00000006020f7224 */ /* 0x040fe200078e020f */
[----:B------:R-:W-:Y:S01]  /*3990*/  IABS R6, R4 ;  /* 0x0000000400067213 */ /* 0x000fe20000000000 */
[----:B------:R-:W-:Y:S02]  /*39a0*/  @!P0 IMAD.MOV R0, RZ, RZ, -R0 ;  /* 0x000000ffff008224 */ /* 0x000fe400078e0a00 */
[C---:B------:R-:W-:Y:S01]  /*39b0*/  IMAD R21, R2.reuse, R10, R21 ;  /* 0x0000000a02157224 */ /* 0x040fe200078e0215 */
[----:B------:R-:W-:Y:S01]  /*39c0*/  IABS R10, R12 ;  /* 0x0000000c000a7213 */ /* 0x000fe20000000000 */
[----:B------:R-:W-:Y:S01]  /*39d0*/  IMAD.HI.U32 R7, R9, R6, RZ ;  /* 0x0000000609077227 */ /* 0x000fe200078e00ff */
[----:B------:R1:W-:Y:S01]  /*39e0*/  STL [R1+0x1ac], R0 ;  /* 0x0001ac0001007387 */ /* 0x0003e20000100800 */
[----:B------:R-:W-:Y:S02]  /*39f0*/  ISETP.GT.U32.AND P0, PT, R2, R15, PT ;  /* 0x0000000f0200720c */ /* 0x000fe40003f04070 */
[----:B0-----:R-:W-:-:S02]  /*3a00*/  IMAD.MOV.U32 R5, RZ, RZ, R18 ;  /* 0x000000ffff057224 */ /* 0x001fc400078e0012 */
[----:B------:R-:W-:Y:S01]  /*3a10*/  @!P3 IMAD.IADD R11, R11, 0x1, -R2 ;  /* 0x000000010b0bb824 */ /* 0x000fe200078e0a02 */
[----:B------:R-:W-:Y:S01]  /*3a20*/  ISETP.GE.AND P3, PT, R14, RZ, PT ;  /* 0x000000ff0e00720c */ /* 0x000fe20003f66270 */
[----:B------:R-:W-:Y:S01]  /*3a30*/  @!P2 IMAD.MOV R5, RZ, RZ, -R5 ;  /* 0x000000ffff05a224 */ /* 0x000fe200078e0a05 */
[----:B------:R-:W-:Y:S01]  /*3a40*/  ISETP.GT.U32.AND P2, PT, R2, R21, PT ;  /* 0x000000150200720c */ /* 0x000fe20003f44070 */
[----:B------:R-:W-:Y:S02]  /*3a50*/  IMAD.MOV R7, RZ, RZ, -R7 ;  /* 0x000000ffff077224 */ /* 0x000fe400078e0a07 */
[----:B-1----:R-:W-:Y:S01]  /*3a60*/  IMAD.MOV.U32 R0, RZ, RZ, R17 ;  /* 0x000000ffff007224 */ /* 0x002fe200078e0011 */
[----:B------:R0:W-:Y:S01]  /*3a70*/  STL [R1+0x198], R5 ;  /* 0x0001980501007387 */ /* 0x0001e20000100800 */
[----:B------:R-:W-:-:S04]  /*3a80*/  IMAD.HI.U32 R17, R9, R10, RZ ;  /* 0x0000000a09117227 */ /* 0x000fc800078e00ff */
[----:B------:R-:W-:Y:S01]  /*3a90*/  @!P1 IMAD.MOV R0, RZ, RZ, -R0 ;  /* 0x000000ffff009224 */ /* 0x000fe200078e0a00 */
[----:B------:R-:W-:Y:S01]  /*3aa0*/  ISETP.GE.AND P1, PT, R16, RZ, PT ;  /* 0x000000ff1000720c */ /* 0x000fe20003f26270 */
[----:B------:R-:W-:Y:S02]  /*3ab0*/  IMAD.MOV R17, RZ, RZ, -R17 ;  /* 0x000000ffff117224 */ /* 0x000fe400078e0a11 */
[----:B------:R-:W-:Y:S01]  /*3ac0*/  @!P4 IMAD.IADD R3, R3, 0x1, -R2 ;  /* 0x000000010303c824 */ /* 0x000fe200078e0a02 */
[----:B------:R1:W-:Y:S01]  /*3ad0*/  STL [R1+0x1a8], R0 ;  /* 0x0001a80001007387 */ /* 0x0003e20000100800 */
[----:B------:R-:W-:Y:S01]  /*3ae0*/  IMAD R6, R2, R7, R6 ;  /* 0x0000000702067224 */ /* 0x000fe200078e0206 */
[----:B------:R-:W-:Y:S01]  /*3af0*/  ISETP.GE.AND P4, PT, R4, RZ, PT ;  /* 0x000000ff0400720c */ /* 0x000fe20003f86270 */
[----:B0-----:R-:W-:Y:S02]  /*3b00*/  IMAD.MOV.U32 R5, RZ, RZ, R11 ;  /* 0x000000ffff057224 */ /* 0x001fe400078e000b */
[----:B------:R-:W-:-:S02]  /*3b10*/  IMAD R10, R2, R17, R10 ;  /* 0x00000011020a7224 */ /* 0x000fc400078e020a */
[----:B------:R-:W-:Y:S01]  /*3b20*/  @!P5 IMAD.MOV R5, RZ, RZ, -R5 ;  /* 0x000000ffff05d224 */ /* 0x000fe200078e0a05 */
[----:B------:R-:W-:Y:S01]  /*3b30*/  ISETP.GT.U32.AND P5, PT, R2, R6, PT ;  /* 0x000000060200720c */ /* 0x000fe20003fa4070 */
[----:B------:R-:W-:Y:S02]  /*3b40*/  @!P2 IMAD.IADD R21, R21, 0x1, -R2 ;  /* 0x000000011515a824 */ /* 0x000fe400078e0a02 */
[----:B-1----:R-:W-:Y:S01]  /*3b50*/  IMAD.MOV.U32 R0, RZ, RZ, R3 ;  /* 0x000000ffff007224 */ /* 0x002fe200078e0003 */
[----:B------:R-:W-:Y:S01]  /*3b60*/  STL [R1+0x19c], R5 ;  /* 0x00019c0501007387 */ /* 0x000fe20000100800 */
[----:B------:R-:W-:Y:S01]  /*3b70*/  VIADD R4, R8, 0x84 ;  /* 0x0000008408047836 */ /* 0x000fe20000000000 */
[C---:B------:R-:W-:Y:S01]  /*3b80*/  ISETP.GT.U32.AND P2, PT, R2.reuse, R21, PT ;  /* 0x000000150200720c */ /* 0x040fe20003f44070 */
[----:B------:R-:W-:Y:S01]  /*3b90*/  @!P6 IMAD.MOV R0, RZ, RZ, -R0 ;  /* 0x000000ffff00e224 */ /* 0x000fe200078e0a00 */
[----:B------:R-:W-:Y:S01]  /*3ba0*/  ISETP.GT.U32.AND P6, PT, R2, R10, PT ;  /* 0x0000000a0200720c */ /* 0x000fe20003fc4070 */
[----:B------:R-:W-:Y:S01]  /*3bb0*/  VIADD R7, R8, 0x82 ;  /* 0x0000008208077836 */ /* 0x000fe20000000000 */
[----:B------:R-:W-:Y:S01]  /*3bc0*/  IABS R11, R4 ;  /* 0x00000004000b7213 */ /* 0x000fe20000000000 */
[--C-:B------:R-:W-:Y:S01]  /*3bd0*/  @!P0 IMAD.IADD R15, R15, 0x1, -R2.reuse ;  /* 0x000000010f0f8824 */ /* 0x100fe200078e0a02 */
[----:B------:R0:W-:Y:S01]  /*3be0*/  STL [R1+0x1a4], R0 ;  /* 0x0001a40001007387 */ /* 0x0001e20000100800 */
[----:B------:R-:W-:Y:S01]  /*3bf0*/  @!P5 IMAD.IADD R6, R6, 0x1, -R2 ;  /* 0x000000010606d824 */ /* 0x000fe200078e0a02 */
[----:B------:R-:W-:Y:S01]  /*3c00*/  IABS R3, R7 ;  /* 0x0000000700037213 */ /* 0x000fe20000000000 */
[----:B------:R-:W-:Y:S01]  /*3c10*/  IMAD.HI.U32 R14, R9, R11, RZ ;  /* 0x0000000b090e7227 */ /* 0x000fe200078e00ff */
[----:B------:R-:W-:-:S02]  /*3c20*/  ISETP.GT.U32.AND P0, PT, R2, R15, PT ;  /* 0x0000000f0200720c */ /* 0x000fc40003f04070 */
[----:B------:R-:W-:Y:S01]  /*3c30*/  ISETP.GT.U32.AND P5, PT, R2, R6, PT ;  /* 0x000000060200720c */ /* 0x000fe20003fa4070 */
[--C-:B------:R-:W-:Y:S01]  /*3c40*/  @!P2 IMAD.IADD R21, R21, 0x1, -R2.reuse ;  /* 0x000000011515a824 */ /* 0x100fe200078e0a02 */
[----:B------:R-:W-:Y:S01]  /*3c50*/  ISETP.GE.AND P2, PT, R4, RZ, PT ;  /* 0x000000ff0400720c */ /* 0x000fe20003f46270 */
[----:B------:R-:W-:Y:S02]  /*3c60*/  @!P6 IMAD.IADD R10, R10, 0x1, -R2 ;  /* 0x000000010a0ae824 */ /* 0x000fe400078e0a02 */
[----:B------:R-:W-:-:S03]  /*3c70*/  IMAD.HI.U32 R4, R9, R3, RZ ;  /* 0x0000000309047227 */ /* 0x000fc600078e00ff */
[C---:B------:R-:W-:Y:S01]  /*3c80*/  ISETP.GT.U32.AND P6, PT, R2.reuse, R10, PT ;  /* 0x0000000a0200720c */ /* 0x040fe20003fc4070 */
[----:B------:R-:W-:Y:S02]  /*3c90*/  IMAD.MOV R14, RZ, RZ, -R14 ;  /* 0x000000ffff0e7224 */ /* 0x000fe400078e0a0e */
[----:B------:R-:W-:Y:S02]  /*3ca0*/  IMAD.MOV R4, RZ, RZ, -R4 ;  /* 0x000000ffff047224 */ /* 0x000fe400078e0a04 */
[C---:B------:R-:W-:Y:S02]  /*3cb0*/  IMAD R11, R2.reuse, R14, R11 ;  /* 0x0000000e020b7224 */ /* 0x040fe400078e020b */
[----:B------:R-:W-:Y:S02]  /*3cc0*/  IMAD R3, R2, R4, R3 ;  /* 0x0000000402037224 */ /* 0x000fe400078e0203 */
[--C-:B------:R-:W-:Y:S01]  /*3cd0*/  @!P5 IMAD.IADD R6, R6, 0x1, -R2.reuse ;  /* 0x000000010606d824 */ /* 0x100fe200078e0a02 */
[----:B------:R-:W-:Y:S01]  /*3ce0*/  ISETP.GT.U32.AND P5, PT, R2, R11, PT ;  /* 0x0000000b0200720c */ /* 0x000fe20003fa4070 */
[--C-:B------:R-:W-:Y:S01]  /*3cf0*/  @!P0 IMAD.IADD R15, R15, 0x1, -R2.reuse ;  /* 0x000000010f0f8824 */ /* 0x100fe200078e0a02 */
[----:B------:R-:W-:Y:S01]  /*3d00*/  ISETP.GE.AND P0, PT, R12, RZ, PT ;  /* 0x000000ff0c00720c */ /* 0x000fe20003f06270 */
[----:B------:R-:W-:Y:S01]  /*3d10*/  @!P6 IMAD.IADD R10, R10, 0x1, -R2 ;  /* 0x000000010a0ae824 */ /* 0x000fe200078e0a02 */
[----:B------:R-:W-:Y:S01]  /*3d20*/  ISETP.GT.U32.AND P6, PT, R2, R3, PT ;  /* 0x000000030200720c */ /* 0x000fe20003fc4070 */
[----:B0-----:R-:W-:-:S02]  /*3d30*/  IMAD.MOV.U32 R0, RZ, RZ, R15 ;  /* 0x000000ffff007224 */ /* 0x001fc400078e000f */
[C---:B------:R-:W-:Y:S02]  /*3d40*/  VIADD R14, R8.reuse, 0x7e ;  /* 0x0000007e080e7836 */ /* 0x040fe40000000000 */
[----:B------:R-:W-:Y:S01]  /*3d50*/  @!P1 IMAD.MOV R0, RZ, RZ, -R0 ;  /* 0x000000ffff009224 */ /* 0x000fe200078e0a00 */
[----:B------:R-:W-:Y:S01]  /*3d60*/  ISETP.GE.AND P1, PT, R7, RZ, PT ;  /* 0x000000ff0700720c */ /* 0x000fe20003f26270 */
[C---:B------:R-:W-:Y:S01]  /*3d70*/  VIADD R15, R8.reuse, 0x7c ;  /* 0x0000007c080f7836 */ /* 0x040fe20000000000 */
[----:B------:R-:W-:Y:S01]  /*3d80*/  IABS R19, R14 ;  /* 0x0000000e00137213 */ /* 0x000fe20000000000 */
[--C-:B------:R-:W-:Y:S01]  /*3d90*/  @!P5 IMAD.IADD R11, R11, 0x1, -R2.reuse ;  /* 0x000000010b0bd824 */ /* 0x100fe200078e0a02 */
[----:B------:R0:W-:Y:S01]  /*3da0*/  STL [R1+0x1a0], R0 ;  /* 0x0001a00001007387 */ /* 0x0001e20000100800 */
[----:B------:R-:W-:Y:S01]  /*3db0*/  VIADD R17, R8, 0x80 ;  /* 0x0000008008117836 */ /* 0x000fe20000000000 */
[----:B------:R-:W-:Y:S01]  /*3dc0*/  IABS R18, R15 ;  /* 0x0000000f00127213 */ /* 0x000fe20000000000 */
[----:B------:R-:W-:Y:S01]  /*3dd0*/  @!P6 IMAD.IADD R3, R3, 0x1, -R2 ;  /* 0x000000010303e824 */ /* 0x000fe200078e0a02 */
[----:B------:R-:W-:Y:S01]  /*3de0*/  ISETP.GT.U32.AND P6, PT, R2, R11, PT ;  /* 0x0000000b0200720c */ /* 0x000fe20003fc4070 */
[----:B------:R-:W-:Y:S01]  /*3df0*/  IMAD.HI.U32 R22, R9, R19, RZ ;  /* 0x0000001309167227 */ /* 0x000fe200078e00ff */
[----:B------:R-:W-:-:S03]  /*3e00*/  IABS R12, R17 ;  /* 0x00000011000c7213 */ /* 0x000fc60000000000 */
[----:B------:R-:W-:Y:S02]  /*3e10*/  VIADD R4, R8, 0x7a ;  /* 0x0000007a08047836 */ /* 0x000fe40000000000 */
[----:B0-----:R-:W-:Y:S02]  /*3e20*/  IMAD.MOV.U32 R0, RZ, RZ, R21 ;  /* 0x000000ffff007224 */ /* 0x001fe400078e0015 */
[----:B------:R-:W-:Y:S01]  /*3e30*/  IMAD.HI.U32 R20, R9, R18, RZ ;  /* 0x0000001209147227 */ /* 0x000fe200078e00ff */
[----:B------:R-:W-:-:S03]  /*3e40*/  IABS R16, R4 ;  /* 0x0000000400107213 */ /* 0x000fc60000000000 */
[----:B------:R-:W-:Y:S01]  /*3e50*/  @!P3 IMAD.MOV R0, RZ, RZ, -R0 ;  /* 0x000000ffff00b224 */ /* 0x000fe200078e0a00 */
[----:B------:R-:W-:Y:S01]  /*3e60*/  ISETP.GE.AND P3, PT, R17, RZ, PT ;  /* 0x000000ff1100720c */ /* 0x000fe20003f66270 */
[----:B------:R-:W-:Y:S02]  /*3e70*/  IMAD.MOV R22, RZ, RZ, -R22 ;  /* 0x000000ffff167224 */ /* 0x000fe400078e0a16 */
[----:B------:R-:W-:Y:S01]  /*3e80*/  IMAD.MOV R20, RZ, RZ, -R20 ;  /* 0x000000ffff147224 */ /* 0x000fe200078e0a14 */
[----:B------:R0:W-:Y:S01]  /*3e90*/  STL [R1+0x190], R0 ;  /* 0x0001900001007387 */ /* 0x0001e20000100800 */
[C---:B------:R-:W-:Y:S02]  /*3ea0*/  IMAD R19, R2.reuse, R22, R19 ;  /* 0x0000001602137224 */ /* 0x040fe400078e0213 */
[----:B------:R-:W-:Y:S02]  /*3eb0*/  @!P6 IMAD.IADD R11, R11, 0x1, -R2 ;  /* 0x000000010b0be824 */ /* 0x000fe400078e0a02 */
[----:B------:R-:W-:Y:S01]  /*3ec0*/  IMAD.HI.U32 R7, R9, R12, RZ ;  /* 0x0000000c09077227 */ /* 0x000fe200078e00ff */
[----:B------:R-:W-:-:S03]  /*3ed0*/  ISETP.GT.U32.AND P6, PT, R2, R19, PT ;  /* 0x000000130200720c */ /* 0x000fc60003fc4070 */
[C---:B------:R-:W-:Y:S02]  /*3ee0*/  IMAD R18, R2.reuse, R20, R18 ;  /* 0x0000001402127224 */ /* 0x040fe400078e0212 */
[----:B0-----:R-:W-:Y:S02]  /*3ef0*/  IMAD.MOV.U32 R0, RZ, RZ, R6 ;  /* 0x000000ffff007224 */ /* 0x001fe400078e0006 */
[----:B------:R-:W-:Y:S02]  /*3f00*/  IMAD.MOV R7, RZ, RZ, -R7 ;  /* 0x000000ffff077224 */ /* 0x000fe400078e0a07 */
[----:B------:R-:W-:Y:S01]  /*3f10*/  @!P4 IMAD.MOV R0, RZ, RZ, -R0 ;  /* 0x000000ffff00c224 */ /* 0x000fe200078e0a00 */
[----:B------:R-:W-:Y:S01]  /*3f20*/  ISETP.GT.U32.AND P4, PT, R2, R3, PT ;  /* 0x000000030200720c */ /* 0x000fe20003f84070 */
[----:B------:R-:W-:-:S03]  /*3f30*/  IMAD.HI.U32 R6, R9, R16, RZ ;  /* 0x0000001009067227 */ /* 0x000fc600078e00ff */
[----:B------:R0:W-:Y:S01]  /*3f40*/  STL [R1+0x184], R0 ;  /* 0x0001840001007387 */ /* 0x0001e20000100800 */
[----:B------:R-:W-:Y:S02]  /*3f50*/  IMAD R12, R2, R7, R12 ;  /* 0x00000007020c7224 */ /* 0x000fe400078e020c */
[----:B------:R-:W-:Y:S02]  /*3f60*/  IMAD.MOV R6, RZ, RZ, -R6 ;  /* 0x000000ffff067224 */ /* 0x000fe400078e0a06 */
[----:B------:R-:W-:Y:S01]  /*3f70*/  VIADD R7, R8, 0x78 ;  /* 0x0000007808077836 */ /* 0x000fe20000000000 */
[C---:B------:R-:W-:Y:S01]  /*3f80*/  ISETP.GT.U32.AND P5, PT, R2.reuse, R12, PT ;  /* 0x0000000c0200720c */ /* 0x040fe20003fa4070 */
[--C-:B------:R-:W-:Y:S02]  /*3f90*/  @!P6 IMAD.IADD R19, R19, 0x1, -R2.reuse ;  /* 0x000000011313e824 */ /* 0x100fe400078e0a02 */
[----:B------:R-:W-:Y:S01]  /*3fa0*/  @!P4 IMAD.IADD R3, R3, 0x1, -R2 ;  /* 0x000000010303c824 */ /* 0x000fe200078e0a02 */
[----:B------:R-:W-:Y:S01]  /*3fb0*/  ISETP.GE.AND P4, PT, R15, RZ, PT ;  /* 0x000000ff0f00720c */ /* 0x000fe20003f86270 */
[----:B0-----:R-:W-:Y:S01]  /*3fc0*/  IMAD.MOV.U32 R0, RZ, RZ, R11 ;  /* 0x000000ffff007224 */ /* 0x001fe200078e000b */
[----:B------:R-:W-:Y:S01]  /*3fd0*/  IABS R17, R7 ;  /* 0x0000000700117213 */ /* 0x000fe20000000000 */
[----:B------:R-:W-:-:S02]  /*3fe0*/  IMAD R15, R2, R6, R16 ;  /* 0x00000006020f7224 */ /* 0x000fc400078e0210 */
[----:B------:R-:W-:Y:S01]  /*3ff0*/  @!P2 IMAD.MOV R0, RZ, RZ, -R0 ;  /* 0x000000ffff00a224 */ /* 0x000fe200078e0a00 */
[C---:B------:R-:W-:Y:S01]  /*4000*/  ISETP.GT.U32.AND P2, PT, R2.reuse, R18, PT ;  /* 0x000000120200720c */ /* 0x040fe20003f44070 */
[----:B------:R-:W-:Y:S01]  /*4010*/  IMAD.MOV.U32 R5, RZ, RZ, R10 ;  /* 0x000000ffff057224 */ /* 0x000fe200078e000a */
[----:B------:R-:W-:Y:S01]  /*4020*/  ISETP.GT.U32.AND P6, PT, R2, R15, PT ;  /* 0x0000000f0200720c */ /* 0x000fe20003fc4070 */
[----:B------:R-:W-:-:S04]  /*4030*/  IMAD.HI.U32 R10, R9, R17, RZ ;  /* 0x00000011090a7227 */ /* 0x000fc800078e00ff */
[----:B------:R-:W-:Y:S01]  /*4040*/  @!P0 IMAD.MOV R5, RZ, RZ, -R5 ;  /* 0x000000ffff058224 */ /* 0x000fe200078e0a05 */
[----:B------:R-:W-:Y:S01]  /*4050*/  ISETP.GE.AND P0, PT, R14, RZ, PT ;  /* 0x000000ff0e00720c */ /* 0x000fe20003f06270 */
[----:B------:R-:W-:Y:S02]  /*4060*/  @!P5 IMAD.IADD R12, R12, 0x1, -R2 ;  /* 0x000000010c0cd824 */ /* 0x000fe400078e0a02 */
[----:B------:R-:W-:Y:S01]  /*4070*/  IMAD.MOV R10, RZ, RZ, -R10 ;  /* 0x000000ffff0a7224 */ /* 0x000fe200078e0a0a */
[----:B------:R-:W-:Y:S01]  /*4080*/  STL [R1+0x17c], R5 ;  /* 0x00017c0501007387 */ /* 0x000fe20000100800 */
[----:B------:R-:W-:Y:S01]  /*4090*/  @!P2 IMAD.IADD R18, R18, 0x1, -R2 ;  /* 0x000000011212a824 */ /* 0x000fe200078e0a02 */
[----:B------:R-:W-:Y:S01]  /*40a0*/  ISETP.GT.U32.AND P2, PT, R2, R19, PT ;  /* 0x000000130200720c */ /* 0x000fe20003f44070 */
[----:B------:R-:W-:Y:S01]  /*40b0*/  VIADD R6, R8, 0x76 ;  /* 0x0000007608067836 */ /* 0x000fe20000000000 */
[----:B------:R0:W-:Y:S01]  /*40c0*/  STL [R1+0x174], R0 ;  /* 0x0001740001007387 */ /* 0x0001e20000100800 */
[C---:B------:R-:W-:Y:S01]  /*40d0*/  ISETP.GT.U32.AND P5, PT, R2.reuse, R12, PT ;  /* 0x0000000c0200720c */ /* 0x040fe20003fa4070 */
[----:B------:R-:W-:-:S02]  /*40e0*/  IMAD R10, R2, R10, R17 ;  /* 0x0000000a020a7224 */ /* 0x000fc400078e0211 */
[--C-:B------:R-:W-:Y:S01]  /*40f0*/  @!P6 IMAD.IADD R15, R15, 0x1, -R2.reuse ;  /* 0x000000010f0fe824 */ /* 0x100fe200078e0a02 */
[----:B------:R-:W-:Y:S01]  /*4100*/  IABS R11, R6 ;  /* 0x00000006000b7213 */ /* 0x000fe20000000000 */
[C---:B------:R-:W-:Y:S02]  /*4110*/  VIADD R16, R8.reuse, 0x72 ;  /* 0x0000007208107836 */ /* 0x040fe40000000000 */
[----:B------:R-:W-:Y:S01]  /*4120*/  VIADD R17, R8, 0x70 ;  /* 0x0000007008117836 */ /* 0x000fe20000000000 */
[C---:B------:R-:W-:Y:S01]  /*4130*/  ISETP.GT.U32.AND P6, PT, R2.reuse, R15, PT ;  /* 0x0000000f0200720c */ /* 0x040fe20003fc4070 */
[----:B0-----:R-:W-:Y:S02]  /*4140*/  IMAD.MOV.U32 R0, RZ, RZ, R3 ;  /* 0x000000ffff007224 */ /* 0x001fe400078e0003 */
[----:B------:R-:W-:Y:S01]  /*4150*/  @!P2 IMAD.IADD R19, R19, 0x1, -R2 ;  /* 0x000000011313a824 */ /* 0x000fe200078e0a02 */
[C---:B------:R-:W-:Y:S01]  /*4160*/  ISETP.GT.U32.AND P2, PT, R2.reuse, R10, PT ;  /* 0x0000000a0200720c */ /* 0x040fe20003f44070 */
[----:B------:R-:W-:Y:S01]  /*4170*/  @!P1 IMAD.MOV R0, RZ, RZ, -R0 ;  /* 0x000000ffff009224 */ /* 0x000fe200078e0a00 */
[----:B------:R-:W-:Y:S01]  /*4180*/  ISETP.GT.U32.AND P1, PT, R2, R18, PT ;  /* 0x000000120200720c */ /* 0x000fe20003f24070 */
[----:B------:R-:W-:Y:S01]  /*4190*/  IMAD.HI.U32 R20, R9, R11, RZ ;  /* 0x0000000b09147227 */ /* 0x000fe200078e00ff */
[----:B------:R-:W-:-:S02]  /*41a0*/  IABS R3, R17 ;  /* 0x0000001100037213 */ /* 0x000fc40000000000 */
[----:B------:R0:W-:Y:S01]  /*41b0*/  STL [R1+0x164], R0 ;  /* 0x0001640001007387 */ /* 0x0001e20000100800 */
[----:B------:R-:W-:Y:S02]  /*41c0*/  IMAD.MOV R20, RZ, RZ, -R20 ;  /* 0x000000ffff147224 */ /* 0x000fe400078e0a14 */
[----:B------:R-:W-:Y:S01]  /*41d0*/  @!P5 IMAD.IADD R12, R12, 0x1, -R2 ;  /* 0x000000010c0cd824 */ /* 0x000fe200078e0a02 */
[----:B------:R-:W-:Y:S01]  /*41e0*/  ISETP.GE.AND P5, PT, R4, RZ, PT ;  /* 0x000000ff0400720c */ /* 0x000fe20003fa6270 */
[----:B------:R-:W-:Y:S01]  /*41f0*/  IMAD R11, R2, R20, R11 ;  /* 0x00000014020b7224 */ /* 0x000fe200078e020b */
[----:B------:R-:W-:Y:S01]  /*4200*/  IABS R4, R16 ;  /* 0x0000001000047213 */ /* 0x000fe20000000000 */
[----:B------:R-:W-:Y:S02]  /*4210*/  IMAD.MOV.U32 R5, RZ, RZ, R12 ;  /* 0x000000ffff057224 */ /* 0x000fe400078e000c */
[----:B------:R-:W-:Y:S02]  /*4220*/  VIADD R14, R8, 0x74 ;  /* 0x00000074080e7836 */ /* 0x000fe40000000000 */
[--C-:B------:R-:W-:Y:S01]  /*4230*/  @!P1 IMAD.IADD R18, R18, 0x1, -R2.reuse ;  /* 0x0000000112129824 */ /* 0x100fe200078e0a02 */
[----:B------:R-:W-:Y:S01]  /*4240*/  ISETP.GE.AND P1, PT, R7, RZ, PT ;  /* 0x000000ff0700720c */ /* 0x000fe20003f26270 */
[--C-:B------:R-:W-:Y:S01]  /*4250*/  @!P6 IMAD.IADD R15, R15, 0x1, -R2.reuse ;  /* 0x000000010f0fe824 */ /* 0x100fe200078e0a02 */
[----:B------:R-:W-:Y:S01]  /*4260*/  ISETP.GT.U32.AND P6, PT, R2, R11, PT ;  /* 0x0000000b0200720c */ /* 0x000fe20003fc4070 */
[----:B------:R-:W-:Y:S01]  /*4270*/  @!P2 IMAD.IADD R10, R10, 0x1, -R2 ;  /* 0x000000010a0aa824 */ /* 0x000fe200078e0a02 */
[----:B------:R-:W-:Y:S01]  /*4280*/  IABS R21, R14 ;  /* 0x0000000e00157213 */ /* 0x000fe20000000000 */
[----:B------:R-:W-:Y:S01]  /*4290*/  IMAD.HI.U32 R7, R9, R4, RZ ;  /* 0x0000000409077227 */ /* 0x000fe200078e00ff */
[----:B------:R-:W-:-:S03]  /*42a0*/  ISETP.GE.AND P2, PT, R6, RZ, PT ;  /* 0x000000ff0600720c */ /* 0x000fc60003f46270 */
[----:B------:R-:W-:Y:S01]  /*42b0*/  @!P3 IMAD.MOV R5, RZ, RZ, -R5 ;  /* 0x000000ffff05b224 */ /* 0x000fe200078e0a05 */
[----:B------:R-:W-:Y:S01]  /*42c0*/  ISETP.GT.U32.AND P3, PT, R2, R10, PT ;  /* 0x0000000a0200720c */ /* 0x000fe20003f64070 */
[----:B------:R-:W-:-:S03]  /*42d0*/  IMAD.HI.U32 R20, R9, R3, RZ ;  /* 0x0000000309147227 */ /* 0x000fc600078e00ff */
[----:B------:R1:W-:Y:S01]  /*42e0*/  STL [R1+0x150], R5 ;  /* 0x0001500501007387 */ /* 0x0003e20000100800 */
[----:B------:R-:W-:Y:S02]  /*42f0*/  IMAD.MOV R7, RZ, RZ, -R7 ;  /* 0x000000ffff077224 */ /* 0x000fe400078e0a07 */
[----:B0-----:R-:W-:Y:S02]  /*4300*/  IMAD.MOV.U32 R0, RZ, RZ, R19 ;  /* 0x000000ffff007224 */ /* 0x001fe400078e0013 */
[----:B------:R-:W-:-:S04]  /*4310*/  IMAD.HI.U32 R22, R9, R21, RZ ;  /* 0x0000001509167227 */ /* 0x000fc800078e00ff */
[----:B------:R-:W-:Y:S01]  /*4320*/  IMAD.MOV R20, RZ, RZ, -R20 ;  /* 0x000000ffff147224 */ /* 0x000fe200078e0a14 */
[----:B-1----:R-:W-:Y:S01]  /*4330*/  MOV R5, R18 ;  /* 0x0000001200057202 */ /* 0x002fe20000000f00 */
[C---:B------:R-:W-:Y:S02]  /*4340*/  IMAD R4, R2.reuse, R7, R4 ;  /* 0x0000000702047224 */ /* 0x040fe400078e0204 */
[----:B------:R-:W-:Y:S02]  /*4350*/  @!P0 IMAD.MOV R0, RZ, RZ, -R0 ;  /* 0x000000ffff008224 */ /* 0x000fe400078e0a00 */
[----:B------:R-:W-:Y:S02]  /*4360*/  IMAD.MOV R22, RZ, RZ, -R22 ;  /* 0x000000ffff167224 */ /* 0x000fe400078e0a16 */
[----:B------:R-:W-:Y:S01]  /*4370*/  IMAD R3, R2, R20, R3 ;  /* 0x0000001402037224 */ /* 0x000fe200078e0203 */
[----:B------:R0:W-:Y:S01]  /*4380*/  STL [R1+0x140], R0 ;  /* 0x0001400001007387 */ /* 0x0001e20000100800 */
[----:B------:R-:W-:-:S02]  /*4390*/  @!P6 IMAD.IADD R11, R11, 0x1, -R2 ;  /* 0x000000010b0be824 */ /* 0x000fc400078e0a02 */
[----:B------:R-:W-:Y:S01]  /*43a0*/  @!P4 IMAD.MOV R5, RZ, RZ, -R5 ;  /* 0x000000ffff05c224 */ /* 0x000fe200078e0a05 */
[C---:B------:R-:W-:Y:S01]  /*43b0*/  ISETP.GT.U32.AND P4, PT, R2.reuse, R4, PT ;  /* 0x000000040200720c */ /* 0x040fe20003f84070 */
[C---:B------:R-:W-:Y:S01]  /*43c0*/  IMAD R6, R2.reuse, R22, R21 ;  /* 0x0000001602067224 */ /* 0x040fe200078e0215 */
[----:B------:R-:W-:Y:S01]  /*43d0*/  ISETP.GT.U32.AND P0, PT, R2, R11, PT ;  /* 0x0000000b0200720c */ /* 0x000fe20003f04070 */
[----:B------:R-:W-:Y:S01]  /*43e0*/  @!P3 IMAD.IADD R10, R10, 0x1, -R2 ;  /* 0x000000010a0ab824 */ /* 0x000fe200078e0a02 */
[----:B------:R-:W-:Y:S01]  /*43f0*/  ISETP.GT.U32.AND P3, PT, R2, R3, PT ;  /* 0x000000030200720c */ /* 0x000fe20003f64070 */
[----:B------:R-:W-:Y:S01]  /*4400*/  VIADD R7, R8, 0x6e ;  /* 0x0000006e08077836 */ /* 0x000fe20000000000 */
[----:B------:R-:W-:Y:S01]  /*4410*/  ISETP.GT.U32.AND P6, PT, R2, R6, PT ;  /* 0x000000060200720c */ /* 0x000fe20003fc4070 */
[----:B0-----:R-:W-:Y:S01]  /*4420*/  IMAD.MOV.U32 R0, RZ, RZ, R15 ;  /* 0x000000ffff007224 */ /* 0x001fe200078e000f */
[----:B------:R-:W-:Y:S01]  /*4430*/  STL [R1+0x13c], R5 ;  /* 0x00013c0501007387 */ /* 0x000fe20000100800 */
[----:B------:R-:W-:Y:S01]  /*4440*/  VIADD R20, R8, 0x6c ;  /* 0x0000006c08147836 */ /* 0x000fe20000000000 */
[----:B------:R-:W-:Y:S01]  /*4450*/  IABS R12, R7 ;  /* 0x00000007000c7213 */ /* 0x000fe20000000000 */
[----:B------:R-:W-:Y:S01]  /*4460*/  @!P5 IMAD.MOV R0, RZ, RZ, -R0 ;  /* 0x000000ffff00d224 */ /* 0x000fe200078e0a00 */
[----:B------:R-:W-:Y:S01]  /*4470*/  ISETP.GE.AND P5, PT, R14, RZ, PT ;  /* 0x000000ff0e00720c */ /* 0x000fe20003fa6270 */
[----:B------:R-:W-:Y:S01]  /*4480*/  @!P4 IMAD.IADD R4, R4, 0x1, -R2 ;  /* 0x000000010404c824 */ /* 0x000fe200078e0a02 */
[----:B------:R-:W-:Y:S01]  /*4490*/  IABS R19, R20 ;  /* 0x0000001400137213 */ /* 0x000fe20000000000 */
[----:B------:R-:W-:Y:S01]  /*44a0*/  IMAD.HI.U32 R15, R9, R12, RZ ;  /* 0x0000000c090f7227 */ /* 0x000fe200078e00ff */
[----:B------:R0:W-:Y:S03]  /*44b0*/  STL [R1+0x138], R0 ;  /* 0x0001380001007387 */ /* 0x0001e60000100800 */
[----:B------:R-:W-:-:S02]  /*44c0*/  IMAD.MOV.U32 R14, RZ, RZ, R19 ;  /* 0x000000ffff0e7224 */ /* 0x000fc400078e0013 */
[--C-:B------:R-:W-:Y:S01]  /*44d0*/  @!P0 IMAD.IADD R11, R11, 0x1, -R2.reuse ;  /* 0x000000010b0b8824 */ /* 0x100fe200078e0a02 */
[----:B------:R-:W-:Y:S01]  /*44e0*/  ISETP.GE.AND P0, PT, R16, RZ, PT ;  /* 0x000000ff1000720c */ /* 0x000fe20003f06270 */
[----:B------:R-:W-:Y:S01]  /*44f0*/  @!P3 IMAD.IADD R3, R3, 0x1, -R2 ;  /* 0x000000010303b824 */ /* 0x000fe200078e0a02 */
[----:B------:R-:W-:Y:S01]  /*4500*/  ISETP.GT.U32.AND P3, PT, R2, R4, PT ;  /* 0x000000040200720c */ /* 0x000fe20003f64070 */
[----:B------:R-:W-:Y:S02]  /*4510*/  IMAD.MOV R15, RZ, RZ, -R15 ;  /* 0x000000ffff0f7224 */ /* 0x000fe400078e0a0f */
[----:B0-----:R-:W-:Y:S02]  /*4520*/  IMAD.MOV.U32 R0, RZ, RZ, R10 ;  /* 0x000000ffff007224 */ /* 0x001fe400078e000a */
[----:B------:R-:W-:-:S04]  /*4530*/  IMAD.HI.U32 R16, R9, R14, RZ ;  /* 0x0000000e09107227 */ /* 0x000fc800078e00ff */
[----:B------:R-:W-:Y:S01]  /*4540*/  @!P1 IMAD.MOV R0, RZ, RZ, -R0 ;  /* 0x000000ffff009224 */ /* 0x000fe200078e0a00 */
[----:B------:R-:W-:Y:S01]  /*4550*/  ISETP.GT.U32.AND P1, PT, R2, R3, PT ;  /* 0x000000030200720c */ /* 0x000fe20003f24070 */
[----:B------:R-:W-:Y:S01]  /*4560*/  @!P6 IMAD.IADD R6, R6, 0x1, -R2 ;  /* 0x000000010606e824 */ /* 0x000fe200078e0a02 */
[----:B------:R-:W-:Y:S01]  /*4570*/  ISETP.GE.AND P6, PT, R17, RZ, PT ;  /* 0x000000ff1100720c */ /* 0x000fe20003fc6270 */
[C---:B------:R-:W-:Y:S01]  /*4580*/  IMAD R12, R2.reuse, R15, R12 ;  /* 0x0000000f020c7224 */ /* 0x040fe200078e020c */
[----:B------:R0:W-:Y:S01]  /*4590*/  STL [R1+0x134], R0 ;  /* 0x0001340001007387 */ /* 0x0001e20000100800 */
[----:B------:R-:W-:Y:S01]  /*45a0*/  IMAD.MOV R10, RZ, RZ, -R16 ;  /* 0x000000ffff0a7224 */ /* 0x000fe200078e0a10 */
[----:B------:R-:W-:Y:S01]  /*45b0*/  ISETP.GT.U32.AND P4, PT, R2, R6, PT ;  /* 0x000000060200720c */ /* 0x000fe20003f84070 */
[----:B------:R-:W-:Y:S02]  /*45c0*/  @!P3 IMAD.IADD R4, R4, 0x1, -R2 ;  /* 0x000000010404b824 */ /* 0x000fe400078e0a02 */
[----:B------:R-:W-:-:S02]  /*45d0*/  IMAD R10, R2, R10, R14 ;  /* 0x0000000a020a7224 */ /* 0x000fc400078e020e */
[----:B------:R-:W-:Y:S02]  /*45e0*/  VIADD R16, R8, 0x6a ;  /* 0x0000006a08107836 */ /* 0x000fe40000000000 */
[----:B------:R-:W-:Y:S01]  /*45f0*/  @!P1 IMAD.IADD R3, R3, 0x1, -R2 ;  /* 0x0000000103039824 */ /* 0x000fe200078e0a02 */
[----:B------:R-:W-:Y:S01]  /*4600*/  ISETP.GT.U32.AND P3, PT, R2, R10, PT ;  /* 0x0000000a0200720c */ /* 0x000fe20003f64070 */
[----:B0-----:R-:W-:Y:S01]  /*4610*/  IMAD.MOV.U32 R0, RZ, RZ, R11 ;  /* 0x000000ffff007224 */ /* 0x001fe200078e000b */
[----:B------:R-:W-:Y:S01]  /*4620*/  IABS R15, R16 ;  /* 0x00000010000f7213 */ /* 0x000fe20000000000 */
[----:B------:R-:W-:Y:S01]  /*4630*/  VIADD R11, R8, 0x68 ;  /* 0x00000068080b7836 */ /* 0x000fe20000000000 */
[----:B------:R-:W-:Y:S01]  /*4640*/  ISETP.GE.AND P1, PT, R20, RZ, PT ;  /* 0x000000ff1400720c */ /* 0x000fe20003f26270 */
[----:B------:R-:W-:Y:S01]  /*4650*/  @!P2 IMAD.MOV R0, RZ, RZ, -R0 ;  /* 0x000000ffff00a224 */ /* 0x000fe200078e0a00 */
[----:B------:R-:W-:Y:S01]  /*4660*/  ISETP.GT.U32.AND P2, PT, R2, R12, PT ;  /* 0x0000000c0200720c */ /* 0x000fe20003f44070 */
[----:B------:R-:W-:Y:S01]  /*4670*/  @!P4 IMAD.IADD R6, R6, 0x1, -R2 ;  /* 0x000000010606c824 */ /* 0x000fe200078e0a02 */
[----:B------:R-:W-:Y:S01]  /*4680*/  IABS R14, R11 ;  /* 0x0000000b000e7213 */ /* 0x000fe20000000000 */
[----:B------:R-:W-:Y:S01]  /*4690*/  IMAD.HI.U32 R19, R9, R15, RZ ;  /* 0x0000000f09137227 */ /* 0x000fe200078e00ff */
[----:B------:R0:W-:Y:S01]  /*46a0*/  STL [R1+0x104], R0 ;  /* 0x0001040001007387 */ /* 0x0001e20000100800 */
[----:B------:R-:W-:-:S02]  /*46b0*/  ISETP.GE.AND P4, PT, R7, RZ, PT ;  /* 0x000000ff0700720c */ /* 0x000fc40003f86270 */
[----:B------:R-:W-:Y:S02]  /*46c0*/  @!P3 IMAD.IADD R10, R10, 0x1, -R2 ;  /* 0x000000010a0ab824 */ /* 0x000fe400078e0a02 */
[----:B------:R-:W-:-:S04]  /*46d0*/  IMAD.HI.U32 R18, R9, R14, RZ ;  /* 0x0000000e09127227 */ /* 0x000fc800078e00ff */
[----:B------:R-:W-:Y:S01]  /*46e0*/  @!P2 IMAD.IADD R12, R12, 0x1, -R2 ;  /* 0x000000010c0ca824 */ /* 0x000fe200078e0a02 */
[----:B------:R-:W-:Y:S01]  /*46f0*/  ISETP.GE.AND P2, PT, R16, RZ, PT ;  /* 0x000000ff1000720c */ /* 0x000fe20003f46270 */
[----:B0-----:R-:W-:Y:S02]  /*4700*/  IMAD.MOV.U32 R0, RZ, RZ, R6 ;  /* 0x000000ffff007224 */ /* 0x001fe400078e0006 */
[----:B------:R-:W-:Y:S01]  /*4710*/  IMAD.MOV R19, RZ, RZ, -R19 ;  /* 0x000000ffff137224 */ /* 0x000fe200078e0a13 */
[C---:B------:R-:W-:Y:S01]  /*4720*/  ISETP.GT.U32.AND P3, PT, R2.reuse, R12, PT ;  /* 0x0000000c0200720c */ /* 0x040fe20003f64070 */
[----:B------:R-:W-:Y:S01]  /*4730*/  @!P5 IMAD.MOV R0, RZ, RZ, -R0 ;  /* 0x000000ffff00d224 */ /* 0x000fe200078e0a00 */
[C---:B------:R-:W-:Y:S01]  /*4740*/  ISETP.GT.U32.AND P5, PT, R2.reuse, R10, PT ;  /* 0x0000000a0200720c */ /* 0x040fe20003fa4070 */
[----:B------:R-:W-:Y:S02]  /*4750*/  IMAD.MOV R16, RZ, RZ, -R18 ;  /* 0x000000ffff107224 */ /* 0x000fe400078e0a12 */
[----:B------:R-:W-:Y:S01]  /*4760*/  IMAD.MOV.U32 R5, RZ, RZ, R4 ;  /* 0x000000ffff057224 */ /* 0x000fe200078e0004 */
[----:B------:R0:W-:Y:S01]  /*4770*/  STL [R1+0x100], R0 ;  /* 0x0001000001007387 */ /* 0x0001e20000100800 */
[----:B------:R-:W-:-:S02]  /*4780*/  IMAD R6, R2, R19, R15 ;  /* 0x0000001302067224 */ /* 0x000fc400078e020f */
[----:B------:R-:W-:Y:S02]  /*4790*/  VIADD R7, R8, 0x66 ;  /* 0x0000006608077836 */ /* 0x000fe40000000000 */
[C---:B------:R-:W-:Y:S02]  /*47a0*/  IMAD R4, R2.reuse, R16, R14 ;  /* 0x0000001002047224 */ /* 0x040fe400078e020e */
[----:B------:R-:W-:Y:S01]  /*47b0*/  @!P0 IMAD.MOV R5, RZ, RZ, -R5 ;  /* 0x000000ffff058224 */ /* 0x000fe200078e0a05 */
[----:B------:R-:W-:Y:S01]  /*47c0*/  ISETP.GT.U32.AND P0, PT, R2, R6, PT ;  /* 0x000000060200720c */ /* 0x000fe20003f04070 */
[--C-:B------:R-:W-:Y:S01]  /*47d0*/  @!P3 IMAD.IADD R12, R12, 0x1, -R2.reuse ;  /* 0x000000010c0cb824 */ /* 0x100fe200078e0a02 */
[----:B------:R-:W-:Y:S01]  /*47e0*/  IABS R17, R7 ;  /* 0x0000000700117213 */ /* 0x000fe20000000000 */
[----:B0-----:R-:W-:Y:S01]  /*47f0*/  IMAD.MOV.U32 R0, RZ, RZ, R3 ;  /* 0x000000ffff007224 */ /* 0x001fe200078e0003 */
[----:B------:R-:W-:Y:S01]  /*4800*/  ISETP.GT.U32.AND P3, PT, R2, R4, PT ;  /* 0x000000040200720c */ /* 0x000fe20003f64070 */
[----:B------:R-:W-:Y:S01]  /*4810*/  STL [R1+0xfc], R5 ;  /* 0x0000fc0501007387 */ /* 0x000fe20000100800 */
[----:B------:R-:W-:Y:S01]  /*4820*/  @!P5 IMAD.IADD R10, R10, 0x1, -R2 ;  /* 0x000000010a0ad824 */ /* 0x000fe200078e0a02 */
[----:B------:R-:W-:Y:S01]  /*4830*/  ISETP.GE.AND P5, PT, R7, RZ, PT ;  /* 0x000000ff0700720c */ /* 0x000fe20003fa6270 */
[----:B------:R-:W-:Y:S01]  /*4840*/  @!P6 IMAD.MOV R0, RZ, RZ, -R0 ;  /* 0x000000ffff00e224 */ /* 0x000fe200078e0a00 */
[----:B------:R-:W-:Y:S01]  /*4850*/  ISETP.GE.AND P6, PT, R11, RZ, PT ;  /* 0x000000ff0b00720c */ /* 0x000fe20003fc6270 */
[----:B------:R-:W-:-:S03]  /*4860*/  IMAD.HI.U32 R3, R9, R17, RZ ;  /* 0x0000001109037227 */ /* 0x000fc600078e00ff */
[----:B------:R0:W-:Y:S01]  /*4870*/  STL [R1+0x11c], R0 ;  /* 0x00011c0001007387 */ /* 0x0001e20000100800 */
[----:B------:R-:W-:Y:S02]  /*4880*/  IMAD.MOV R3, RZ, RZ, -R3 ;  /* 0x000000ffff037224 */ /* 0x000fe400078e0a03 */
[--C-:B------:R-:W-:Y:S02]  /*4890*/  @!P0 IMAD.IADD R6, R6, 0x1, -R2.reuse ;  /* 0x0000000106068824 */ /* 0x100fe400078e0a02 */
[----:B------:R-:W-:Y:S02]  /*48a0*/  IMAD R17, R2, R3, R17 ;  /* 0x0000000302117224 */ /* 0x000fe400078e0211 */
[----:B------:R-:W-:Y:S01]  /*48b0*/  @!P3 IMAD.IADD R4, R4, 0x1, -R2 ;  /* 0x000000010404b824 */ /* 0x000fe200078e0a02 */
[----:B------:R-:W-:Y:S01]  /*48c0*/  ISETP.GT.U32.AND P0, PT, R2, R6, PT ;  /* 0x000000060200720c */ /* 0x000fe20003f04070 */
[----:B------:R-:W-:Y:S02]  /*48d0*/  VIADD R11, R8, 0x64 ;  /* 0x00000064080b7836 */ /* 0x000fe40000000000 */
[----:B0-----:R-:W-:Y:S01]  /*48e0*/  IMAD.MOV.U32 R0, RZ, RZ, R12 ;  /* 0x000000ffff007224 */ /* 0x001fe200078e000c */
[----:B------:R-:W-:Y:S01]  /*48f0*/  ISETP.GT.U32.AND P3, PT, R2, R4, PT ;  /* 0x000000040200720c */ /* 0x000fe20003f64070 */
[----:B------:R-:W-:-:S02]  /*4900*/  VIADD R12, R8, 0x62 ;  /* 0x00000062080c7836 */ /* 0x000fc40000000000 */
[----:B------:R-:W-:Y:S01]  /*4910*/  @!P4 IMAD.MOV R0, RZ, RZ, -R0 ;  /* 0x000000ffff00c224 */ /* 0x000fe200078e0a00 */
[----:B------:R-:W-:Y:S01]  /*4920*/  ISETP.GE.AND P4, PT, R11, RZ, PT ;  /* 0x000000ff0b00720c */ /* 0x000fe20003f86270 */
[C---:B------:R-:W-:Y:S01]  /*4930*/  VIADD R3, R8.reuse, 0x60 ;  /* 0x0000006008037836 */ /* 0x040fe20000000000 */
[----:B------:R-:W-:Y:S01]  /*4940*/  IABS R11, R11 ;  /* 0x0000000b000b7213 */ /* 0x000fe20000000000 */
[----:B------:R-:W-:Y:S01]  /*4950*/  VIADD R23, R8, 0x5c ;  /* 0x0000005c08177836 */ /* 0x000fe20000000000 */
[----:B------:R0:W-:Y:S01]  /*4960*/  STL [R1+0x124], R0 ;  /* 0x0001240001007387 */ /* 0x0001e20000100800 */
[----:B------:R-:W-:Y:S01]  /*4970*/  @!P0 IMAD.IADD R6, R6, 0x1, -R2 ;  /* 0x0000000106068824 */ /* 0x000fe200078e0a02 */
[----:B------:R-:W-:Y:S01]  /*4980*/  IABS R16, R12 ;  /* 0x0000000c00107213 */ /* 0x000fe20000000000 */
[----:B------:R-:W-:Y:S01]  /*4990*/  IMAD.HI.U32 R14, R9, R11, RZ ;  /* 0x0000000b090e7227 */ /* 0x000fe200078e00ff */
[----:B------:R-:W-:Y:S02]  /*49a0*/  ISETP.GE.AND P0, PT, R12, RZ, PT ;  /* 0x000000ff0c00720c */ /* 0x000fe40003f06270 */
[----:B------:R-:W-:Y:S01]  /*49b0*/  IABS R18, R3 ;  /* 0x0000000300127213 */ /* 0x000fe20000000000 */
[----:B------:R-:W-:-:S02]  /*49c0*/  IMAD.MOV R12, RZ, RZ, -R14 ;  /* 0x000000ffff0c7224 */ /* 0x000fc400078e0a0e */
[----:B------:R-:W-:Y:S01]  /*49d0*/  @!P3 IMAD.IADD R4, R4, 0x1, -R2 ;  /* 0x000000010404b824 */ /* 0x000fe200078e0a02 */
[----:B------:R-:W-:Y:S01]  /*49e0*/  ISETP.GE.AND P3, PT, R3, RZ, PT ;  /* 0x000000ff0300720c */ /* 0x000fe20003f66270 */
[----:B0-----:R-:W-:Y:S02]  /*49f0*/  IMAD.MOV.U32 R0, RZ, RZ, R10 ;  /* 0x000000ffff007224 */ /* 0x001fe400078e000a */
[C---:B------:R-:W-:Y:S01]  /*4a00*/  IMAD R3, R2.reuse, R12, R11 ;  /* 0x0000000c02037224 */ /* 0x040fe200078e020b */
[----:B------:R-:W-:Y:S01]  /*4a10*/  IABS R12, R23 ;  /* 0x00000017000c7213 */ /* 0x000fe20000000000 */
[----:B------:R-:W-:Y:S01]  /*4a20*/  @!P1 IMAD.MOV R0, RZ, RZ, -R0 ;  /* 0x000000ffff009224 */ /* 0x000fe200078e0a00 */
[----:B------:R-:W-:Y:S01]  /*4a30*/  ISETP.GT.U32.AND P1, PT, R2, R17, PT ;  /* 0x000000110200720c */ /* 0x000fe20003f24070 */
[----:B------:R-:W-:-:S03]  /*4a40*/  IMAD.HI.U32 R10, R9, R16, RZ ;  /* 0x00000010090a7227 */ /* 0x000fc600078e00ff */
[----:B------:R0:W-:Y:S01]  /*4a50*/  STL [R1+0x130], R0 ;  /* 0x0001300001007387 */ /* 0x0001e20000100800 */
[----:B------:R-:W-:Y:S02]  /*4a60*/  IMAD.MOV R10, RZ, RZ, -R10 ;  /* 0x000000ffff0a7224 */ /* 0x000fe400078e0a0a */
[----:B------:R-:W-:Y:S02]  /*4a70*/  VIADD R14, R8, 0x5e ;  /* 0x0000005e080e7836 */ /* 0x000fe40000000000 */
[----:B------:R-:W-:Y:S02]  /*4a80*/  IMAD R16, R2, R10, R16 ;  /* 0x0000000a02107224 */ /* 0x000fe400078e0210 */
[----:B------:R-:W-:Y:S02]  /*4a90*/  IMAD.MOV.U32 R5, RZ, RZ, R6 ;  /* 0x000000ffff057224 */ /* 0x000fe400078e0006 */
[----:B------:R-:W-:Y:S02]  /*4aa0*/  @!P1 IMAD.IADD R17, R17, 0x1, -R2 ;  /* 0x0000000111119824 */ /* 0x000fe400078e0a02 */
[----:B0-----:R-:W-:-:S02]  /*4ab0*/  IMAD.MOV.U32 R0, RZ, RZ, R4 ;  /* 0x000000ffff007224 */ /* 0x001fc400078e0004 */
[----:B------:R-:W-:Y:S01]  /*4ac0*/  @!P2 IMAD.MOV R5, RZ, RZ, -R5 ;  /* 0x000000ffff05a224 */ /* 0x000fe200078e0a05 */
[C---:B------:R-:W-:Y:S01]  /*4ad0*/  ISETP.GT.U32.AND P1, PT, R2.reuse, R17, PT ;  /* 0x000000110200720c */ /* 0x040fe20003f24070 */
[----:B------:R-:W-:Y:S01]  /*4ae0*/  @!P6 IMAD.MOV R0, RZ, RZ, -R0 ;  /* 0x000000ffff00e224 */ /* 0x000fe200078e0a00 */
[----:B------:R-:W-:Y:S01]  /*4af0*/  ISETP.GT.U32.AND P6, PT, R2, R3, PT ;  /* 0x000000030200720c */ /* 0x000fe20003fc4070 */
[----:B------:R-:W-:Y:S01]  /*4b00*/  IMAD.HI.U32 R7, R9, R18, RZ ;  /* 0x0000001209077227 */ /* 0x000fe200078e00ff */
[----:B------:R-:W-:Y:S01]  /*4b10*/  ISETP.GE.AND P2, PT, R14, RZ, PT ;  /* 0x000000ff0e00720c */ /* 0x000fe20003f46270 */
[----:B------:R-:W-:Y:S01]  /*4b20*/  STL [R1+0x128], R5 ;  /* 0x0001280501007387 */ /* 0x000fe20000100800 */
[----:B------:R-:W-:Y:S01]  /*4b30*/  IABS R14, R14 ;  /* 0x0000000e000e7213 */ /* 0x000fe20000000000 */
[----:B------:R-:W-:Y:S02]  /*4b40*/  IMAD.MOV R7, RZ, RZ, -R7 ;  /* 0x000000ffff077224 */ /* 0x000fe400078e0a07 */
[----:B------:R0:W-:Y:S01]  /*4b50*/  STL [R1+0x12c], R0 ;  /* 0x00012c0001007387 */ /* 0x0001e20000100800 */
[----:B------:R-:W-:-:S02]  /*4b60*/  VIADD R21, R8, 0x5a ;  /* 0x0000005a08157836 */ /* 0x000fc40000000000 */
[----:B------:R-:W-:-:S03]  /*4b70*/  IMAD.HI.U32 R19, R9, R14, RZ ;  /* 0x0000000e09137227 */ /* 0x000fc600078e00ff */
[----:B------:R-:W-:Y:S01]  /*4b80*/  IABS R11, R21 ;  /* 0x00000015000b7213 */ /* 0x000fe20000000000 */
[--C-:B------:R-:W-:Y:S01]  /*4b90*/  @!P1 IMAD.IADD R17, R17, 0x1, -R2.reuse ;  /* 0x0000000111119824 */ /* 0x100fe200078e0a02 */
[C---:B------:R-:W-:Y:S01]  /*4ba0*/  ISETP.GT.U32.AND P1, PT, R2.reuse, R16, PT ;  /* 0x000000100200720c */ /* 0x040fe20003f24070 */
[----:B------:R-:W-:Y:S02]  /*4bb0*/  @!P6 IMAD.IADD R3, R3, 0x1, -R2 ;  /* 0x000000010303e824 */ /* 0x000fe400078e0a02 */
[C---:B------:R-:W-:Y:S02]  /*4bc0*/  IMAD R18, R2.reuse, R7, R18 ;  /* 0x0000000702127224 */ /* 0x040fe400078e0212 */
[----:B0-----:R-:W-:Y:S01]  /*4bd0*/  IMAD.MOV.U32 R0, RZ, RZ, R17 ;  /* 0x000000ffff007224 */ /* 0x001fe200078e0011 */
[C---:B------:R-:W-:Y:S01]  /*4be0*/  ISETP.GT.U32.AND P6, PT, R2.reuse, R3, PT ;  /* 0x000000030200720c */ /* 0x040fe20003fc4070 */
[----:B------:R-:W-:Y:S02]  /*4bf0*/  IMAD.MOV R19, RZ, RZ, -R19 ;  /* 0x000000ffff137224 */ /* 0x000fe400078e0a13 */
[----:B------:R-:W-:Y:S01]  /*4c00*/  @!P5 IMAD.MOV R0, RZ, RZ, -R0 ;  /* 0x000000ffff00d224 */ /* 0x000fe200078e0a00 */
[C---:B------:R-:W-:Y:S01]  /*4c10*/  ISETP.GT.U32.AND P5, PT, R2.reuse, R18, PT ;  /* 0x000000120200720c */ /* 0x040fe20003fa4070 */
[----:B------:R-:W-:-:S02]  /*4c20*/  IMAD R14, R2, R19, R14 ;  /* 0x00000013020e7224 */ /* 0x000fc400078e020e */
[----:B------:R-:W-:Y:S01]  /*4c30*/  @!P1 IMAD.IADD R16, R16, 0x1, -R2 ;  /* 0x0000000110109824 */ /* 0x000fe200078e0a02 */
[----:B------:R0:W-:Y:S01]  /*4c40*/  STL [R1+0x10c], R0 ;  /* 0x00010c0001007387 */ /* 0x0001e20000100800 */
[----:B------:R-:W-:-:S03]  /*4c50*/  IMAD.HI.U32 R6, R9, R12, RZ ;  /* 0x0000000c09067227 */ /* 0x000fc600078e00ff */
[C---:B------:R-:W-:Y:S01]  /*4c60*/  ISETP.GT.U32.AND P1, PT, R2.reuse, R16, PT ;  /* 0x000000100200720c */ /* 0x040fe20003f24070 */
[----:B------:R-:W-:Y:S01]  /*4c70*/  @!P6 IMAD.IADD R3, R3, 0x1, -R2 ;  /* 0x000000010303e824 */ /* 0x000fe200078e0a02 */
[----:B------:R-:W-:Y:S01]  /*4c80*/  ISETP.GT.U32.AND P6, PT, R2, R14, PT ;  /* 0x0000000e0200720c */ /* 0x000fe20003fc4070 */
[----:B------:R-:W-:Y:S02]  /*4c90*/  IMAD.MOV R6, RZ, RZ, -R6 ;  /* 0x000000ffff067224 */ /* 0x000fe400078e0a06 */
[----:B------:R-:W-:-:S04]  /*4ca0*/  IMAD.HI.U32 R4, R9, R11, RZ ;  /* 0x0000000b09047227 */ /* 0x000fc800078e00ff */
[----:B------:R-:W-:Y:S02]  /*4cb0*/  VIADD R22, R8, 0x58 ;  /* 0x0000005808167836 */ /* 0x000fe40000000000 */
[----:B------:R-:W-:Y:S02]  /*4cc0*/  IMAD R12, R2, R6, R12 ;  /* 0x00000006020c7224 */ /* 0x000fe400078e020c */
[----:B------:R-:W-:Y:S01]  /*4cd0*/  IMAD.MOV R17, RZ, RZ, -R4 ;  /* 0x000000ffff117224 */ /* 0x000fe200078e0a04 */
[----:B------:R-:W-:Y:S01]  /*4ce0*/  IABS R10, R22 ;  /* 0x00000016000a7213 */ /* 0x000fe20000000000 */
[--C-:B------:R-:W-:Y:S01]  /*4cf0*/  @!P1 IMAD.IADD R16, R16, 0x1, -R2.reuse ;  /* 0x0000000110109824 */ /* 0x100fe200078e0a02 */
[----:B------:R-:W-:Y:S01]  /*4d00*/  ISETP.GT.U32.AND P1, PT, R2, R12, PT ;  /* 0x0000000c0200720c */ /* 0x000fe20003f24070 */
[----:B------:R-:W-:Y:S02]  /*4d10*/  @!P5 IMAD.IADD R18, R18, 0x1, -R2 ;  /* 0x000000011212d824 */ /* 0x000fe400078e0a02 */
[----:B------:R-:W-:-:S02]  /*4d20*/  IMAD R11, R2, R17, R11 ;  /* 0x00000011020b7224 */ /* 0x000fc400078e020b */
[----:B------:R-:W-:Y:S01]  /*4d30*/  @!P6 IMAD.IADD R14, R14, 0x1, -R2 ;  /* 0x000000010e0ee824 */ /* 0x000fe200078e0a02 */
[C---:B------:R-:W-:Y:S01]  /*4d40*/  ISETP.GT.U32.AND P6, PT, R2.reuse, R18, PT ;  /* 0x000000120200720c */ /* 0x040fe20003fc4070 */
[----:B------:R-:W-:Y:S01]  /*4d50*/  IMAD.HI.U32 R6, R9, R10, RZ ;  /* 0x0000000a09067227 */ /* 0x000fe200078e00ff */
[----:B------:R-:W-:-:S03]  /*4d60*/  ISETP.GT.U32.AND P5, PT, R2, R11, PT ;  /* 0x0000000b0200720c */ /* 0x000fc60003fa4070 */
[----:B------:R-:W-:Y:S02]  /*4d70*/  IMAD.MOV R6, RZ, RZ, -R6 ;  /* 0x000000ffff067224 */ /* 0x000fe400078e0a06 */
[----:B0-----:R-:W-:Y:S02]  /*4d80*/  IMAD.MOV.U32 R0, RZ, RZ, R3 ;  /* 0x000000ffff007224 */ /* 0x001fe400078e0003 */
[----:B------:R-:W-:Y:S02]  /*4d90*/  VIADD R15, R8, 0x56 ;  /* 0x00000056080f7836 */ /* 0x000fe40000000000 */
[----:B------:R-:W-:Y:S02]  /*4da0*/  IMAD R10, R2, R6, R10 ;  /* 0x00000006020a7224 */ /* 0x000fe400078e020a */
[----:B------:R-:W-:Y:S01]  /*4db0*/  @!P1 IMAD.IADD R12, R12, 0x1, -R2 ;  /* 0x000000010c0c9824 */ /* 0x000fe200078e0a02 */
[----:B------:R-:W-:Y:S01]  /*4dc0*/  ISETP.GT.U32.AND P1, PT, R2, R14, PT ;  /* 0x0000000e0200720c */ /* 0x000fe20003f24070 */
[----:B------:R-:W-:Y:S01]  /*4dd0*/  @!P4 IMAD.MOV R0, RZ, RZ, -R0 ;  /* 0x000000ffff00c224 */ /* 0x000fe200078e0a00 */
[----:B------:R-:W-:Y:S01]  /*4de0*/  IABS R7, R15 ;  /* 0x0000000f00077213 */ /* 0x000fe20000000000 */
[--C-:B------:R-:W-:Y:S01]  /*4df0*/  @!P6 IMAD.IADD R18, R18, 0x1, -R2.reuse ;  /* 0x000000011212e824 */ /* 0x100fe200078e0a02 */
[C---:B------:R-:W-:Y:S01]  /*4e00*/  ISETP.GT.U32.AND P4, PT, R2.reuse, R12, PT ;  /* 0x0000000c0200720c */ /* 0x040fe20003f84070 */
[----:B------:R-:W-:Y:S01]  /*4e10*/  @!P5 IMAD.IADD R11, R11, 0x1, -R2 ;  /* 0x000000010b0bd824 */ /* 0x000fe200078e0a02 */
[----:B------:R-:W-:Y:S01]  /*4e20*/  ISETP.GT.U32.AND P6, PT, R2, R10, PT ;  /* 0x0000000a0200720c */ /* 0x000fe20003fc4070 */
[----:B------:R0:W-:Y:S01]  /*4e30*/  STL [R1+0xf0], R0 ;  /* 0x0000f00001007387 */ /* 0x0001e20000100800 */
[----:B------:R-:W-:-:S02]  /*4e40*/  IMAD.HI.U32 R4, R9, R7, RZ ;  /* 0x0000000709047227 */ /* 0x000fc400078e00ff */
[----:B------:R-:W-:Y:S02]  /*4e50*/  ISETP.GT.U32.AND P5, PT, R2, R11, PT ;  /* 0x0000000b0200720c */ /* 0x000fe40003fa4070 */
[C---:B------:R-:W-:Y:S02]  /*4e60*/  VIADD R17, R8.reuse, 0x50 ;  /* 0x0000005008117836 */ /* 0x040fe40000000000 */
[----:B------:R-:W-:Y:S02]  /*4e70*/  IMAD.MOV R4, RZ, RZ, -R4 ;  /* 0x000000ffff047224 */ /* 0x000fe400078e0a04 */
[----:B------:R-:W-:Y:S01]  /*4e80*/  VIADD R19, R8, 0x54 ;  /* 0x0000005408137836 */ /* 0x000fe20000000000 */
[----:B------:R-:W-:Y:S01]  /*4e90*/  IABS R3, R17 ;  /* 0x0000001100037213 */ /* 0x000fe20000000000 */
[----:B0-----:R-:W-:Y:S02]  /*4ea0*/  IMAD.MOV.U32 R0, RZ, RZ, R16 ;  /* 0x000000ffff007224 */ /* 0x001fe400078e0010 */
[----:B------:R-:W-:Y:S01]  /*4eb0*/  @!P1 IMAD.IADD R14, R14, 0x1, -R2 ;  /* 0x000000010e0e9824 */ /* 0x000fe200078e0a02 */
[----:B------:R-:W-:Y:S01]  /*4ec0*/  IABS R6, R19 ;  /* 0x0000001300067213 */ /* 0x000fe20000000000 */
[----:B------:R-:W-:-:S02]  /*4ed0*/  @!P0 IMAD.MOV R0, RZ, RZ, -R0 ;  /* 0x000000ffff008224 */ /* 0x000fc400078e0a00 */
[----:B------:R-:W-:Y:S02]  /*4ee0*/  IMAD.MOV.U32 R5, RZ, RZ, R18 ;  /* 0x000000ffff057224 */ /* 0x000fe400078e0012 */
[----:B------:R-:W-:Y:S01]  /*4ef0*/  IMAD R7, R2, R4, R7 ;  /* 0x0000000402077224 */ /* 0x000fe200078e0207 */
[----:B------:R0:W-:Y:S01]  /*4f00*/  STL [R1+0xe8], R0 ;  /* 0x0000e80001007387 */ /* 0x0001e20000100800 */
[--C-:B------:R-:W-:Y:S01]  /*4f10*/  @!P4 IMAD.IADD R12, R12, 0x1, -R2.reuse ;  /* 0x000000010c0cc824 */ /* 0x100fe200078e0a02 */
[----:B------:R-:W-:Y:S01]  /*4f20*/  ISETP.GE.AND P4, PT, R23, RZ, PT ;  /* 0x000000ff1700720c */ /* 0x000fe20003f86270 */
[----:B------:R-:W-:Y:S01]  /*4f30*/  @!P6 IMAD.IADD R10, R10, 0x1, -R2 ;  /* 0x000000010a0ae824 */ /* 0x000fe200078e0a02 */
[----:B------:R-:W-:Y:S01]  /*4f40*/  ISETP.GE.AND P6, PT, R21, RZ, PT ;  /* 0x000000ff1500720c */ /* 0x000fe20003fc6270 */
[----:B------:R-:W-:Y:S01]  /*4f50*/  IMAD.HI.U32 R23, R9, R3, RZ ;  /* 0x0000000309177227 */ /* 0x000fe200078e00ff */
[C---:B------:R-:W-:Y:S02]  /*4f60*/  ISETP.GT.U32.AND P1, PT, R2.reuse, R7, PT ;  /* 0x000000070200720c */ /* 0x040fe40003f24070 */
[----:B------:R-:W-:Y:S01]  /*4f70*/  ISETP.GT.U32.AND P0, PT, R2, R10, PT ;  /* 0x0000000a0200720c */ /* 0x000fe20003f04070 */
[----:B------:R-:W-:-:S02]  /*4f80*/  @!P3 IMAD.MOV R5, RZ, RZ, -R5 ;  /* 0x000000ffff05b224 */ /* 0x000fc400078e0a05 */
[----:B0-----:R-:W-:Y:S02]  /*4f90*/  IMAD.MOV.U32 R0, RZ, RZ, R14 ;  /* 0x000000ffff007224 */ /* 0x001fe400078e000e */
[----:B------:R-:W-:Y:S01]  /*4fa0*/  IMAD.HI.U32 R24, R9, R6, RZ ;  /* 0x0000000609187227 */ /* 0x000fe200078e00ff */
[----:B------:R0:W-:Y:S03]  /*4fb0*/  STL [R1+0xd4], R5 ;  /* 0x0000d40501007387 */ /* 0x0001e60000100800 */
[----:B------:R-:W-:Y:S02]  /*4fc0*/  @!P2 IMAD.MOV R0, RZ, RZ, -R0 ;  /* 0x000000ffff00a224 */ /* 0x000fe400078e0a00 */
[----:B------:R-:W-:Y:S02]  /*4fd0*/  @!P5 IMAD.IADD R11, R11, 0x1, -R2 ;  /* 0x000000010b0bd824 */ /* 0x000fe400078e0a02 */
[----:B------:R-:W-:Y:S01]  /*4fe0*/  IMAD.MOV R23, RZ, RZ, -R23 ;  /* 0x000000ffff177224 */ /* 0x000fe200078e0a17 */
[----:B------:R1:W-:Y:S01]  /*4ff0*/  STL [R1+0xc8], R0 ;  /* 0x0000c80001007387 */ /* 0x0003e20000100800 */
[----:B------:R-:W-:-:S02]  /*5000*/  IMAD.MOV R24, RZ, RZ, -R24 ;  /* 0x000000ffff187224 */ /* 0x000fc400078e0a18 */
[----:B------:R-:W-:Y:S02]  /*5010*/  IMAD R3, R2, R23, R3 ;  /* 0x0000001702037224 */ /* 0x000fe400078e0203 */
[----:B------:R-:W-:Y:S02]  /*5020*/  VIADD R20, R8, 0x52 ;  /* 0x0000005208147836 */ /* 0x000fe40000000000 */
[C---:B------:R-:W-:Y:S02]  /*5030*/  IMAD R6, R2.reuse, R24, R6 ;  /* 0x0000001802067224 */ /* 0x040fe400078e0206 */
[----:B0-----:R-:W-:Y:S01]  /*5040*/  IMAD.MOV.U32 R5, RZ, RZ, R12 ;  /* 0x000000ffff057224 */ /* 0x001fe200078e000c */
[----:B------:R-:W-:Y:S01]  /*5050*/  IABS R4, R20 ;  /* 0x0000001400047213 */ /* 0x000fe20000000000 */
[----:B-1----:R-:W-:Y:S01]  /*5060*/  IMAD.MOV.U32 R0, RZ, RZ, R11 ;  /* 0x000000ffff007224 */ /* 0x002fe200078e000b */
[----:B------:R-:W-:Y:S01]  /*5070*/  ISETP.GT.U32.AND P5, PT, R2, R6, PT ;  /* 0x000000060200720c */ /* 0x000fe20003fa4070 */
[----:B------:R-:W-:Y:S01]  /*5080*/  @!P1 IMAD.IADD R7, R7, 0x1, -R2 ;  /* 0x0000000107079824 */ /* 0x000fe200078e0a02 */
[----:B------:R-:W-:Y:S01]  /*5090*/  ISETP.GE.AND P1, PT, R22, RZ, PT ;  /* 0x000000ff1600720c */ /* 0x000fe20003f26270 */
[----:B------:R-:W-:Y:S01]  /*50a0*/  @!P6 IMAD.MOV R0, RZ, RZ, -R0 ;  /* 0x000000ffff00e224 */ /* 0x000fe200078e0a00 */
[C---:B------:R-:W-:Y:S01]  /*50b0*/  ISETP.GT.U32.AND P6, PT, R2.reuse, R3, PT ;  /* 0x000000030200720c */ /* 0x040fe20003fc4070 */
[----:B------:R-:W-:Y:S01]  /*50c0*/  @!P4 IMAD.MOV R5, RZ, RZ, -R5 ;  /* 0x000000ffff05c224 */ /* 0x000fe200078e0a05 */
[----:B------:R-:W-:Y:S01]  /*50d0*/  ISETP.GT.U32.AND P3, PT, R2, R7, PT ;  /* 0x000000070200720c */ /* 0x000fe20003f64070 */
[----:B------:R-:W-:Y:S01]  /*50e0*/  IMAD.HI.U32 R24, R9, R4, RZ ;  /* 0x0000000409187227 */ /* 0x000fe200078e00ff */
[----:B------:R-:W-:-:S02]  /*50f0*/  ISETP.GE.AND P4, PT, R15, RZ, PT ;  /* 0x000000ff0f00720c */ /* 0x000fc40003f86270 */
[----:B------:R-:W-:Y:S01]  /*5100*/  STL [R1+0xc4], R5 ;  /* 0x0000c40501007387 */ /* 0x000fe20000100800 */
[----:B------:R-:W-:Y:S02]  /*5110*/  VIADD R21, R8, 0x4e ;  /* 0x0000004e08157836 */ /* 0x000fe40000000000 */
[----:B------:R-:W-:Y:S01]  /*5120*/  @!P0 IMAD.IADD R10, R10, 0x1, -R2 ;  /* 0x000000010a0a8824 */ /* 0x000fe200078e0a02 */
[----:B------:R0:W-:Y:S01]  /*5130*/  STL [R1+0xc0], R0 ;  /* 0x0000c00001007387 */ /* 0x0001e20000100800 */
[----:B------:R-:W-:Y:S01]  /*5140*/  IMAD.MOV R24, RZ, RZ, -R24 ;  /* 0x000000ffff187224 */ /* 0x000fe200078e0a18 */
[----:B------:R-:W-:Y:S01]  /*5150*/  IABS R22, R21 ;  /* 0x0000001500167213 */ /* 0x000fe20000000000 */
[----:B------:R-:W-:Y:S01]  /*5160*/  @!P6 IMAD.IADD R3, R3, 0x1, -R2 ;  /* 0x000000010303e824 */ /* 0x000fe200078e0a02 */
[----:B------:R-:W-:Y:S01]  /*5170*/  ISETP.GE.AND P0, PT, R19, RZ, PT ;  /* 0x000000ff1300720c */ /* 0x000fe20003f06270 */
[----:B------:R-:W-:Y:S02]  /*5180*/  IMAD R4, R2, R24, R4 ;  /* 0x0000001802047224 */ /* 0x000fe400078e0204 */
[----:B------:R-:W-:-:S02]  /*5190*/  @!P5 IMAD.IADD R6, R6, 0x1, -R2 ;  /* 0x000000010606d824 */ /* 0x000fc400078e0a02 */
[----:B------:R-:W-:Y:S01]  /*51a0*/  IMAD.HI.U32 R11, R9, R22, RZ ;  /* 0x00000016090b7227 */ /* 0x000fe200078e00ff */
[C---:B------:R-:W-:Y:S02]  /*51b0*/  ISETP.GT.U32.AND P5, PT, R2.reuse, R4, PT ;  /* 0x000000040200720c */ /* 0x040fe40003fa4070 */
[C---:B------:R-:W-:Y:S01]  /*51c0*/  ISETP.GT.U32.AND P2, PT, R2.reuse, R6, PT ;  /* 0x000000060200720c */ /* 0x040fe20003f44070 */
[----:B0-----:R-:W-:Y:S02]  /*51d0*/  IMAD.MOV.U32 R0, RZ, RZ, R10 ;  /* 0x000000ffff007224 */ /* 0x001fe400078e000a */
[----:B------:R-:W-:Y:S02]  /*51e0*/  IMAD.MOV R11, RZ, RZ, -R11 ;  /* 0x000000ffff0b7224 */ /* 0x000fe400078e0a0b */
[----:B------:R-:W-:Y:S01]  /*51f0*/  @!P1 IMAD.MOV R0, RZ, RZ, -R0 ;  /* 0x000000ffff009224 */ /* 0x000fe200078e0a00 */
[C---:B------:R-:W-:Y:S01]  /*5200*/  ISETP.GT.U32.AND P1, PT, R2.reuse, R3, PT ;  /* 0x000000030200720c */ /* 0x040fe20003f24070 */
[----:B------:R-:W-:-:S02]  /*5210*/  IMAD R18, R2, R11, R22 ;  /* 0x0000000b02127224 */ /* 0x000fc400078e0216 */
[----:B------:R-:W-:Y:S01]  /*5220*/  VIADD R12, R8, 0x4a ;  /* 0x0000004a080c7836 */ /* 0x000fe20000000000 */
[----:B------:R0:W-:Y:S01]  /*5230*/  STL [R1+0x9c], R0 ;  /* 0x00009c0001007387 */ /* 0x0001e20000100800 */
[--C-:B------:R-:W-:Y:S01]  /*5240*/  @!P5 IMAD.IADD R4, R4, 0x1, -R2.reuse ;  /* 0x000000010404d824 */ /* 0x100fe200078e0a02 */
[----:B------:R-:W-:Y:S01]  /*5250*/  ISETP.GE.AND P5, PT, R21, RZ, PT ;  /* 0x000000ff1500720c */ /* 0x000fe20003fa6270 */
[--C-:B------:R-:W-:Y:S01]  /*5260*/  @!P3 IMAD.IADD R7, R7, 0x1, -R2.reuse ;  /* 0x000000010707b824 */ /* 0x100fe200078e0a02 */
[----:B------:R-:W-:Y:S01]  /*5270*/  ISETP.GE.AND P3, PT, R20, RZ, PT ;  /* 0x000000ff1400720c */ /* 0x000fe20003f66270 */
[--C-:B------:R-:W-:Y:S01]  /*5280*/  @!P2 IMAD.IADD R6, R6, 0x1, -R2.reuse ;  /* 0x000000010606a824 */ /* 0x100fe200078e0a02 */
[----:B------:R-:W-:Y:S01]  /*5290*/  IABS R20, R12 ;  /* 0x0000000c00147213 */ /* 0x000fe20000000000 */
[----:B------:R-:W-:Y:S01]  /*52a0*/  IMAD.MOV.U32 R5, RZ, RZ, R7 ;  /* 0x000000ffff057224 */ /* 0x000fe200078e0007 */
[C---:B------:R-:W-:Y:S01]  /*52b0*/  ISETP.GT.U32.AND P6, PT, R2.reuse, R4, PT ;  /* 0x000000040200720c */ /* 0x040fe20003fc4070 */
[----:B------:R-:W-:Y:S01]  /*52c0*/  @!P1 IMAD.IADD R3, R3, 0x1, -R2 ;  /* 0x0000000103039824 */ /* 0x000fe200078e0a02 */
[----:B------:R-:W-:Y:S01]  /*52d0*/  ISETP.GT.U32.AND P1, PT, R2, R18, PT ;  /* 0x000000120200720c */ /* 0x000fe20003f24070 */
[----:B------:R-:W-:Y:S01]  /*52e0*/  VIADD R11, R8, 0x4c ;  /* 0x0000004c080b7836 */ /* 0x000fe20000000000 */
[----:B------:R-:W-:Y:S01]  /*52f0*/  ISETP.GE.AND P2, PT, R17, RZ, PT ;  /* 0x000000ff1100720c */ /* 0x000fe20003f46270 */
[----:B0-----:R-:W-:-:S02]  /*5300*/  IMAD.MOV.U32 R0, RZ, RZ, R6 ;  /* 0x000000ffff007224 */ /* 0x001fc400078e0006 */
[----:B------:R-:W-:Y:S01]  /*5310*/  IMAD.HI.U32 R6, R9, R20, RZ ;  /* 0x0000001409067227 */ /* 0x000fe200078e00ff */
[----:B------:R-:W-:-:S03]  /*5320*/  IABS R19, R11 ;  /* 0x0000000b00137213 */ /* 0x000fc60000000000 */
[----:B------:R-:W-:Y:S01]  /*5330*/  @!P4 IMAD.MOV R5, RZ, RZ, -R5 ;  /* 0x000000ffff05c224 */ /* 0x000fe200078e0a05 */
[----:B------:R-:W-:Y:S01]  /*5340*/  ISETP.GE.AND P4, PT, R11, RZ, PT ;  /* 0x000000ff0b00720c */ /* 0x000fe20003f86270 */
[----:B------:R-:W-:Y:S02]  /*5350*/  VIADD R10, R8, 0x48 ;  /* 0x00000048080a7836 */ /* 0x000fe40000000000 */
[----:B------:R-:W-:Y:S01]  /*5360*/  @!P0 IMAD.MOV R0, RZ, RZ, -R0 ;  /* 0x000000ffff008224 */ /* 0x000fe200078e0a00 */
[----:B------:R-:W-:Y:S01]  /*5370*/  STL [R1+0x7c], R5 ;  /* 0x00007c0501007387 */ /* 0x000fe20000100800 */
[----:B------:R-:W-:Y:S01]  /*5380*/  IMAD.MOV R6, RZ, RZ, -R6 ;  /* 0x000000ffff067224 */ /* 0x000fe200078e0a06 */
[----:B------:R-:W-:Y:S01]  /*5390*/  IABS R17, R10 ;  /* 0x0000000a00117213 */ /* 0x000fe20000000000 */
[----:B------:R-:W-:Y:S01]  /*53a0*/  @!P1 IMAD.IADD R18, R18, 0x1, -R2 ;  /* 0x0000000112129824 */ /* 0x000fe200078e0a02 */
[----:B------:R0:W-:Y:S01]  /*53b0*/  STL [R1+0x68], R0 ;  /* 0x0000680001007387 */ /* 0x0001e20000100800 */
[----:B------:R-:W-:Y:S01]  /*53c0*/  VIADD R7, R8, 0x46 ;  /* 0x0000004608077836 */ /* 0x000fe20000000000 */
[----:B------:R-:W-:Y:S01]  /*53d0*/  ISETP.GE.AND P0, PT, R12, RZ, PT ;  /* 0x000000ff0c00720c */ /* 0x000fe20003f06270 */
[----:B------:R-:W-:Y:S01]  /*53e0*/  IMAD.HI.U32 R11, R9, R19, RZ ;  /* 0x00000013090b7227 */ /* 0x000fe200078e00ff */
[----:B------:R-:W-:-:S02]  /*53f0*/  ISETP.GT.U32.AND P1, PT, R2, R18, PT ;  /* 0x000000120200720c */ /* 0x000fc40003f24070 */
[----:B------:R-:W-:Y:S01]  /*5400*/  IABS R14, R7 ;  /* 0x00000007000e7213 */ /* 0x000fe20000000000 */
[----:B------:R-:W-:Y:S02]  /*5410*/  IMAD R20, R2, R6, R20 ;  /* 0x0000000602147224 */ /* 0x000fe400078e0214 */
[----:B------:R-:W-:Y:S01]  /*5420*/  @!P6 IMAD.IADD R4, R4, 0x1, -R2 ;  /* 0x000000010404e824 */ /* 0x000fe200078e0a02 */
[----:B------:R-:W-:Y:S01]  /*5430*/  ISETP.GE.AND P6, PT, R10, RZ, PT ;  /* 0x000000ff0a00720c */ /* 0x000fe20003fc6270 */
[----:B0-----:R-:W-:Y:S02]  /*5440*/  IMAD.MOV.U32 R0, RZ, RZ, R3 ;  /* 0x000000ffff007224 */ /* 0x001fe400078e0003 */
[----:B------:R-:W-:Y:S02]  /*5450*/  IMAD.MOV R11, RZ, RZ, -R11 ;  /* 0x000000ffff0b7224 */ /* 0x000fe400078e0a0b */
[----:B------:R-:W-:Y:S02]  /*5460*/  VIADD R12, R8, 0x44 ;  /* 0x00000044080c7836 */ /* 0x000fe40000000000 */
[----:B------:R-:W-:-:S03]  /*5470*/  IMAD.HI.U32 R10, R9, R17, RZ ;  /* 0x00000011090a7227 */ /* 0x000fc600078e00ff */
[----:B------:R-:W-:Y:S01]  /*5480*/  IABS R16, R12 ;  /* 0x0000000c00107213 */ /* 0x000fe20000000000 */
[----:B------:R-:W-:Y:S01]  /*5490*/  @!P2 IMAD.MOV R0, RZ, RZ, -R0 ;  /* 0x000000ffff00a224 */ /* 0x000fe200078e0a00 */
[C---:B------:R-:W-:Y:S01]  /*54a0*/  ISETP.GT.U32.AND P2, PT, R2.reuse, R20, PT ;  /* 0x000000140200720c */ /* 0x040fe20003f44070 */
[----:B------:R-:W-:Y:S02]  /*54b0*/  IMAD.MOV.U32 R5, RZ, RZ, R4 ;  /* 0x000000ffff057224 */ /* 0x000fe400078e0004 */
[----:B------:R-:W-:Y:S02]  /*54c0*/  IMAD R19, R2, R11, R19 ;  /* 0x0000000b02137224 */ /* 0x000fe400078e0213 */
[----:B------:R-:W-:Y:S02]  /*54d0*/  IMAD.MOV R10, RZ, RZ, -R10 ;  /* 0x000000ffff0a7224 */ /* 0x000fe400078e0a0a */
[----:B------:R-:W-:-:S04]  /*54e0*/  IMAD.HI.U32 R6, R9, R14, RZ ;  /* 0x0000000e09067227 */ /* 0x000fc800078e00ff */
[----:B------:R-:W-:Y:S01]  /*54f0*/  @!P3 IMAD.MOV R5, RZ, RZ, -R5 ;  /* 0x000000ffff05b224 */ /* 0x000fe200078e0a05 */
[C---:B------:R-:W-:Y:S01]  /*5500*/  ISETP.GT.U32.AND P3, PT, R2.reuse, R19, PT ;  /* 0x000000130200720c */ /* 0x040fe20003f64070 */
[----:B------:R-:W-:Y:S02]  /*5510*/  IMAD R17, R2, R10, R17 ;  /* 0x0000000a02117224 */ /* 0x000fe400078e0211 */
[----:B------:R-:W-:Y:S01]  /*5520*/  IMAD.MOV R4, RZ, RZ, -R6 ;  /* 0x000000ffff047224 */ /* 0x000fe200078e0a06 */
[----:B------:R-:W-:Y:S01]  /*5530*/  STL [R1+0x4c], R5 ;  /* 0x00004c0501007387 */ /* 0x000fe20000100800 */
[----:B------:R-:W-:-:S03]  /*5540*/  IMAD.HI.U32 R10, R9, R16, RZ ;  /* 0x00000010090a7227 */ /* 0x000fc600078e00ff */
[----:B------:R0:W-:Y:S01]  /*5550*/  STL [R1+0xb8], R0 ;  /* 0x0000b80001007387 */ /* 0x0001e20000100800 */
[----:B------:R-:W-:Y:S02]  /*5560*/  VIADD R6, R8, 0x42 ;  /* 0x0000004208067836 */ /* 0x000fe40000000000 */
[----:B------:R-:W-:Y:S01]  /*5570*/  @!P1 IMAD.IADD R18, R18, 0x1, -R2 ;  /* 0x0000000112129824 */ /* 0x000fe200078e0a02 */
[----:B------:R-:W-:Y:S01]  /*5580*/  ISETP.GT.U32.AND P1, PT, R2, R17, PT ;  /* 0x000000110200720c */ /* 0x000fe20003f24070 */
[----:B------:R-:W-:Y:S01]  /*5590*/  IMAD.MOV R3, RZ, RZ, -R10 ;  /* 0x000000ffff037224 */ /* 0x000fe200078e0a0a */
[----:B------:R-:W-:Y:S01]  /*55a0*/  IABS R10, R6 ;  /* 0x00000006000a7213 */ /* 0x000fe20000000000 */
[----:B------:R-:W-:Y:S02]  /*55b0*/  @!P2 IMAD.IADD R20, R20, 0x1, -R2 ;  /* 0x000000011414a824 */ /* 0x000fe400078e0a02 */
[----:B------:R-:W-:Y:S02]  /*55c0*/  IMAD R14, R2, R4, R14 ;  /* 0x00000004020e7224 */ /* 0x000fe400078e020e */
[----:B0-----:R-:W-:-:S02]  /*55d0*/  IMAD.MOV.U32 R0, RZ, RZ, R18 ;  /* 0x000000ffff007224 */ /* 0x001fc400078e0012 */
[C---:B------:R-:W-:Y:S02]  /*55e0*/  IMAD R16, R2.reuse, R3, R16 ;  /* 0x0000000302107224 */ /* 0x040fe400078e0210 */
[----:B------:R-:W-:Y:S01]  /*55f0*/  @!P5 IMAD.MOV R0, RZ, RZ, -R0 ;  /* 0x000000ffff00d224 */ /* 0x000fe200078e0a00 */
[----:B------:R-:W-:Y:S01]  /*5600*/  ISETP.GT.U32.AND P5, PT, R2, R20, PT ;  /* 0x000000140200720c */ /* 0x000fe20003fa4070 */
[----:B------:R-:W-:-:S03]  /*5610*/  IMAD.HI.U32 R3, R9, R10, RZ ;  /* 0x0000000a09037227 */ /* 0x000fc600078e00ff */
[----:B------:R0:W-:Y:S01]  /*5620*/  STL [R1+0xa8], R0 ;  /* 0x0000a80001007387 */ /* 0x0001e20000100800 */
[--C-:B------:R-:W-:Y:S01]  /*5630*/  @!P3 IMAD.IADD R19, R19, 0x1, -R2.reuse ;  /* 0x000000011313b824 */ /* 0x100fe200078e0a02 */
[C---:B------:R-:W-:Y:S01]  /*5640*/  ISETP.GT.U32.AND P3, PT, R2.reuse, R14, PT ;  /* 0x0000000e0200720c */ /* 0x040fe20003f64070 */
[----:B------:R-:W-:Y:S02]  /*5650*/  IMAD.MOV R3, RZ, RZ, -R3 ;  /* 0x000000ffff037224 */ /* 0x000fe400078e0a03 */
[----:B------:R-:W-:Y:S01]  /*5660*/  @!P1 IMAD.IADD R17, R17, 0x1, -R2 ;  /* 0x0000000111119824 */ /* 0x000fe200078e0a02 */
[----:B------:R-:W-:Y:S01]  /*5670*/  ISETP.GT.U32.AND P2, PT, R2, R19, PT ;  /* 0x000000130200720c */ /* 0x000fe20003f44070 */
[----:B------:R-:W-:Y:S02]  /*5680*/  VIADD R4, R8, 0x40 ;  /* 0x0000004008047836 */ /* 0x000fe40000000000 */
[C---:B------:R-:W-:Y:S01]  /*5690*/  IMAD R10, R2.reuse, R3, R10 ;  /* 0x00000003020a7224 */ /* 0x040fe200078e020a */
[----:B------:R-:W-:Y:S01]  /*56a0*/  ISETP.GT.U32.AND P1, PT, R2, R17, PT ;  /* 0x000000110200720c */ /* 0x000fe20003f24070 */
[--C-:B------:R-:W-:Y:S01]  /*56b0*/  @!P5 IMAD.IADD R20, R20, 0x1, -R2.reuse ;  /* 0x000000011414d824 */ /* 0x100fe200078e0a02 */
[----:B------:R-:W-:Y:S01]  /*56c0*/  IABS R11, R4 ;  /* 0x00000004000b7213 */ /* 0x000fe20000000000 */
[----:B------:R-:W-:Y:S01]  /*56d0*/  VIADD R3, R8, 0x3c ;  /* 0x0000003c08037836 */ /* 0x000fe20000000000 */
[----:B------:R-:W-:Y:S01]  /*56e0*/  ISETP.GT.U32.AND P5, PT, R2, R10, PT ;  /* 0x0000000a0200720c */ /* 0x000fe20003fa4070 */
[----:B------:R-:W-:-:S02]  /*56f0*/  @!P3 IMAD.IADD R14, R14, 0x1, -R2 ;  /* 0x000000010e0eb824 */ /* 0x000fc400078e0a02 */
[----:B------:R-:W-:-:S03]  /*5700*/  IMAD.HI.U32 R18, R9, R11, RZ ;  /* 0x0000000b09127227 */ /* 0x000fc600078e00ff */
[C---:B------:R-:W-:Y:S01]  /*5710*/  ISETP.GT.U32.AND P3, PT, R2.reuse, R14, PT ;  /* 0x0000000e0200720c */ /* 0x040fe20003f64070 */
[----:B------:R-:W-:Y:S02]  /*5720*/  IMAD.MOV R18, RZ, RZ, -R18 ;  /* 0x000000ffff127224 */ /* 0x000fe400078e0a12 */
[--C-:B------:R-:W-:Y:S01]  /*5730*/  @!P1 IMAD.IADD R17, R17, 0x1, -R2.reuse ;  /* 0x0000000111119824 */ /* 0x100fe200078e0a02 */
[----:B------:R-:W-:Y:S01]  /*5740*/  ISETP.GE.AND P1, PT, R7, RZ, PT ;  /* 0x000000ff0700720c */ /* 0x000fe20003f26270 */
[----:B------:R-:W-:Y:S01]  /*5750*/  IMAD R7, R2, R18, R11 ;  /* 0x0000001202077224 */ /* 0x000fe200078e020b */
[----:B------:R-:W-:Y:S01]  /*5760*/  IABS R18, R3 ;  /* 0x0000000300127213 */ /* 0x000fe20000000000 */
[----:B------:R-:W-:Y:S01]  /*5770*/  @!P5 IMAD.IADD R10, R10, 0x1, -R2 ;  /* 0x000000010a0ad824 */ /* 0x000fe200078e0a02 */
[----:B------:R-:W-:Y:S01]  /*5780*/  ISETP.GE.AND P5, PT, R6, RZ, PT ;  /* 0x000000ff0600720c */ /* 0x000fe20003fa6270 */
[----:B0-----:R-:W-:Y:S02]  /*5790*/  IMAD.MOV.U32 R0, RZ, RZ, R20 ;  /* 0x000000ffff007224 */ /* 0x001fe400078e0014 */
[----:B------:R-:W-:Y:S01]  /*57a0*/  @!P2 IMAD.IADD R19, R19, 0x1, -R2 ;  /* 0x000000011313a824 */ /* 0x000fe200078e0a02 */
[C---:B------:R-:W-:Y:S01]  /*57b0*/  ISETP.GT.U32.AND P2, PT, R2.reuse, R16, PT ;  /* 0x000000100200720c */ /* 0x040fe20003f44070 */
[----:B------:R-:W-:Y:S01]  /*57c0*/  @!P0 IMAD.MOV R0, RZ, RZ, -R0 ;  /* 0x000000ffff008224 */ /* 0x000fe200078e0a00 */
[----:B------:R-:W-:Y:S01]  /*57d0*/  ISETP.GT.U32.AND P0, PT, R2, R10, PT ;  /* 0x0000000a0200720c */ /* 0x000fe20003f04070 */
[----:B------:R-:W-:-:S02]  /*57e0*/  IMAD.MOV.U32 R5, RZ, RZ, R19 ;  /* 0x000000ffff057224 */ /* 0x000fc400078e0013 */
[----:B------:R-:W-:Y:S02]  /*57f0*/  VIADD R15, R8, 0x3e ;  /* 0x0000003e080f7836 */ /* 0x000fe40000000000 */
[----:B------:R-:W-:-:S03]  /*5800*/  IMAD.HI.U32 R19, R9, R18, RZ ;  /* 0x0000001209137227 */ /* 0x000fc600078e00ff */
[----:B------:R-:W-:Y:S01]  /*5810*/  IABS R21, R15 ;  /* 0x0000000f00157213 */ /* 0x000fe20000000000 */
[----:B------:R-:W-:Y:S01]  /*5820*/  @!P3 IMAD.IADD R14, R14, 0x1, -R2 ;  /* 0x000000010e0eb824 */ /* 0x000fe200078e0a02 */
[----:B------:R-:W-:Y:S01]  /*5830*/  ISETP.GT.U32.AND P3, PT, R2, R7, PT ;  /* 0x000000070200720c */ /* 0x000fe20003f64070 */
[----:B------:R-:W-:Y:S02]  /*5840*/  IMAD.MOV R19, RZ, RZ, -R19 ;  /* 0x000000ffff137224 */ /* 0x000fe400078e0a13 */
[----:B------:R-:W-:Y:S01]  /*5850*/  @!P1 IMAD.MOV R14, RZ, RZ, -R14 ;  /* 0x000000ffff0e9224 */ /* 0x000fe200078e0a0e */
[----:B------:R-:W-:Y:S01]  /*5860*/  ISETP.GE.AND P1, PT, R4, RZ, PT ;  /* 0x000000ff0400720c */ /* 0x000fe20003f26270 */
[----:B------:R-:W-:Y:S02]  /*5870*/  IMAD R4, R2, R19, R18 ;  /* 0x0000001302047224 */ /* 0x000fe400078e0212 */
[----:B------:R-:W-:-:S04]  /*5880*/  IMAD.HI.U32 R22, R9, R21, RZ ;  /* 0x0000001509167227 */ /* 0x000fc800078e00ff */
[--C-:B------:R-:W-:Y:S01]  /*5890*/  @!P0 IMAD.IADD R10, R10, 0x1, -R2.reuse ;  /* 0x000000010a0a8824 */ /* 0x100fe200078e0a02 */
[----:B------:R-:W-:Y:S01]  /*58a0*/  ISETP.GT.U32.AND P0, PT, R2, R4, PT ;  /* 0x000000040200720c */ /* 0x000fe20003f04070 */
[----:B------:R-:W-:Y:S01]  /*58b0*/  @!P4 IMAD.MOV R5, RZ, RZ, -R5 ;  /* 0x000000ffff05c224 */ /* 0x000fe200078e0a05 */
[----:B------:R-:W-:Y:S01]  /*58c0*/  IADD3 R22, -R22, RZ, RZ ;  /* 0x000000ff16167210 */ /* 0x000fe20007ffe1ff */
[--C-:B------:R-:W-:Y:S01]  /*58d0*/  @!P2 IMAD.IADD R16, R16, 0x1, -R2.reuse ;  /* 0x000000011010a824 */ /* 0x100fe200078e0a02 */
[----:B------:R-:W-:Y:S01]  /*58e0*/  ISETP.GE.AND P2, PT, R12, RZ, PT ;  /* 0x000000ff0c00720c */ /* 0x000fe20003f46270 */
[----:B------:R-:W-:Y:S01]  /*58f0*/  @!P3 IMAD.IADD R7, R7, 0x1, -R2 ;  /* 0x000000010707b824 */ /* 0x000fe200078e0a02 */
[----:B------:R0:W-:Y:S01]  /*5900*/  STL [R1+0x40], R5 ;  /* 0x0000400501007387 */ /* 0x0001e20000100800 */
[C---:B------:R-:W-:Y:S01]  /*5910*/  IMAD R6, R2.reuse, R22, R21 ;  /* 0x0000001602067224 */ /* 0x040fe200078e0215 */
[----:B------:R-:W-:Y:S01]  /*5920*/  ISETP.GT.U32.AND P3, PT, R2, R16, PT ;  /* 0x000000100200720c */ /* 0x000fe20003f64070 */
[----:B------:R-:W-:Y:S01]  /*5930*/  VIADD R11, R8, 0x3a ;  /* 0x0000003a080b7836 */ /* 0x000fe20000000000 */
[----:B------:R1:W-:Y:S01]  /*5940*/  STL [R1+0x4], R0 ;  /* 0x0000040001007387 */ /* 0x0003e20000100800 */
[----:B------:R-:W-:Y:S01]  /*5950*/  ISETP.GT.U32.AND P4, PT, R2, R7, PT ;  /* 0x000000070200720c */ /* 0x000fe20003f84070 */
[----:B------:R-:W-:-:S02]  /*5960*/  VIADD R13, R8, 0x14 ;  /* 0x00000014080d7836 */ /* 0x000fc40000000000 */
[----:B------:R-:W-:Y:S01]  /*5970*/  @!P0 IMAD.IADD R4, R4, 0x1, -R2 ;  /* 0x0000000104048824 */ /* 0x000fe200078e0a02 */
[----:B------:R-:W-:Y:S01]  /*5980*/  IABS R12, R11 ;  /* 0x0000000b000c7213 */ /* 0x000fe20000000000 */
[----:B0-----:R-:W-:Y:S01]  /*5990*/  IMAD.MOV.U32 R5, RZ, RZ, R10 ;  /* 0x000000ffff057224 */ /* 0x001fe200078e000a */
[----:B------:R-:W-:Y:S01]  /*59a0*/  IABS R29, R13 ;  /* 0x0000000d001d7213 */ /* 0x000fe20000000000 */
[----:B-1----:R-:W-:Y:S02]  /*59b0*/  IMAD.MOV.U32 R0, RZ, RZ, R17 ;  /* 0x000000ffff007224 */ /* 0x002fe400078e0011 */
[----:B------:R-:W-:Y:S01]  /*59c0*/  @!P5 IMAD.MOV R5, RZ, RZ, -R5 ;  /* 0x000000ffff05d224 */ /* 0x000fe200078e0a05 */
[C---:B------:R-:W-:Y:S01]  /*59d0*/  ISETP.GT.U32.AND P5, PT, R2.reuse, R4, PT ;  /* 0x000000040200720c */ /* 0x040fe20003fa4070 */
[----:B------:R-:W-:Y:S01]  /*59e0*/  @!P6 IMAD.MOV R0, RZ, RZ, -R0 ;  /* 0x000000ffff00e224 */ /* 0x000fe200078e0a00 */
[----:B------:R-:W-:Y:S01]  /*59f0*/  ISETP.GT.U32.AND P6, PT, R2, R6, PT ;  /* 0x000000060200720c */ /* 0x000fe20003fc4070 */
[----:B------:R-:W-:-:S03]  /*5a00*/  IMAD.HI.U32 R17, R9, R12, RZ ;  /* 0x0000000c09117227 */ /* 0x000fc600078e00ff */
[----:B------:R0:W-:Y:S01]  /*5a10*/  STL [R1], R0 ;  /* 0x0000000001007387 */ /* 0x0001e20000100800 */
[--C-:B------:R-:W-:Y:S01]  /*5a20*/  @!P3 IMAD.IADD R16, R16, 0x1, -R2.reuse ;  /* 0x000000011010b824 */ /* 0x100fe200078e0a02 */
[----:B------:R-:W-:Y:S01]  /*5a30*/  ISETP.GE.AND P3, PT, R15, RZ, PT ;  /* 0x000000ff0f00720c */ /* 0x000fe20003f66270 */
[----:B------:R-:W-:Y:S01]  /*5a40*/  IMAD.MOV R17, RZ, RZ, -R17 ;  /* 0x000000ffff117224 */ /* 0x000fe200078e0a11 */
[----:B------:R-:W-:Y:S01]  /*5a50*/  STL [R1+0x7bc], R14 ;  /* 0x0007bc0e01007387 */ /* 0x000fe20000100800 */
[----:B------:R-:W-:Y:S01]  /*5a60*/  @!P4 IMAD.IADD R7, R7, 0x1, -R2 ;  /* 0x000000010707c824 */ /* 0x000fe200078e0a02 */
[----:B------:R-:W-:Y:S01]  /*5a70*/  ISETP.GE.AND P4, PT, R3, RZ, PT ;  /* 0x000000ff0300720c */ /* 0x000fe20003f86270 */
[----:B------:R-:W-:Y:S02]  /*5a80*/  IMAD R3, R2, R17, R12 ;  /* 0x0000001102037224 */ /* 0x000fe400078e020c */
[----:B------:R-:W-:Y:S01]  /*5a90*/  @!P6 IMAD.IADD R6, R6, 0x1, -R2 ;  /* 0x000000010606e824 */ /* 0x000fe200078e0a02 */
[----:B------:R-:W-:Y:S01]  /*5aa0*/  ISETP.GE.AND P6, PT, R11, RZ, PT ;  /* 0x000000ff0b00720c */ /* 0x000fe20003fc6270 */
[----:B0-----:R-:W-:-:S02]  /*5ab0*/  IMAD.MOV.U32 R0, RZ, RZ, R16 ;  /* 0x000000ffff007224 */ /* 0x001fc400078e0010 */
[----:B------:R-:W-:Y:S02]  /*5ac0*/  VIADD R12, R8, 0x38 ;  /* 0x00000038080c7836 */ /* 0x000fe40000000000 */
[----:B------:R-:W-:Y:S01]  /*5ad0*/  @!P2 IMAD.MOV R0, RZ, RZ, -R0 ;  /* 0x000000ffff00a224 */ /* 0x000fe200078e0a00 */
[----:B------:R-:W-:Y:S01]  /*5ae0*/  ISETP.GT.U32.AND P2, PT, R2, R6, PT ;  /* 0x000000060200720c */ /* 0x000fe20003f44070 */
[----:B------:R-:W-:Y:S01]  /*5af0*/  @!P5 IMAD.IADD R4, R4, 0x1, -R2 ;  /* 0x000000010404d824 */ /* 0x000fe200078e0a02 */
[----:B------:R-:W-:Y:S01]  /*5b00*/  ISETP.GT.U32.AND P5, PT, R2, R3, PT ;  /* 0x000000030200720c */ /* 0x000fe20003fa4070 */
[C---:B------:R-:W-:Y:S01]  /*5b10*/  VIADD R11, R8.reuse, 0x36 ;  /* 0x00000036080b7836 */ /* 0x040fe20000000000 */
[----:B------:R0:W-:Y:S01]  /*5b20*/  STL [R1+0x6c], R0 ;  /* 0x00006c0001007387 */ /* 0x0001e20000100800 */
[----:B------:R-:W-:Y:S01]  /*5b30*/  IABS R15, R12 ;  /* 0x0000000c000f7213 */ /* 0x000fe20000000000 */
[----:B------:R-:W-:Y:S01]  /*5b40*/  VIADD R17, R8, 0x34 ;  /* 0x0000003408117836 */ /* 0x000fe20000000000 */
[----:B------:R-:W-:Y:S01]  /*5b50*/  ISETP.GE.AND P0, PT, R12, RZ, PT ;  /* 0x000000ff0c00720c */ /* 0x000fe20003f06270 */
[----:B------:R-:W-:Y:S01]  /*5b60*/  STL [R1+0x70], R5 ;  /* 0x0000700501007387 */ /* 0x000fe20000100800 */
[----:B------:R-:W-:Y:S01]  /*5b70*/  IABS R16, R11 ;  /* 0x0000000b00107213 */ /* 0x000fe20000000000 */
[----:B------:R-:W-:-:S04]  /*5b80*/  IMAD.HI.U32 R20, R9, R15, RZ ;  /* 0x0000000f09147227 */ /* 0x000fc800078e00ff */
[----:B0-----:R-:W-:Y:S02]  /*5b90*/  IMAD.MOV.U32 R0, RZ, RZ, R7 ;  /* 0x000000ffff007224 */ /* 0x001fe400078e0007 */
[----:B------:R-:W-:Y:S01]  /*5ba0*/  @!P2 IMAD.IADD R6, R6, 0x1, -R2 ;  /* 0x000000010606a824 */ /* 0x000fe200078e0a02 */
[----:B------:R-:W-:Y:S01]  /*5bb0*/  ISETP.GE.AND P2, PT, R17, RZ, PT ;  /* 0x000000ff1100720c */ /* 0x000fe20003f46270 */
[----:B------:R-:W-:Y:S01]  /*5bc0*/  @!P1 IMAD.MOV R0, RZ, RZ, -R0 ;  /* 0x000000ffff009224 */ /* 0x000fe200078e0a00 */
[----:B------:R-:W-:Y:S01]  /*5bd0*/  IABS R17, R17 ;  /* 0x0000001100117213 */ /* 0x000fe20000000000 */
[----:B------:R-:W-:Y:S01]  /*5be0*/  IMAD.MOV R20, RZ, RZ, -R20 ;  /* 0x000000ffff147224 */ /* 0x000fe200078e0a14 */
[----:B------:R-:W-:Y:S01]  /*5bf0*/  ISETP.GE.AND P1, PT, R11, RZ, PT ;  /* 0x000000ff0b00720c */ /* 0x000fe20003f26270 */
[----:B------:R-:W-:Y:S01]  /*5c00*/  @!P5 IMAD.IADD R3, R3, 0x1, -R2 ;  /* 0x000000010303d824 */ /* 0x000fe200078e0a02 */
[----:B------:R0:W-:Y:S01]  /*5c10*/  STL [R1+0x98], R0 ;  /* 0x0000980001007387 */ /* 0x0001e20000100800 */
[----:B------:R-:W-:-:S02]  /*5c20*/  VIADD R7, R8, 0x32 ;  /* 0x0000003208077836 */ /* 0x000fc40000000000 */
[C---:B------:R-:W-:Y:S01]  /*5c30*/  IMAD.HI.U32 R12, R9.reuse, R16, RZ ;  /* 0x00000010090c7227 */ /* 0x040fe200078e00ff */
[C---:B------:R-:W-:Y:S02]  /*5c40*/  ISETP.GT.U32.AND P5, PT, R2.reuse, R3, PT ;  /* 0x000000030200720c */ /* 0x040fe40003fa4070 */
[----:B------:R-:W-:Y:S01]  /*5c50*/  IABS R18, R7 ;  /* 0x0000000700127213 */ /* 0x000fe20000000000 */
[----:B------:R-:W-:Y:S02]  /*5c60*/  IMAD R15, R2, R20, R15 ;  /* 0x00000014020f7224 */ /* 0x000fe400078e020f */
[----:B------:R-:W-:-:S04]  /*5c70*/  IMAD.HI.U32 R10, R9, R17, RZ ;  /* 0x00000011090a7227 */ /* 0x000fc800078e00ff */
[----:B0-----:R-:W-:Y:S02]  /*5c80*/  IMAD.MOV.U32 R0, RZ, RZ, R6 ;  /* 0x000000ffff007224 */ /* 0x001fe400078e0006 */
[----:B------:R-:W-:Y:S02]  /*5c90*/  IMAD.MOV R12, RZ, RZ, -R12 ;  /* 0x000000ffff0c7224 */ /* 0x000fe400078e0a0c */
[----:B------:R-:W-:Y:S01]  /*5ca0*/  @!P3 IMAD.MOV R0, RZ, RZ, -R0 ;  /* 0x000000ffff00b224 */ /* 0x000fe200078e0a00 */
[C---:B------:R-:W-:Y:S01]  /*5cb0*/  ISETP.GT.U32.AND P3, PT, R2.reuse, R15, PT ;  /* 0x0000000f0200720c */ /* 0x040fe20003f64070 */
[----:B------:R-:W-:Y:S02]  /*5cc0*/  IMAD.MOV R10, RZ, RZ, -R10 ;  /* 0x000000ffff0a7224 */ /* 0x000fe400078e0a0a */
[C---:B------:R-:W-:Y:S01]  /*5cd0*/  IMAD R16, R2.reuse, R12, R16 ;  /* 0x0000000c02107224 */ /* 0x040fe200078e0210 */
[----:B------:R0:W-:Y:S01]  /*5ce0*/  STL [R1+0x60], R0 ;  /* 0x0000600001007387 */ /* 0x0001e20000100800 */
[----:B------:R-:W-:-:S02]  /*5cf0*/  IMAD R17, R2, R10, R17 ;  /* 0x0000000a02117224 */ /* 0x000fc400078e0211 */
[----:B------:R-:W-:-:S04]  /*5d00*/  IMAD.HI.U32 R10, R9, R18, RZ ;  /* 0x00000012090a7227 */ /* 0x000fc800078e00ff */
[----:B------:R-:W-:Y:S02]  /*5d10*/  IMAD.MOV R10, RZ, RZ, -R10 ;  /* 0x000000ffff0a7224 */ /* 0x000fe400078e0a0a */
[----:B------:R-:W-:Y:S01]  /*5d20*/  @!P5 IMAD.IADD R3, R3, 0x1, -R2 ;  /* 0x000000010303d824 */ /* 0x000fe200078e0a02 */
[----:B------:R-:W-:Y:S01]  /*5d30*/  ISETP.GT.U32.AND P5, PT, R2, R17, PT ;  /* 0x000000110200720c */ /* 0x000fe20003fa4070 */
[----:B0-----:R-:W-:Y:S02]  /*5d40*/  IMAD.MOV.U32 R0, RZ, RZ, R4 ;  /* 0x000000ffff007224 */ /* 0x001fe400078e0004 */
[----:B------:R-:W-:Y:S02]  /*5d50*/  VIADD R11, R8, 0x30 ;  /* 0x00000030080b7836 */ /* 0x000fe40000000000 */
[----:B------:R-:W-:Y:S01]  /*5d60*/  @!P4 IMAD.MOV R0, RZ, RZ, -R0 ;  /* 0x000000ffff00c224 */ /* 0x000fe200078e0a00 */
[C---:B------:R-:W-:Y:S01]  /*5d70*/  ISETP.GT.U32.AND P4, PT, R2.reuse, R16, PT ;  /* 0x000000100200720c */ /* 0x040fe20003f84070 */
[----:B------:R-:W-:Y:S01]  /*5d80*/  IMAD R18, R2, R10, R18 ;  /* 0x0000000a02127224 */ /* 0x000fe200078e0212 */
[----:B------:R-:W-:Y:S01]  /*5d90*/  IABS R19, R11 ;  /* 0x0000000b00137213 */ /* 0x000fe20000000000 */
[----:B------:R-:W-:Y:S01]  /*5da0*/  @!P3 IMAD.IADD R15, R15, 0x1, -R2 ;  /* 0x000000010f0fb824 */ /* 0x000fe200078e0a02 */
[----:B------:R0:W-:Y:S01]  /*5db0*/  STL [R1+0x64], R0 ;  /* 0x0000640001007387 */ /* 0x0001e20000100800 */
[----:B------:R-:W-:-:S02]  /*5dc0*/  VIADD R12, R8, 0x2e ;  /* 0x0000002e080c7836 */ /* 0x000fc40000000000 */
[C---:B------:R-:W-:Y:S01]  /*5dd0*/  IMAD.HI.U32 R6, R9.reuse, R19, RZ ;  /* 0x0000001309067227 */ /* 0x040fe200078e00ff */
[----:B------:R-:W-:Y:S02]  /*5de0*/  ISETP.GT.U32.AND P3, PT, R2, R15, PT ;  /* 0x0000000f0200720c */ /* 0x000fe40003f64070 */
[----:B------:R-:W-:Y:S01]  /*5df0*/  IABS R4, R12 ;  /* 0x0000000c00047213 */ /* 0x000fe20000000000 */
[----:B------:R-:W-:Y:S02]  /*5e00*/  IMAD.MOV R6, RZ, RZ, -R6 ;  /* 0x000000ffff067224 */ /* 0x000fe400078e0a06 */
[----:B------:R-:W-:Y:S02]  /*5e10*/  @!P4 IMAD.IADD R16, R16, 0x1, -R2 ;  /* 0x000000011010c824 */ /* 0x000fe400078e0a02 */
[----:B0-----:R-:W-:Y:S02]  /*5e20*/  IMAD.MOV.U32 R0, RZ, RZ, R3 ;  /* 0x000000ffff007224 */ /* 0x001fe400078e0003 */
[----:B------:R-:W-:Y:S01]  /*5e30*/  IMAD.HI.U32 R21, R9, R4, RZ ;  /* 0x0000000409157227 */ /* 0x000fe200078e00ff */
[----:B------:R-:W-:-:S03]  /*5e40*/  ISETP.GT.U32.AND P4, PT, R2, R16, PT ;  /* 0x000000100200720c */ /* 0x000fc60003f84070 */
[----:B------:R-:W-:Y:S01]  /*5e50*/  @!P6 IMAD.MOV R0, RZ, RZ, -R0 ;  /* 0x000000ffff00e224 */ /* 0x000fe200078e0a00 */
[C---:B------:R-:W-:Y:S01]  /*5e60*/  ISETP.GT.U32.AND P6, PT, R2.reuse, R18, PT ;  /* 0x000000120200720c */ /* 0x040fe20003fc4070 */
[----:B------:R-:W-:Y:S02]  /*5e70*/  IMAD R19, R2, R6, R19 ;  /* 0x0000000602137224 */ /* 0x000fe400078e0213 */
[C---:B------:R-:W-:Y:S01]  /*5e80*/  VIADD R10, R8.reuse, 0x2a ;  /* 0x0000002a080a7836 */ /* 0x040fe20000000000 */
[----:B------:R0:W-:Y:S01]  /*5e90*/  STL [R1+0x80], R0 ;  /* 0x0000800001007387 */ /* 0x0001e20000100800 */
[----:B------:R-:W-:Y:S02]  /*5ea0*/  IMAD.MOV R21, RZ, RZ, -R21 ;  /* 0x000000ffff157224 */ /* 0x000fe400078e0a15 */
[----:B------:R-:W-:Y:S01]  /*5eb0*/  @!P3 IMAD.IADD R15, R15, 0x1, -R2 ;  /* 0x000000010f0fb824 */ /* 0x000fe200078e0a02 */
[----:B------:R-:W-:Y:S01]  /*5ec0*/  IABS R3, R10 ;  /* 0x0000000a00037213 */ /* 0x000fe20000000000 */
[----:B------:R-:W-:Y:S01]  /*5ed0*/  VIADD R6, R8, 0x2c ;  /* 0x0000002c08067836 */ /* 0x000fe20000000000 */
[C---:B------:R-:W-:Y:S01]  /*5ee0*/  ISETP.GT.U32.AND P3, PT, R2.reuse, R19, PT ;  /* 0x000000130200720c */ /* 0x040fe20003f64070 */
[----:B------:R-:W-:-:S02]  /*5ef0*/  IMAD R4, R2, R21, R4 ;  /* 0x0000001502047224 */ /* 0x000fc400078e0204 */
[--C-:B------:R-:W-:Y:S01]  /*5f00*/  @!P6 IMAD.IADD R18, R18, 0x1, -R2.reuse ;  /* 0x000000011212e824 */ /* 0x100fe200078e0a02 */
[----:B------:R-:W-:Y:S01]  /*5f10*/  IABS R20, R6 ;  /* 0x0000000600147213 */ /* 0x000fe20000000000 */
[----:B------:R-:W-:Y:S01]  /*5f20*/  @!P0 IMAD.MOV R15, RZ, RZ, -R15 ;  /* 0x000000ffff0f8224 */ /* 0x000fe200078e0a0f */
[----:B------:R-:W-:Y:S01]  /*5f30*/  ISETP.GE.AND P6, PT, R7, RZ, PT ;  /* 0x000000ff0700720c */ /* 0x000fe20003fc6270 */
[--C-:B------:R-:W-:Y:S01]  /*5f40*/  @!P5 IMAD.IADD R17, R17, 0x1, -R2.reuse ;  /* 0x000000011111d824 */ /* 0x100fe200078e0a02 */
[----:B------:R-:W-:Y:S01]  /*5f50*/  ISETP.GT.U32.AND P0, PT, R2, R18, PT ;  /* 0x000000120200720c */ /* 0x000fe20003f04070 */
[----:B------:R-:W-:Y:S01]  /*5f60*/  @!P4 IMAD.IADD R16, R16, 0x1, -R2 ;  /* 0x000000011010c824 */ /* 0x000fe200078e0a02 */
[C---:B------:R-:W-:Y:S01]  /*5f70*/  ISETP.GT.U32.AND P4, PT, R2.reuse, R4, PT ;  /* 0x000000040200720c */ /* 0x040fe20003f84070 */
[C---:B------:R-:W-:Y:S01]  /*5f80*/  IMAD.HI.U32 R22, R9.reuse, R3, RZ ;  /* 0x0000000309167227 */ /* 0x040fe200078e00ff */
[----:B------:R-:W-:Y:S01]  /*5f90*/  ISETP.GT.U32.AND P5, PT, R2, R17, PT ;  /* 0x000000110200720c */ /* 0x000fe20003fa4070 */
[----:B------:R-:W-:Y:S02]  /*5fa0*/  STL [R1+0x7a4], R15 ;  /* 0x0007a40f01007387 */ /* 0x000fe40000100800 */
[----:B------:R-:W-:-:S04]  /*5fb0*/  IMAD.HI.U32 R21, R9, R20, RZ ;  /* 0x0000001409157227 */ /* 0x000fc800078e00ff */
[----:B------:R-:W-:Y:S02]  /*5fc0*/  IMAD.MOV R22, RZ, RZ, -R22 ;  /* 0x000000ffff167224 */ /* 0x000fe400078e0a16 */
[----:B------:R-:W-:Y:S02]  /*5fd0*/  IMAD.MOV R21, RZ, RZ, -R21 ;  /* 0x000000ffff157224 */ /* 0x000fe400078e0a15 */
[--C-:B------:R-:W-:Y:S01]  /*5fe0*/  @!P3 IMAD.IADD R19, R19, 0x1, -R2.reuse ;  /* 0x000000011313b824 */ /* 0x100fe200078e0a02 */
[----:B------:R-:W-:Y:S01]  /*5ff0*/  ISETP.GE.AND P3, PT, R12, RZ, PT ;  /* 0x000000ff0c00720c */ /* 0x000fe20003f66270 */
[----:B------:R-:W-:Y:S02]  /*6000*/  IMAD R3, R2, R22, R3 ;  /* 0x0000001602037224 */ /* 0x000fe400078e0203 */
[----:B------:R-:W-:Y:S02]  /*6010*/  @!P0 IMAD.IADD R18, R18, 0x1, -R2 ;  /* 0x0000000112128824 */ /* 0x000fe400078e0a02 */
[----:B------:R-:W-:-:S02]  /*6020*/  IMAD R7, R2, R21, R20 ;  /* 0x0000001502077224 */ /* 0x000fc400078e0214 */
[----:B------:R-:W-:Y:S01]  /*6030*/  @!P4 IMAD.IADD R4, R4, 0x1, -R2 ;  /* 0x000000010404c824 */ /* 0x000fe200078e0a02 */
[C---:B------:R-:W-:Y:S01]  /*6040*/  ISETP.GT.U32.AND P4, PT, R2.reuse, R19, PT ;  /* 0x000000130200720c */ /* 0x040fe20003f84070 */
[----:B------:R-:W-:Y:S01]  /*6050*/  @!P6 IMAD.MOV R18, RZ, RZ, -R18 ;  /* 0x000000ffff12e224 */ /* 0x000fe200078e0a12 */
[C---:B------:R-:W-:Y:S01]  /*6060*/  ISETP.GT.U32.AND P6, PT, R2.reuse, R3, PT ;  /* 0x000000030200720c */ /* 0x040fe20003fc4070 */
[----:B------:R-:W-:Y:S01]  /*6070*/  @!P5 IMAD.IADD R17, R17, 0x1, -R2 ;  /* 0x000000011111d824 */ /* 0x000fe200078e0a02 */
[----:B------:R-:W-:Y:S01]  /*6080*/  ISETP.GT.U32.AND P0, PT, R2, R7, PT ;  /* 0x000000070200720c */ /* 0x000fe20003f04070 */
[----:B------:R-:W-:Y:S01]  /*6090*/  VIADD R12, R8, 0x28 ;  /* 0x00000028080c7836 */ /* 0x000fe20000000000 */
[----:B------:R-:W-:Y:S01]  /*60a0*/  ISETP.GE.AND P5, PT, R11, RZ, PT ;  /* 0x000000ff0b00720c */ /* 0x000fe20003fa6270 */
[----:B------:R-:W-:Y:S01]  /*60b0*/  @!P1 IMAD.MOV R16, RZ, RZ, -R16 ;  /* 0x000000ffff109224 */ /* 0x000fe200078e0a10 */
[----:B------:R-:W-:Y:S01]  /*60c0*/  ISETP.GT.U32.AND P1, PT, R2, R4, PT ;  /* 0x000000040200720c */ /* 0x000fe20003f24070 */
[----:B------:R-:W-:Y:S01]  /*60d0*/  VIADD R11, R8, 0x26 ;  /* 0x00000026080b7836 */ /* 0x000fe20000000000 */
[----:B------:R-:W-:Y:S01]  /*60e0*/  IABS R20, R12 ;  /* 0x0000000c00147213 */ /* 0x000fe20000000000 */
[----:B------:R-:W-:Y:S01]  /*60f0*/  @!P2 IMAD.MOV R17, RZ, RZ, -R17 ;  /* 0x000000ffff11a224 */ /* 0x000fe200078e0a11 */
[----:B------:R-:W-:Y:S01]  /*6100*/  ISETP.GE.AND P2, PT, R6, RZ, PT ;  /* 0x000000ff0600720c */ /* 0x000fe20003f46270 */
[--C-:B------:R-:W-:Y:S01]  /*6110*/  @!P4 IMAD.IADD R19, R19, 0x1, -R2.reuse ;  /* 0x000000011313c824 */ /* 0x100fe200078e0a02 */
[----:B------:R-:W-:Y:S01]  /*6120*/  IABS R21, R11 ;  /* 0x0000000b00157213 */ /* 0x000fe20000000000 */
[--C-:B------:R-:W-:Y:S01]  /*6130*/  @!P6 IMAD.IADD R3, R3, 0x1, -R2.reuse ;  /* 0x000000010303e824 */ /* 0x100fe200078e0a02 */
[----:B------:R-:W-:Y:S01]  /*6140*/  ISETP.GE.AND P4, PT, R10, RZ, PT ;  /* 0x000000ff0a00720c */ /* 0x000fe20003f86270 */
[----:B------:R-:W-:Y:S01]  /*6150*/  @!P0 IMAD.IADD R7, R7, 0x1, -R2 ;  /* 0x0000000107078824 */ /* 0x000fe200078e0a02 */
[----:B------:R-:W-:Y:S01]  /*6160*/  STL [R1+0x7a8], R16 ;  /* 0x0007a81001007387 */ /* 0x000fe20000100800 */
[----:B------:R-:W-:Y:S01]  /*6170*/  IMAD.MOV.U32 R6, RZ, RZ, R20 ;  /* 0x000000ffff067224 */ /* 0x000fe200078e0014 */
[----:B------:R-:W-:Y:S01]  /*6180*/  ISETP.GE.AND P0, PT, R11, RZ, PT ;  /* 0x000000ff0b00720c */ /* 0x000fe20003f06270 */
[----:B------:R-:W-:Y:S01]  /*6190*/  @!P5 IMAD.MOV R19, RZ, RZ, -R19 ;  /* 0x000000ffff13d224 */ /* 0x000fe200078e0a13 */
[----:B------:R-:W-:Y:S01]  /*61a0*/  ISETP.GT.U32.AND P5, PT, R2, R3, PT ;  /* 0x000000030200720c */ /* 0x000fe20003fa4070 */
[----:B------:R-:W-:Y:S01]  /*61b0*/  @!P1 IMAD.IADD R4, R4, 0x1, -R2 ;  /* 0x0000000104049824 */ /* 0x000fe200078e0a02 */
[----:B------:R-:W-:Y:S01]  /*61c0*/  ISETP.GT.U32.AND P6, PT, R2, R7, PT ;  /* 0x000000070200720c */ /* 0x000fe20003fc4070 */
[----:B------:R-:W-:Y:S01]  /*61d0*/  IMAD.HI.U32 R10, R9, R6, RZ ;  /* 0x00000006090a7227 */ /* 0x000fe200078e00ff */
[----:B------:R-:W-:Y:S01]  /*61e0*/  ISETP.GE.AND P1, PT, R12, RZ, PT ;  /* 0x000000ff0c00720c */ /* 0x000fe20003f26270 */
[----:B------:R-:W-:Y:S02]  /*61f0*/  STL [R1+0x7ac], R17 ;  /* 0x0007ac1101007387 */ /* 0x000fe40000100800 */
[----:B------:R-:W-:-:S02]  /*6200*/  IMAD.MOV.U32 R20, RZ, RZ, R21 ;  /* 0x000000ffff147224 */ /* 0x000fc400078e0015 */
[----:B------:R-:W-:Y:S01]  /*6210*/  IMAD.MOV R10, RZ, RZ, -R10 ;  /* 0x000000ffff0a7224 */ /* 0x000fe200078e0a0a */
[----:B------:R-:W-:Y:S01]  /*6220*/  STL [R1+0x7b0], R18 ;  /* 0x0007b01201007387 */ /* 0x000fe20000100800 */
[----:B0-----:R-:W-:Y:S02]  /*6230*/  IMAD.MOV.U32 R0, RZ, RZ, R4 ;  /* 0x000000ffff007224 */ /* 0x001fe400078e0004 */
[----:B------:R-:W-:Y:S01]  /*6240*/  IMAD.HI.U32 R12, R9, R20, RZ ;  /* 0x00000014090c7227 */ /* 0x000fe200078e00ff */
[----:B------:R-:W-:Y:S03]  /*6250*/  STL [R1+0x7b4], R19 ;  /* 0x0007b41301007387 */ /* 0x000fe60000100800 */
[----:B------:R-:W-:Y:S02]  /*6260*/  IMAD R6, R2, R10, R6 ;  /* 0x0000000a02067224 */ /* 0x000fe400078e0206 */
[----:B------:R-:W-:-:S02]  /*6270*/  @!P3 IMAD.MOV R0, RZ, RZ, -R0 ;  /* 0x000000ffff00b224 */ /* 0x000fc400078e0a00 */
[----:B------:R-:W-:Y:S02]  /*6280*/  IMAD.MOV R12, RZ, RZ, -R12 ;  /* 0x000000ffff0c7224 */ /* 0x000fe400078e0a0c */
[--C-:B------:R-:W-:Y:S01]  /*6290*/  @!P5 IMAD.IADD R3, R3, 0x1, -R2.reuse ;  /* 0x000000010303d824 */ /* 0x100fe200078e0a02 */
[----:B------:R0:W-:Y:S01]  /*62a0*/  STL [R1+0x2c], R0 ;  /* 0x00002c0001007387 */ /* 0x0001e20000100800 */
[----:B------:R-:W-:Y:S01]  /*62b0*/  @!P6 IMAD.IADD R7, R7, 0x1, -R2 ;  /* 0x000000010707e824 */ /* 0x000fe200078e0a02 */
[C---:B------:R-:W-:Y:S01]  /*62c0*/  ISETP.GT.U32.AND P6, PT, R2.reuse, R6, PT ;  /* 0x000000060200720c */ /* 0x040fe20003fc4070 */
[----:B------:R-:W-:Y:S02]  /*62d0*/  IMAD R20, R2, R12, R20 ;  /* 0x0000000c02147224 */ /* 0x000fe400078e0214 */
[C---:B------:R-:W-:Y:S02]  /*62e0*/  VIADD R21, R8.reuse, 0x24 ;  /* 0x0000002408157836 */ /* 0x040fe40000000000 */
[----:B------:R-:W-:-:S02]  /*62f0*/  VIADD R4, R8, 0x20 ;  /* 0x0000002008047836 */ /* 0x000fc40000000000 */
[----:B------:R-:W-:Y:S01]  /*6300*/  IMAD.MOV.U32 R5, RZ, RZ, R7 ;  /* 0x000000ffff057224 */ /* 0x000fe200078e0007 */
[----:B------:R-:W-:Y:S01]  /*6310*/  ISETP.GE.AND P3, PT, R21, RZ, PT ;  /* 0x000000ff1500720c */ /* 0x000fe20003f66270 */
[----:B0-----:R-:W-:Y:S01]  /*6320*/  IMAD.MOV.U32 R0, RZ, RZ, R3 ;  /* 0x000000ffff007224 */ /* 0x001fe200078e0003 */
[----:B------:R-:W-:Y:S01]  /*6330*/  IABS R21, R21 ;  /* 0x0000001500157213 */ /* 0x000fe20000000000 */
[----:B------:R-:W-:Y:S02]  /*6340*/  VIADD R10, R8, 0x22 ;  /* 0x00000022080a7836 */ /* 0x000fe40000000000 */
[----:B------:R-:W-:Y:S01]  /*6350*/  @!P4 IMAD.MOV R0, RZ, RZ, -R0 ;  /* 0x000000ffff00c224 */ /* 0x000fe200078e0a00 */
[----:B------:R-:W-:Y:S01]  /*6360*/  ISETP.GT.U32.AND P4, PT, R2, R20, PT ;  /* 0x000000140200720c */ /* 0x000fe20003f84070 */
[----:B------:R-:W-:Y:S01]  /*6370*/  @!P6 IMAD.IADD R6, R6, 0x1, -R2 ;  /* 0x000000010606e824 */ /* 0x000fe200078e0a02 */
[----:B------:R-:W-:Y:S01]  /*6380*/  IABS R22, R10 ;  /* 0x0000000a00167213 */ /* 0x000fe20000000000 */
[----:B------:R-:W-:Y:S01]  /*6390*/  @!P2 IMAD.MOV R5, RZ, RZ, -R5 ;  /* 0x000000ffff05a224 */ /* 0x000fe200078e0a05 */
[----:B------:R-:W-:Y:S01]  /*63a0*/  ISETP.GE.AND P2, PT, R4, RZ, PT ;  /* 0x000000ff0400720c */ /* 0x000fe20003f46270 */
[----:B------:R-:W-:Y:S01]  /*63b0*/  IMAD.HI.U32 R7, R9, R21, RZ ;  /* 0x0000001509077227 */ /* 0x000fe200078e00ff */
[----:B------:R-:W-:-:S02]  /*63c0*/  ISETP.GT.U32.AND P6, PT, R2, R6, PT ;  /* 0x000000060200720c */ /* 0x000fc40003fc4070 */
[----:B------:R-:W-:Y:S01]  /*63d0*/  IABS R4, R4 ;  /* 0x0000000400047213 */ /* 0x000fe20000000000 */
[C---:B------:R-:W-:Y:S01]  /*63e0*/  IMAD.HI.U32 R3, R9.reuse, R22, RZ ;  /* 0x0000001609037227 */ /* 0x040fe200078e00ff */
[----:B------:R-:W-:Y:S01]  /*63f0*/  STL [R1+0x34], R5 ;  /* 0x0000340501007387 */ /* 0x000fe20000100800 */
[----:B------:R-:W-:Y:S02]  /*6400*/  ISETP.GE.AND P5, PT, R10, RZ, PT ;  /* 0x000000ff0a00720c */ /* 0x000fe40003fa6270 */
[----:B------:R-:W-:Y:S01]  /*6410*/  @!P4 IMAD.IADD R20, R20, 0x1, -R2 ;  /* 0x000000011414c824 */ /* 0x000fe200078e0a02 */
[----:B------:R0:W-:Y:S01]  /*6420*/  STL [R1+0x38], R0 ;  /* 0x0000380001007387 */ /* 0x0001e20000100800 */
[----:B------:R-:W-:-:S03]  /*6430*/  IMAD.HI.U32 R23, R9, R4, RZ ;  /* 0x0000000409177227 */ /* 0x000fc600078e00ff */
[C---:B------:R-:W-:Y:S01]  /*6440*/  ISETP.GT.U32.AND P4, PT, R2.reuse, R20, PT ;  /* 0x000000140200720c */ /* 0x040fe20003f84070 */
[----:B------:R-:W-:Y:S02]  /*6450*/  IMAD.MOV R7, RZ, RZ, -R7 ;  /* 0x000000ffff077224 */ /* 0x000fe400078e0a07 */
[----:B------:R-:W-:Y:S02]  /*6460*/  IMAD.MOV R23, RZ, RZ, -R23 ;  /* 0x000000ffff177224 */ /* 0x000fe400078e0a17 */
[----:B------:R-:W-:Y:S02]  /*6470*/  IMAD.MOV R3, RZ, RZ, -R3 ;  /* 0x000000ffff037224 */ /* 0x000fe400078e0a03 */
[----:B------:R-:W-:Y:S02]  /*6480*/  IMAD R21, R2, R7, R21 ;  /* 0x0000000702157224 */ /* 0x000fe400078e0215 */
[----:B------:R-:W-:Y:S02]  /*6490*/  @!P6 IMAD.IADD R6, R6, 0x1, -R2 ;  /* 0x000000010606e824 */ /* 0x000fe400078e0a02 */
[C---:B------:R-:W-:Y:S01]  /*64a0*/  IMAD R23, R2.reuse, R23, R4 ;  /* 0x0000001702177224 */ /* 0x040fe200078e0204 */
[C---:B------:R-:W-:Y:S01]  /*64b0*/  ISETP.GT.U32.AND P6, PT, R2.reuse, R21, PT ;  /* 0x000000150200720c */ /* 0x040fe20003fc4070 */
[----:B------:R-:W-:-:S02]  /*64c0*/  IMAD R22, R2, R3, R22 ;  /* 0x0000000302167224 */ /* 0x000fc400078e0216 */
[----:B0-----:R-:W-:Y:S02]  /*64d0*/  IMAD.MOV.U32 R0, RZ, RZ, R6 ;  /* 0x000000ffff007224 */ /* 0x001fe400078e0006 */
[----:B------:R-:W-:Y:S01]  /*64e0*/  @!P4 IMAD.IADD R20, R20, 0x1, -R2 ;  /* 0x000000011414c824 */ /* 0x000fe200078e0a02 */
[C---:B------:R-:W-:Y:S01]  /*64f0*/  ISETP.GT.U32.AND P4, PT, R2.reuse, R23, PT ;  /* 0x000000170200720c */ /* 0x040fe20003f84070 */
[----:B------:R-:W-:Y:S01]  /*6500*/  @!P1 IMAD.MOV R0, RZ, RZ, -R0 ;  /* 0x000000ffff009224 */ /* 0x000fe200078e0a00 */
[----:B------:R-:W-:Y:S01]  /*6510*/  ISETP.GT.U32.AND P1, PT, R2, R22, PT ;  /* 0x000000160200720c */ /* 0x000fe20003f24070 */
[C---:B------:R-:W-:Y:S02]  /*6520*/  VIADD R11, R8.reuse, 0x1e ;  /* 0x0000001e080b7836 */ /* 0x040fe40000000000 */
[C---:B------:R-:W-:Y:S01]  /*6530*/  VIADD R14, R8.reuse, 0x1a ;  /* 0x0000001a080e7836 */ /* 0x040fe20000000000 */
[----:B------:R-:W-:Y:S01]  /*6540*/  STL [R1+0x7b8], R0 ;  /* 0x0007b80001007387 */ /* 0x000fe20000100800 */
[C---:B------:R-:W-:Y:S01]  /*6550*/  VIADD R15, R8.reuse, 0x1c ;  /* 0x0000001c080f7836 */ /* 0x040fe20000000000 */
[----:B------:R-:W-:Y:S01]  /*6560*/  IABS R24, R11 ;  /* 0x0000000b00187213 */ /* 0x000fe20000000000 */
[--C-:B------:R-:W-:Y:S01]  /*6570*/  @!P6 IMAD.IADD R21, R21, 0x1, -R2.reuse ;  /* 0x000000011515e824 */ /* 0x100fe200078e0a02 */
[----:B------:R-:W-:Y:S01]  /*6580*/  IABS R26, R14 ;  /* 0x0000000e001a7213 */ /* 0x000fe20000000000 */
[----:B------:R-:W-:Y:S01]  /*6590*/  VIADD R10, R8, 0x18 ;  /* 0x00000018080a7836 */ /* 0x000fe20000000000 */
[----:B------:R-:W-:Y:S01]  /*65a0*/  IABS R25, R15 ;  /* 0x0000000f00197213 */ /* 0x000fe20000000000 */
[--C-:B------:R-:W-:Y:S01]  /*65b0*/  @!P4 IMAD.IADD R23, R23, 0x1, -R2.reuse ;  /* 0x000000011717c824 */ /* 0x100fe200078e0a02 */
[----:B------:R-:W-:Y:S01]  /*65c0*/  ISETP.GT.U32.AND P6, PT, R2, R21, PT ;  /* 0x000000150200720c */ /* 0x000fe20003fc4070 */
[----:B------:R-:W-:Y:S01]  /*65d0*/  @!P1 IMAD.IADD R22, R22, 0x1, -R2 ;  /* 0x0000000116169824 */ /* 0x000fe200078e0a02 */
[----:B------:R-:W-:Y:S01]  /*65e0*/  STL [R1+0x94], R10 ;  /* 0x0000940a01007387 */ /* 0x000fe20000100800 */
[----:B------:R-:W-:Y:S01]  /*65f0*/  IMAD.HI.U32 R7, R9, R24, RZ ;  /* 0x0000001809077227 */ /* 0x000fe200078e00ff */
[----:B------:R-:W-:-:S02]  /*6600*/  ISETP.GT.U32.AND P4, PT, R2, R23, PT ;  /* 0x000000170200720c */ /* 0x000fc40003f84070 */
[----:B------:R-:W-:Y:S01]  /*6610*/  ISETP.GT.U32.AND P1, PT, R2, R22, PT ;  /* 0x000000160200720c */ /* 0x000fe20003f24070 */
[----:B------:R-:W-:-:S04]  /*6620*/  IMAD.HI.U32 R4, R9, R26, RZ ;  /* 0x0000001a09047227 */ /* 0x000fc800078e00ff */
[----:B------:R-:W-:-:S04]  /*6630*/  IMAD.HI.U32 R3, R9, R25, RZ ;  /* 0x0000001909037227 */ /* 0x000fc800078e00ff */
[----:B------:R-:W-:Y:S02]  /*6640*/  IMAD.MOV R7, RZ, RZ, -R7 ;  /* 0x000000ffff077224 */ /* 0x000fe400078e0a07 */
[----:B------:R-:W-:Y:S02]  /*6650*/  IMAD.MOV R4, RZ, RZ, -R4 ;  /* 0x000000ffff047224 */ /* 0x000fe400078e0a04 */
[----:B------:R-:W-:Y:S02]  /*6660*/  IMAD.MOV R3, RZ, RZ, -R3 ;  /* 0x000000ffff037224 */ /* 0x000fe400078e0a03 */
[C---:B------:R-:W-:Y:S02]  /*6670*/  IMAD R24, R2.reuse, R7, R24 ;  /* 0x0000000702187224 */ /* 0x040fe400078e0218 */
[C---:B------:R-:W-:Y:S02]  /*6680*/  IMAD R26, R2.reuse, R4, R26 ;  /* 0x00000004021a7224 */ /* 0x040fe400078e021a */
[C---:B------:R-:W-:Y:S01]  /*6690*/  IMAD R25, R2.reuse, R3, R25 ;  /* 0x0000000302197224 */ /* 0x040fe200078e0219 */
[----:B------:R-:W-:Y:S01]  /*66a0*/  IABS R3, R10 ;  /* 0x0000000a00037213 */ /* 0x000fe20000000000 */
[--C-:B------:R-:W-:Y:S01]  /*66b0*/  @!P6 IMAD.IADD R21, R21, 0x1, -R2.reuse ;  /* 0x000000011515e824 */ /* 0x100fe200078e0a02 */
[C---:B------:R-:W-:Y:S01]  /*66c0*/  ISETP.GT.U32.AND P6, PT, R2.reuse, R24, PT ;  /* 0x000000180200720c */ /* 0x040fe20003fc4070 */
[--C-:B------:R-:W-:Y:S01]  /*66d0*/  @!P4 IMAD.IADD R23, R23, 0x1, -R2.reuse ;  /* 0x000000011717c824 */ /* 0x100fe200078e0a02 */
[----:B------:R-:W-:Y:S01]  /*66e0*/  ISETP.GT.U32.AND P4, PT, R2, R26, PT ;  /* 0x0000001a0200720c */ /* 0x000fe20003f84070 */
[----:B------:R-:W-:Y:S01]  /*66f0*/  @!P1 IMAD.IADD R22, R22, 0x1, -R2 ;  /* 0x0000000116169824 */ /* 0x000fe200078e0a02 */
[----:B------:R-:W-:Y:S01]  /*6700*/  ISETP.GT.U32.AND P1, PT, R2, R25, PT ;  /* 0x000000190200720c */ /* 0x000fe20003f24070 */
[----:B------:R-:W-:-:S02]  /*6710*/  VIADD R5, R8, 0x16 ;  /* 0x0000001608057836 */ /* 0x000fc40000000000 */
[----:B------:R-:W-:-:S03]  /*6720*/  IMAD.HI.U32 R27, R9, R3, RZ ;  /* 0x00000003091b7227 */ /* 0x000fc600078e00ff */
[----:B------:R-:W-:Y:S01]  /*6730*/  IABS R28, R5 ;  /* 0x00000005001c7213 */ /* 0x000fe20000000000 */
[----:B------:R-:W-:Y:S01]  /*6740*/  @!P0 IMAD.MOV R20, RZ, RZ, -R20 ;  /* 0x000000ffff148224 */ /* 0x000fe200078e0a14 */
[----:B------:R0:W-:Y:S01]  /*6750*/  STL [R1+0x90], R5 ;  /* 0x0000900501007387 */ /* 0x0001e20000100800 */
[--C-:B------:R-:W-:Y:S01]  /*6760*/  @!P6 IMAD.IADD R24, R24, 0x1, -R2.reuse ;  /* 0x000000011818e824 */ /* 0x100fe200078e0a02 */
[----:B------:R-:W-:Y:S01]  /*6770*/  ISETP.GE.AND P6, PT, R11, RZ, PT ;  /* 0x000000ff0b00720c */ /* 0x000fe20003fc6270 */
[--C-:B------:R-:W-:Y:S01]  /*6780*/  @!P4 IMAD.IADD R26, R26, 0x1, -R2.reuse ;  /* 0x000000011a1ac824 */ /* 0x100fe200078e0a02 */
[----:B------:R-:W-:Y:S01]  /*6790*/  STL [R1+0x810], R13 ;  /* 0x0008100d01007387 */ /* 0x000fe20000100800 */
[----:B------:R-:W-:Y:S01]  /*67a0*/  @!P1 IMAD.IADD R25, R25, 0x1, -R2 ;  /* 0x0000000119199824 */ /* 0x000fe200078e0a02 */
[C---:B------:R-:W-:Y:S01]  /*67b0*/  ISETP.GT.U32.AND P1, PT, R2.reuse, R24, PT ;  /* 0x000000180200720c */ /* 0x040fe20003f24070 */
[----:B------:R-:W-:Y:S01]  /*67c0*/  IMAD.HI.U32 R6, R9, R29, RZ ;  /* 0x0000001d09067227 */ /* 0x000fe200078e00ff */
[C---:B------:R-:W-:Y:S01]  /*67d0*/  ISETP.GT.U32.AND P0, PT, R2.reuse, R26, PT ;  /* 0x0000001a0200720c */ /* 0x040fe20003f04070 */
[----:B------:R-:W-:Y:S01]  /*67e0*/  STL [R1+0x81c], R23 ;  /* 0x00081c1701007387 */ /* 0x000fe20000100800 */
[----:B------:R-:W-:Y:S01]  /*67f0*/  ISETP.GT.U32.AND P4, PT, R2, R25, PT ;  /* 0x000000190200720c */ /* 0x000fe20003f84070 */
[----:B------:R-:W-:-:S02]  /*6800*/  IMAD.MOV R27, RZ, RZ, -R27 ;  /* 0x000000ffff1b7224 */ /* 0x000fc400078e0a1b */
[----:B------:R-:W-:Y:S01]  /*6810*/  IMAD.MOV R6, RZ, RZ, -R6 ;  /* 0x000000ffff067224 */ /* 0x000fe200078e0a06 */
[----:B------:R1:W-:Y:S01]  /*6820*/  STL [R1+0x7c0], R20 ;  /* 0x0007c01401007387 */ /* 0x0003e20000100800 */
[----:B0-----:R-:W-:Y:S02]  /*6830*/  VIADD R5, R8, 0x12 ;  /* 0x0000001208057836 */ /* 0x001fe40000000000 */
[----:B------:R-:W-:-:S03]  /*6840*/  IMAD.HI.U32 R4, R9, R28, RZ ;  /* 0x0000001c09047227 */ /* 0x000fc600078e00ff */
[----:B------:R0:W-:Y:S01]  /*6850*/  STL [R1+0x814], R5 ;  /* 0x0008140501007387 */ /* 0x0001e20000100800 */
[C---:B------:R-:W-:Y:S01]  /*6860*/  IMAD R27, R2.reuse, R27, R3 ;  /* 0x0000001b021b7224 */ /* 0x040fe200078e0203 */
[----:B------:R-:W-:Y:S01]  /*6870*/  IABS R3, R5 ;  /* 0x0000000500037213 */ /* 0x000fe20000000000 */
[----:B------:R-:W-:Y:S02]  /*6880*/  IMAD R29, R2, R6, R29 ;  /* 0x00000006021d7224 */ /* 0x000fe400078e021d */
[----:B------:R-:W-:Y:S02]  /*6890*/  IMAD.MOV R4, RZ, RZ, -R4 ;  /* 0x000000ffff047224 */ /* 0x000fe400078e0a04 */
[----:B-1----:R-:W-:Y:S02]  /*68a0*/  VIADD R20, R8, 0x10 ;  /* 0x0000001008147836 */ /* 0x002fe40000000000 */
[----:B------:R-:W-:Y:S01]  /*68b0*/  @!P1 IMAD.IADD R24, R24, 0x1, -R2 ;  /* 0x0000000118189824 */ /* 0x000fe200078e0a02 */
[----:B------:R-:W-:Y:S01]  /*68c0*/  ISETP.GT.U32.AND P1, PT, R2, R27, PT ;  /* 0x0000001b0200720c */ /* 0x000fe20003f24070 */
[C---:B------:R-:W-:Y:S01]  /*68d0*/  VIADD R18, R8.reuse, 0xc ;  /* 0x0000000c08127836 */ /* 0x040fe20000000000 */
[----:B------:R-:W-:Y:S01]  /*68e0*/  STL [R1+0x818], R20 ;  /* 0x0008181401007387 */ /* 0x000fe20000100800 */
[----:B------:R-:W-:-:S02]  /*68f0*/  VIADD R19, R8, 0xe ;  /* 0x0000000e08137836 */ /* 0x000fc40000000000 */
[----:B------:R-:W-:Y:S01]  /*6900*/  @!P0 IMAD.IADD R26, R26, 0x1, -R2 ;  /* 0x000000011a1a8824 */ /* 0x000fe200078e0a02 */
[C---:B------:R-:W-:Y:S01]  /*6910*/  ISETP.GT.U32.AND P0, PT, R2.reuse, R29, PT ;  /* 0x0000001d0200720c */ /* 0x040fe20003f04070 */
[----:B------:R-:W-:Y:S01]  /*6920*/  IMAD R28, R2, R4, R28 ;  /* 0x00000004021c7224 */ /* 0x000fe200078e021c */
[----:B------:R-:W-:Y:S01]  /*6930*/  IABS R4, R20 ;  /* 0x0000001400047213 */ /* 0x000fe20000000000 */
[C---:B------:R-:W-:Y:S01]  /*6940*/  IMAD.HI.U32 R7, R9.reuse, R3, RZ ;  /* 0x0000000309077227 */ /* 0x040fe200078e00ff */
[----:B------:R-:W-:Y:S01]  /*6950*/  IABS R12, R18 ;  /* 0x00000012000c7213 */ /* 0x000fe20000000000 */
[----:B------:R1:W-:Y:S01]  /*6960*/  STL [R1+0x820], R24 ;  /* 0x0008201801007387 */ /* 0x0003e20000100800 */
[----:B------:R-:W-:Y:S01]  /*6970*/  IABS R6, R19 ;  /* 0x0000001300067213 */ /* 0x000fe20000000000 */
[----:B------:R-:W-:Y:S02]  /*6980*/  IMAD.MOV R7, RZ, RZ, -R7 ;  /* 0x000000ffff077224 */ /* 0x000fe400078e0a07 */
[----:B------:R-:W-:-:S04]  /*6990*/  IMAD.HI.U32 R11, R9, R4, RZ ;  /* 0x00000004090b7227 */ /* 0x000fc800078e00ff */
[----:B------:R-:W-:-:S04]  /*69a0*/  IMAD.HI.U32 R10, R9, R12, RZ ;  /* 0x0000000c090a7227 */ /* 0x000fc800078e00ff */
[----:B------:R-:W-:-:S04]  /*69b0*/  IMAD.HI.U32 R0, R9, R6, RZ ;  /* 0x0000000609007227 */ /* 0x000fc800078e00ff */
[----:B------:R-:W-:Y:S02]  /*69c0*/  IMAD R3, R2, R7, R3 ;  /* 0x0000000702037224 */ /* 0x000fe400078e0203 */
[----:B------:R-:W-:Y:S01]  /*69d0*/  @!P1 IMAD.IADD R27, R27, 0x1, -R2 ;  /* 0x000000011b1b9824 */ /* 0x000fe200078e0a02 */
[----:B------:R-:W-:Y:S01]  /*69e0*/  ISETP.GE.AND P1, PT, R15, RZ, PT ;  /* 0x000000ff0f00720c */ /* 0x000fe20003f26270 */
[----:B------:R-:W-:Y:S02]  /*69f0*/  IMAD.MOV R7, RZ, RZ, -R11 ;  /* 0x000000ffff077224 */ /* 0x000fe400078e0a0b */
[C---:B------:R-:W-:Y:S02]  /*6a00*/  VIADD R17, R8.reuse, 0xa ;  /* 0x0000000a08117836 */ /* 0x040fe40000000000 */
[----:B------:R-:W-:Y:S02]  /*6a10*/  IMAD.MOV R10, RZ, RZ, -R10 ;  /* 0x000000ffff0a7224 */ /* 0x000fe400078e0a0a */
[----:B------:R-:W-:-:S02]  /*6a20*/  VIADD R16, R8, 0x8 ;  /* 0x0000000808107836 */ /* 0x000fc40000000000 */
[----:B------:R-:W-:Y:S02]  /*6a30*/  IMAD.MOV R11, RZ, RZ, -R0 ;  /* 0x000000ffff0b7224 */ /* 0x000fe400078e0a00 */
[----:B------:R-:W-:Y:S01]  /*6a40*/  @!P0 IMAD.IADD R29, R29, 0x1, -R2 ;  /* 0x000000011d1d8824 */ /* 0x000fe200078e0a02 */
[----:B------:R-:W-:Y:S01]  /*6a50*/  ISETP.GE.AND P0, PT, R14, RZ, PT ;  /* 0x000000ff0e00720c */ /* 0x000fe20003f06270 */
[----:B------:R-:W-:Y:S02]  /*6a60*/  VIADD R15, R8, 0x6 ;  /* 0x00000006080f7836 */ /* 0x000fe40000000000 */
[----:B------:R-:W-:Y:S02]  /*6a70*/  IMAD R4, R2, R7, R4 ;  /* 0x0000000702047224 */ /* 0x000fe400078e0204 */
[C---:B------:R-:W-:Y:S02]  /*6a80*/  VIADD R0, R8.reuse, 0x4 ;  /* 0x0000000408007836 */ /* 0x040fe40000000000 */
[----:B------:R-:W-:Y:S01]  /*6a90*/  VIADD R14, R8, 0x2 ;  /* 0x00000002080e7836 */ /* 0x000fe20000000000 */
[----:B------:R-:W-:Y:S01]  /*6aa0*/  IABS R8, R17 ;  /* 0x0000001100087213 */ /* 0x000fe20000000000 */
[C---:B------:R-:W-:Y:S01]  /*6ab0*/  IMAD R7, R2.reuse, R10, R12 ;  /* 0x0000000a02077224 */ /* 0x040fe200078e020c */
[----:B------:R-:W-:Y:S01]  /*6ac0*/  IABS R10, R16 ;  /* 0x00000010000a7213 */ /* 0x000fe20000000000 */
[----:B------:R-:W-:Y:S01]  /*6ad0*/  IMAD R6, R2, R11, R6 ;  /* 0x0000000b02067224 */ /* 0x000fe200078e0206 */
[----:B------:R-:W-:Y:S01]  /*6ae0*/  IABS R11, R15 ;  /* 0x0000000f000b7213 */ /* 0x000fe20000000000 */
[----:B0-----:R-:W-:Y:S01]  /*6af0*/  IMAD.HI.U32 R5, R9, R8, RZ ;  /* 0x0000000809057227 */ /* 0x001fe200078e00ff */
[----:B------:R-:W-:-:S02]  /*6b00*/  IABS R12, R0 ;  /* 0x00000000000c7213 */ /* 0x000fc40000000000 */
[----:B------:R-:W-:Y:S01]  /*6b10*/  IABS R13, R14 ;  /* 0x0000000e000d7213 */ /* 0x000fe20000000000 */
[----:B-1----:R-:W-:-:S04]  /*6b20*/  IMAD.HI.U32 R24, R9, R10, RZ ;  /* 0x0000000a09187227 */ /* 0x002fc800078e00ff */
[----:B------:R-:W-:-:S04]  /*6b30*/  IMAD.HI.U32 R23, R9, R11, RZ ;  /* 0x0000000b09177227 */ /* 0x000fc800078e00ff */
[----:B------:R-:W-:Y:S02]  /*6b40*/  IMAD.MOV R5, RZ, RZ, -R5 ;  /* 0x000000ffff057224 */ /* 0x000fe400078e0a05 */
[----:B------:R-:W-:Y:S02]  /*6b50*/  IMAD.MOV R24, RZ, RZ, -R24 ;  /* 0x000000ffff187224 */ /* 0x000fe400078e0a18 */
[----:B------:R-:W-:Y:S02]  /*6b60*/  IMAD.MOV R23, RZ, RZ, -R23 ;  /* 0x000000ffff177224 */ /* 0x000fe400078e0a17 */
[----:B------:R-:W-:Y:S02]  /*6b70*/  IMAD R8, R2, R5, R8 ;  /* 0x0000000502087224 */ /* 0x000fe400078e0208 */
[----:B------:R-:W-:-:S04]  /*6b80*/  IMAD.HI.U32 R20, R9, R12, RZ ;  /* 0x0000000c09147227 */ /* 0x000fc800078e00ff */
[----:B------:R-:W-:-:S04]  /*6b90*/  IMAD.HI.U32 R5, R9, R13, RZ ;  /* 0x0000000d09057227 */ /* 0x000fc800078e00ff */
[C---:B------:R-:W-:Y:S02]  /*6ba0*/  IMAD R9, R2.reuse, R24, R10 ;  /* 0x0000001802097224 */ /* 0x040fe400078e020a */
[----:B------:R-:W2:Y:S01]  /*6bb0*/  LDL.LU R24, [R1+0x820] ;  /* 0x0008200001187983 */ /* 0x000ea20000300800 */
[C---:B------:R-:W-:Y:S02]  /*6bc0*/  IMAD R10, R2.reuse, R23, R11 ;  /* 0x00000017020a7224 */ /* 0x040fe400078e020b */
[----:B------:R-:W-:Y:S01]  /*6bd0*/  IMAD.MOV R20, RZ, RZ, -R20 ;  /* 0x000000ffff147224 */ /* 0x000fe200078e0a14 */
[----:B------:R-:W3:Y:S01]  /*6be0*/  LDL.LU R23, [R1+0x81c] ;  /* 0x00081c0001177983 */ /* 0x000ee20000300800 */
[----:B------:R-:W-:Y:S02]  /*6bf0*/  @!P3 IMAD.MOV R21, RZ, RZ, -R21 ;  /* 0x000000ffff15b224 */ /* 0x000fe400078e0a15 */
[C---:B------:R-:W-:Y:S02]  /*6c00*/  IMAD R11, R2.reuse, R20, R12 ;  /* 0x00000014020b7224 */ /* 0x040fe400078e020c */
[----:B------:R-:W-:Y:S01]  /*6c10*/  @!P4 IMAD.IADD R25, R25, 0x1, -R2 ;  /* 0x000000011919c824 */ /* 0x000fe200078e0a02 */
[----:B------:R-:W4:Y:S01]  /*6c20*/  LDL.LU R20, [R1+0x818] ;  /* 0x0008180001147983 */ /* 0x000f220000300800 */
[----:B------:R-:W-:Y:S01]  /*6c30*/  @!P5 IMAD.MOV R22, RZ, RZ, -R22 ;  /* 0x000000ffff16d224 */ /* 0x000fe200078e0a16 */
[----:B------:R-:W-:Y:S01]  /*6c40*/  ISETP.GT.U32.AND P4, PT, R2, R28, PT ;  /* 0x0000001c0200720c */ /* 0x000fe20003f84070 */
[----:B------:R-:W-:-:S02]  /*6c50*/  IMAD.MOV R12, RZ, RZ, -R5 ;  /* 0x000000ffff0c7224 */ /* 0x000fc400078e0a05 */
[----:B------:R-:W5:Y:S01]  /*6c60*/  LDL.LU R5, [R1+0x814] ;  /* 0x0008140001057983 */ /* 0x000f620000300800 */
[----:B------:R-:W-:-:S03]  /*6c70*/  @!P1 IMAD.MOV R25, RZ, RZ, -R25 ;  /* 0x000000ffff199224 */ /* 0x000fc600078e0a19 */
[----:B------:R0:W-:Y:S01]  /*6c80*/  STL [R1+0x7c4], R21 ;  /* 0x0007c41501007387 */ /* 0x0001e20000100800 */
[----:B------:R-:W-:-:S05]  /*6c90*/  IMAD R12, R2, R12, R13 ;  /* 0x0000000c020c7224 */ /* 0x000fca00078e020d */
[--C-:B------:R-:W-:Y:S01]  /*6ca0*/  @!P4 IMAD.IADD R28, R28, 0x1, -R2.reuse ;  /* 0x000000011c1cc824 */ /* 0x100fe200078e0a02 */
[C---:B------:R-:W-:Y:S01]  /*6cb0*/  ISETP.GT.U32.AND P4, PT, R2.reuse, R3, PT ;  /* 0x000000030200720c */ /* 0x040fe20003f84070 */
[----:B0-----:R-:W5:Y:S04]  /*6cc0*/  LDL.LU R21, [R1+0x90] ;  /* 0x0000900001157983 */ /* 0x001f680000300800 */
[----:B------:R0:W-:Y:S08]  /*6cd0*/  STL [R1+0x7c8], R22 ;  /* 0x0007c81601007387 */ /* 0x0001f00000100800 */
[----:B------:R-:W-:Y:S01]  /*6ce0*/  @!P4 IMAD.IADD R3, R3, 0x1, -R2 ;  /* 0x000000010303c824 */ /* 0x000fe200078e0a02 */
[----:B------:R-:W-:Y:S01]  /*6cf0*/  ISETP.GT.U32.AND P4, PT, R2, R4, PT ;  /* 0x000000040200720c */ /* 0x000fe20003f84070 */
[----:B0-----:R-:W5:-:S12]  /*6d00*/  LDL.LU R22, [R1+0x94] ;  /* 0x0000940001167983 */ /* 0x001f580000300800 */
[----:B------:R-:W-:Y:S01]  /*6d10*/  @!P4 IMAD.IADD R4, R4, 0x1, -R2 ;  /* 0x000000010404c824 */ /* 0x000fe200078e0a02 */
[----:B------:R-:W-:Y:S01]  /*6d20*/  ISETP.GT.U32.AND P4, PT, R2, R6, PT ;  /* 0x000000060200720c */ /* 0x000fe20003f84070 */
[----:B--2---:R-:W-:Y:S02]  /*6d30*/  @!P6 IMAD.MOV R24, RZ, RZ, -R24 ;  /* 0x000000ffff18e224 */ /* 0x004fe400078e0a18 */
[----:B---3--:R-:W-:-:S05]  /*6d40*/  @!P2 IMAD.MOV R23, RZ, RZ, -R23 ;  /* 0x000000ffff17a224 */ /* 0x008fca00078e0a17 */
[----:B------:R-:W-:Y:S04]  /*6d50*/  STL [R1+0x7cc], R23 ;  /* 0x0007cc1701007387 */ /* 0x000fe80000100800 */
[----:B------:R-:W-:Y:S04]  /*6d60*/  STL [R1+0x7d0], R24 ;  /* 0x0007d01801007387 */ /* 0x000fe80000100800 */
[----:B------:R-:W-:Y:S04]  /*6d70*/  STL [R1+0x7d4], R25 ;  /* 0x0007d41901007387 */ /* 0x000fe80000100800 */
[----:B------:R-:W2:Y:S01]  /*6d80*/  LDL.LU R13, [R1+0x810] ;  /* 0x00081000010d7983 */ /* 0x000ea20000300800 */
[----:B------:R-:W-:Y:S01]  /*6d90*/  ISETP.GT.U32.AND P2, PT, R2, R29, PT ;  /* 0x0000001d0200720c */ /* 0x000fe20003f44070 */
[----:B------:R-:W-:Y:S01]  /*6da0*/  @!P4 IMAD.IADD R6, R6, 0x1, -R2 ;  /* 0x000000010606c824 */ /* 0x000fe200078e0a02 */
[----:B------:R-:W-:-:S02]  /*6db0*/  ISETP.GT.U32.AND P4, PT, R2, R28, PT ;  /* 0x0000001c0200720c */ /* 0x000fc40003f84070 */
[C---:B------:R-:W-:Y:S02]  /*6dc0*/  ISETP.GT.U32.AND P3, PT, R2.reuse, R27, PT ;  /* 0x0000001b0200720c */ /* 0x040fe40003f64070 */
[----:B------:R-:W-:-:S07]  /*6dd0*/  ISETP.GT.U32.AND P5, PT, R2, R3, PT ;  /* 0x000000030200720c */ /* 0x000fce0003fa4070 */
[--C-:B------:R-:W-:Y:S01]  /*6de0*/  @!P2 IMAD.IADD R29, R29, 0x1, -R2.reuse ;  /* 0x000000011d1da824 */ /* 0x100fe200078e0a02 */
[----:B------:R-:W-:Y:S01]  /*6df0*/  ISETP.GT.U32.AND P2, PT, R2, R10, PT ;  /* 0x0000000a0200720c */ /* 0x000fe20003f44070 */
[----:B------:R-:W-:Y:S01]  /*6e00*/  @!P4 IMAD.IADD R28, R28, 0x1, -R2 ;  /* 0x000000011c1cc824 */ /* 0x000fe200078e0a02 */
[C---:B------:R-:W-:Y:S01]  /*6e10*/  ISETP.GT.U32.AND P4, PT, R2.reuse, R9, PT ;  /* 0x000000090200720c */ /* 0x040fe20003f84070 */
[----:B------:R-:W-:Y:S01]  /*6e20*/  @!P0 IMAD.MOV R26, RZ, RZ, -R26 ;  /* 0x000000ffff1a8224 */ /* 0x000fe200078e0a1a */
[C---:B------:R-:W-:Y:S02]  /*6e30*/  ISETP.GT.U32.AND P1, PT, R2.reuse, R4, PT ;  /* 0x000000040200720c */ /* 0x040fe40003f24070 */
[C---:B------:R-:W-:Y:S02]  /*6e40*/  ISETP.GT.U32.AND P0, PT, R2.reuse, R7, PT ;  /* 0x000000070200720c */ /* 0x040fe40003f04070 */
[----:B------:R-:W-:Y:S02]  /*6e50*/  @!P3 IADD3 R27, R27, -R2, RZ ;  /* 0x800000021b1bb210 */ /* 0x000fe40007ffe0ff */
[C---:B------:R-:W-:Y:S01]  /*6e60*/  ISETP.GT.U32.AND P3, PT, R2.reuse, R8, PT ;  /* 0x000000080200720c */ /* 0x040fe20003f64070 */
[--C-:B------:R-:W-:Y:S01]  /*6e70*/  @!P5 IMAD.IADD R3, R3, 0x1, -R2.reuse ;  /* 0x000000010303d824 */ /* 0x100fe200078e0a02 */
[----:B------:R-:W-:Y:S01]  /*6e80*/  ISETP.GT.U32.AND P5, PT, R2, R11, PT ;  /* 0x0000000b0200720c */ /* 0x000fe20003fa4070 */
[----:B------:R-:W-:Y:S01]  /*6e90*/  @!P2 IMAD.IADD R10, R10, 0x1, -R2 ;  /* 0x000000010a0aa824 */ /* 0x000fe200078e0a02 */
[----:B----4-:R-:W-:-:S02]  /*6ea0*/  ISETP.GE.AND P2, PT, R20, RZ, PT ;  /* 0x000000ff1400720c */ /* 0x010fc40003f46270 */
[----:B------:R-:W0:Y:S01]  /*6eb0*/  LDC R20, c[0x0][0x230] ;  /* 0x00008c00ff147b82 */ /* 0x000e220000000800 */
[--C-:B------:R-:W-:Y:S01]  /*6ec0*/  @!P4 IMAD.IADD R9, R9, 0x1, -R2.reuse ;  /* 0x000000010909c824 */ /* 0x100fe200078e0a02 */
[----:B-----5:R-:W-:Y:S01]  /*6ed0*/  ISETP.GE.AND P4, PT, R5, RZ, PT ;  /* 0x000000ff0500720c */ /* 0x020fe20003f86270 */
[--C-:B------:R-:W-:Y:S01]  /*6ee0*/  @!P1 IMAD.IADD R4, R4, 0x1, -R2.reuse ;  /* 0x0000000104049824 */ /* 0x100fe200078e0a02 */
[----:B------:R-:W-:Y:S01]  /*6ef0*/  ISETP.GE.AND P1, PT, R22, RZ, PT ;  /* 0x000000ff1600720c */ /* 0x000fe20003f26270 */
[--C-:B------:R-:W-:Y:S01]  /*6f00*/  @!P0 IMAD.IADD R7, R7, 0x1, -R2.reuse ;  /* 0x0000000107078824 */ /* 0x100fe200078e0a02 */
[----:B------:R-:W-:Y:S01]  /*6f10*/  ISETP.GT.U32.AND P6, PT, R2, R6, PT ;  /* 0x000000060200720c */ /* 0x000fe20003fc4070 */
[--C-:B------:R-:W-:Y:S01]  /*6f20*/  @!P3 IMAD.IADD R8, R8, 0x1, -R2.reuse ;  /* 0x000000010808b824 */ /* 0x100fe200078e0a02 */
[----:B------:R-:W-:Y:S01]  /*6f30*/  ISETP.GE.AND P0, PT, R21, RZ, PT ;  /* 0x000000ff1500720c */ /* 0x000fe20003f06270 */
[----:B------:R-:W-:Y:S01]  /*6f40*/  @!P5 IMAD.IADD R11, R11, 0x1, -R2 ;  /* 0x000000010b0bd824 */ /* 0x000fe200078e0a02 */
[----:B------:R-:W-:Y:S01]  /*6f50*/  ISETP.GE.AND P5, PT, R19, RZ, PT ;  /* 0x000000ff1300720c */ /* 0x000fe20003fa6270 */
[----:B------:R-:W-:Y:S04]  /*6f60*/  STL [R1+0x7d8], R26 ;  /* 0x0007d81a01007387 */ /* 0x000fe80000100800 */
[----:B------:R-:W-:Y:S01]  /*6f70*/  @!P4 IMAD.MOV R3, RZ, RZ, -R3 ;  /* 0x000000ffff03c224 */ /* 0x000fe200078e0a03 */
[----:B------:R-:W-:Y:S01]  /*6f80*/  ISETP.GT.U32.AND P4, PT, R2, R10, PT ;  /* 0x0000000a0200720c */ /* 0x000fe20003f84070 */
[----:B------:R-:W-:-:S02]  /*6f90*/  @!P1 IMAD.MOV R27, RZ, RZ, -R27 ;  /* 0x000000ffff1b9224 */ /* 0x000fc400078e0a1b */
[----:B------:R-:W-:Y:S02]  /*6fa0*/  @!P6 IMAD.IADD R6, R6, 0x1, -R2 ;  /* 0x000000010606e824 */ /* 0x000fe400078e0a02 */
[----:B------:R-:W-:Y:S01]  /*6fb0*/  @!P0 IMAD.MOV R28, RZ, RZ, -R28 ;  /* 0x000000ffff1c8224 */ /* 0x000fe200078e0a1c */
[----:B------:R-:W-:Y:S01]  /*6fc0*/  ISETP.GT.U32.AND P0, PT, R2, R8, PT ;  /* 0x000000080200720c */ /* 0x000fe20003f04070 */
[----:B------:R-:W-:Y:S02]  /*6fd0*/  @!P2 IMAD.MOV R4, RZ, RZ, -R4 ;  /* 0x000000ffff04a224 */ /* 0x000fe400078e0a04 */
[----:B0-----:R-:W-:Y:S02]  /*6fe0*/  VIADD R20, R20, 0x3f ;  /* 0x0000003f14147836 */ /* 0x001fe40000000000 */
[----:B------:R-:W-:-:S03]  /*6ff0*/  @!P5 IMAD.MOV R6, RZ, RZ, -R6 ;  /* 0x000000ffff06d224 */ /* 0x000fc600078e0a06 */
[----:B------:R-:W-:Y:S01]  /*7000*/  SHF.R.S32.HI R19, RZ, 0x1f, R20 ;  /* 0x0000001fff137819 */ /* 0x000fe20000011414 */
[----:B------:R-:W-:Y:S01]  /*7010*/  @!P4 IMAD.IADD R10, R10, 0x1, -R2 ;  /* 0x000000010a0ac824 */ /* 0x000fe200078e0a02 */
[----:B------:R-:W-:-:S03]  /*7020*/  ISETP.GE.AND P4, PT, R0, RZ, PT ;  /* 0x000000ff0000720c */ /* 0x000fc60003f86270 */
[----:B------:R-:W-:Y:S01]  /*7030*/  @!P0 IMAD.IADD R8, R8, 0x1, -R2 ;  /* 0x0000000108088824 */ /* 0x000fe200078e0a02 */
[----:B------:R-:W-:Y:S02]  /*7040*/  ISETP.GE.AND P0, PT, R16, RZ, PT ;  /* 0x000000ff1000720c */ /* 0x000fe40003f06270 */
[----:B------:R-:W-:Y:S02]  /*7050*/  ISETP.GE.AND P5, PT, R18, RZ, PT ;  /* 0x000000ff1200720c */ /* 0x000fe40003fa6270 */
[C---:B------:R-:W-:Y:S02]  /*7060*/  ISETP.GT.U32.AND P6, PT, R2.reuse, R12, PT ;  /* 0x0000000c0200720c */ /* 0x040fe40003fc4070 */
[----:B------:R-:W-:-:S11]  /*7070*/  ISETP.GT.U32.AND P1, PT, R2, R7, PT ;  /* 0x000000070200720c */ /* 0x000fd60003f24070 */
[--C-:B------:R-:W-:Y:S01]  /*7080*/  @!P6 IMAD.IADD R12, R12, 0x1, -R2.reuse ;  /* 0x000000010c0ce824 */ /* 0x100fe200078e0a02 */
[----:B------:R-:W-:Y:S01]  /*7090*/  ISETP.GT.U32.AND P6, PT, R2, R11, PT ;  /* 0x0000000b0200720c */ /* 0x000fe20003fc4070 */
[----:B------:R-:W-:Y:S01]  /*70a0*/  @!P1 IMAD.IADD R7, R7, 0x1, -R2 ;  /* 0x0000000107079824 */ /* 0x000fe200078e0a02 */
[----:B------:R-:W-:-:S11]  /*70b0*/  ISETP.GE.AND P1, PT, R17, RZ, PT ;  /* 0x000000ff1100720c */ /* 0x000fd60003f26270 */
[----:B------:R-:W-:Y:S01]  /*70c0*/  @!P6 IMAD.IADD R11, R11, 0x1, -R2 ;  /* 0x000000010b0be824 */ /* 0x000fe200078e0a02 */
[----:B------:R-:W-:Y:S02]  /*70d0*/  ISETP.GE.AND P6, PT, R14, RZ, PT ;  /* 0x000000ff0e00720c */ /* 0x000fe40003fc6270 */
[----:B--2---:R-:W-:Y:S02]  /*70e0*/  ISETP.GE.AND P3, PT, R13, RZ, PT ;  /* 0x000000ff0d00720c */ /* 0x004fe40003f66270 */
[----:B------:R-:W2:Y:S04]  /*70f0*/  LDL.LU R13, [R1+0x80c] ;  /* 0x00080c00010d7983 */ /* 0x000ea80000300800 */
[----:B------:R-:W3:Y:S04]  /*7100*/  LDL.LU R5, [R1+0x808] ;  /* 0x0008080001057983 */ /* 0x000ee80000300800 */
[----:B------:R-:W-:Y:S03]  /*7110*/  STL [R1+0x7dc], R27 ;  /* 0x0007dc1b01007387 */ /* 0x000fe60000100800 */
[----:B------:R-:W-:Y:S01]  /*7120*/  @!P3 IMAD.MOV R29, RZ, RZ, -R29 ;  /* 0x000000ffff1db224 */ /* 0x000fe200078e0a1d */
[----:B------:R-:W-:Y:S01]  /*7130*/  STL [R1+0x7e0], R28 ;  /* 0x0007e01c01007387 */ /* 0x000fe20000100800 */
[----:B------:R-:W-:-:S03]  /*7140*/  ISETP.GT.U32.AND P3, PT, R2, R9, PT ;  /* 0x000000090200720c */ /* 0x000fc60003f64070 */
[----:B------:R-:W-:Y:S04]  /*7150*/  STL [R1+0x7e4], R29 ;  /* 0x0007e41d01007387 */ /* 0x000fe80000100800 */
[----:B------:R0:W-:Y:S04]  /*7160*/  STL [R1+0x7e8], R3 ;  /* 0x0007e80301007387 */ /* 0x0001e80000100800 */
[----:B------:R1:W-:Y:S04]  /*7170*/  STL [R1+0x7ec], R4 ;  /* 0x0007ec0401007387 */ /* 0x0003e80000100800 */
[----:B------:R-:W-:Y:S01]  /*7180*/  STL [R1+0x7f0], R6 ;  /* 0x0007f00601007387 */ /* 0x000fe20000100800 */
[----:B0-----:R-:W-:-:S03]  /*7190*/  LEA.HI R3, R19, R20, RZ, 0x6 ;  /* 0x0000001413037211 */ /* 0x001fc600078f30ff */
[----:B------:R-:W4:Y:S04]  /*71a0*/  LDL.LU R21, [R1+0x14] ;  /* 0x0000140001157983 */ /* 0x000f280000300800 */
[----:B------:R-:W1:Y:S04]  /*71b0*/  LDL.LU R20, [R1+0x10] ;  /* 0x0000100001147983 */ /* 0x000e680000300800 */
[----:B------:R-:W5:Y:S01]  /*71c0*/  LDL.LU R0, [R1+0xc] ;  /* 0x00000c0001007983 */ /* 0x000f620000300800 */
[----:B------:R-:W-:-:S03]  /*71d0*/  @!P3 IMAD.IADD R9, R9, 0x1, -R2 ;  /* 0x000000010909b824 */ /* 0x000fc600078e0a02 */
[----:B------:R-:W5:Y:S01]  /*71e0*/  LDL.LU R16, [R1+0x1d4] ;  /* 0x0001d40001107983 */ /* 0x000f620000300800 */
[----:B------:R-:W-:-:S03]  /*71f0*/  ISETP.GE.AND P3, PT, R15, RZ, PT ;  /* 0x000000ff0f00720c */ /* 0x000fc60003f66270 */
[----:B------:R-:W5:Y:S04]  /*7200*/  LDL.LU R15, [R1+0x1d8] ;  /* 0x0001d800010f7983 */ /* 0x000f680000300800 */
[----:B------:R-:W5:Y:S04]  /*7210*/  LDL.LU R19, [R1+0x8] ;  /* 0x0000080001137983 */ /* 0x000f680000300800 */
[----:B------:R-:W5:Y:S04]  /*7220*/  LDL.LU R18, [R1+0x84] ;  /* 0x0000840001127983 */ /* 0x000f680000300800 */
[----:B------:R-:W5:Y:S04]  /*7230*/  LDL.LU R17, [R1+0x1d0] ;  /* 0x0001d00001117983 */ /* 0x000f680000300800 */
[----:B------:R-:W5:Y:S01]  /*7240*/  LDL.LU R14, [R1+0x88] ;  /* 0x00008800010e7983 */ /* 0x000f620000300800 */
[----:B------:R-:W-:Y:S01]  /*7250*/  ISETP.GT.U32.AND P2, PT, R2, R12, PT ;  /* 0x0000000c0200720c */ /* 0x000fe20003f44070 */
[----:B------:R-:W-:-:S02]  /*7260*/  @!P5 IMAD.MOV R7, RZ, RZ, -R7 ;  /* 0x000000ffff07d224 */ /* 0x000fc400078e0a07 */
[----:B------:R-:W-:Y:S02]  /*7270*/  @!P1 IMAD.MOV R8, RZ, RZ, -R8 ;  /* 0x000000ffff089224 */ /* 0x000fe400078e0a08 */
[----:B------:R-:W-:Y:S02]  /*7280*/  @!P0 IMAD.MOV R9, RZ, RZ, -R9 ;  /* 0x000000ffff098224 */ /* 0x000fe400078e0a09 */
[----:B------:R-:W-:-:S06]  /*7290*/  @!P3 IMAD.MOV R10, RZ, RZ, -R10 ;  /* 0x000000ffff0ab224 */ /* 0x000fcc00078e0a0a */
[----:B------:R-:W-:Y:S01]  /*72a0*/  @!P2 IMAD.IADD R12, R12, 0x1, -R2 ;  /* 0x000000010c0ca824 */ /* 0x000fe200078e0a02 */
[----:B------:R-:W-:Y:S01]  /*72b0*/  STL [R1+0x7f4], R7 ;  /* 0x0007f40701007387 */ /* 0x000fe20000100800 */
[----:B------:R-:W-:-:S03]  /*72c0*/  @!P4 IMAD.MOV R11, RZ, RZ, -R11 ;  /* 0x000000ffff0bc224 */ /* 0x000fc600078e0a0b */
[----:B------:R-:W-:Y:S04]  /*72d0*/  STL [R1+0x7f8], R8 ;  /* 0x0007f80801007387 */ /* 0x000fe80000100800 */
[----:B------:R-:W-:Y:S04]  /*72e0*/  STL [R1+0x7fc], R9 ;  /* 0x0007fc0901007387 */ /* 0x000fe80000100800 */
[----:B------:R-:W-:Y:S04]  /*72f0*/  STL [R1+0x800], R10 ;  /* 0x0008000a01007387 */ /* 0x000fe80000100800 */
[----:B------:R-:W-:Y:S01]  /*7300*/  STL [R1+0x804], R11 ;  /* 0x0008040b01007387 */ /* 0x000fe20000100800 */
[----:B---3--:R-:W-:-:S02]  /*7310*/  ISETP.NE.AND P2, PT, R5, RZ, PT ;  /* 0x000000ff0500720c */ /* 0x008fc40003f45270 */
[----:B------:R-:W-:-:S04]  /*7320*/  LOP3.LUT R5, RZ, R5, RZ, 0x33, !PT ;  /* 0x00000005ff057212 */ /* 0x000fc800078e33ff */
[----:B--2---:R-:W-:-:S05]  /*7330*/  SEL R3, R5, R13, !P2 ;  /* 0x0000000d05037207 */ /* 0x004fca0005000000 */
[----:B------:R5:W-:Y:S01]  /*7340*/  STL [R1+0x18], R3 ;  /* 0x0000180301007387 */ /* 0x000be20000100800 */
[C---:B----4-:R-:W-:Y:S02]  /*7350*/  SEL R2, R5.reuse, R21, !P2 ;  /* 0x0000001505027207 */ /* 0x050fe40005000000 */
[----:B-1----:R-:W-:-:S03]  /*7360*/  SEL R4, R5, R20, !P2 ;  /* 0x0000001405047207 */ /* 0x002fc60005000000 */
[----:B------:R0:W-:Y:S01]  /*7370*/  STL [R1+0x20], R2 ;  /* 0x0000200201007387 */ /* 0x0001e20000100800 */
[----:B-----5:R-:W-:-:S03]  /*7380*/  SEL R3, R5, R0, !P2 ;  /* 0x0000000005037207 */ /* 0x020fc60005000000 */
[----:B------:R-:W-:Y:S01]  /*7390*/  STL [R1+0x1c], R4 ;  /* 0x00001c0401007387 */ /* 0x000fe20000100800 */
[----:B0-----:R-:W-:-:S03]  /*73a0*/  SEL R2, R5, R16, !P2 ;  /* 0x0000001005027207 */ /* 0x001fc60005000000 */
[----:B------:R-:W-:Y:S01]  /*73b0*/  STL [R1+0x14], R3 ;  /* 0x0000140301007387 */ /* 0x000fe20000100800 */
[----:B------:R-:W-:-:S03]  /*73c0*/  SEL R0, R5, R15, !P2 ;  /* 0x0000000f05007207 */ /* 0x000fc60005000000 */
[----:B------:R-:W2:Y:S04]  /*73d0*/  LDL.LU R13, [R1+0xa0] ;  /* 0x0000a000010d7983 */ /* 0x000ea80000300800 */
[----:B------:R0:W-:Y:S04]  /*73e0*/  STL [R1+0x24], R2 ;  /* 0x0000240201007387 */ /* 0x0001e80000100800 */
[----:B------:R-:W3:Y:S04]  /*73f0*/  LDL.LU R11, [R1+0xa4] ;  /* 0x0000a400010b7983 */ /* 0x000ee80000300800 */
[----:B------:R1:W-:Y:S04]  /*7400*/  STL [R1+0x3c], R0 ;  /* 0x00003c0001007387 */ /* 0x0003e80000100800 */
[----:B------:R-:W4:Y:S01]  /*7410*/  LDL.LU R10, [R1+0xac] ;  /* 0x0000ac00010a7983 */ /* 0x000f220000300800 */
[----:B0-----:R-:W-:-:S03]  /*7420*/  SEL R2, R5, R19, !P2 ;  /* 0x0000001305027207 */ /* 0x001fc60005000000 */
[----:B------:R-:W5:Y:S01]  /*7430*/  LDL.LU R16, [R1+0x1b4] ;  /* 0x0001b40001107983 */ /* 0x000f620000300800 */
[----:B-1----:R-:W-:-:S03]  /*7440*/  SEL R0, R5, R18, !P2 ;  /* 0x0000001205007207 */ /* 0x002fc60005000000 */
[----:B------:R-:W5:Y:S04]  /*7450*/  LDL.LU R15, [R1+0x1b8] ;  /* 0x0001b800010f7983 */ /* 0x000f680000300800 */
[----:B------:R-:W5:Y:S04]  /*7460*/  LDL.LU R9, [R1+0x1c0] ;  /* 0x0001c00001097983 */ /* 0x000f680000300800 */
[----:B------:R0:W-:Y:S04]  /*7470*/  STL [R1+0x28], R2 ;  /* 0x0000280201007387 */ /* 0x0001e80000100800 */
[----:B------:R-:W5:Y:S04]  /*7480*/  LDL.LU R8, [R1+0x1cc] ;  /* 0x0001cc0001087983 */ /* 0x000f680000300800 */
[----:B------:R1:W-:Y:S04]  /*7490*/  STL [R1+0x44], R0 ;  /* 0x0000440001007387 */ /* 0x0003e80000100800 */
[----:B------:R-:W5:Y:S04]  /*74a0*/  LDL.LU R7, [R1+0x1c8] ;  /* 0x0001c80001077983 */ /* 0x000f680000300800 */
[----:B0-----:R-:W5:Y:S04]  /*74b0*/  LDL.LU R2, [R1+0x1c4] ;  /* 0x0001c40001027983 */ /* 0x001f680000300800 */
[----:B------:R-:W5:Y:S04]  /*74c0*/  LDL.LU R6, [R1+0x1bc] ;  /* 0x0001bc0001067983 */ /* 0x000f680000300800 */
        /* <DEDUP_REMOVED lines=8> */
[----:B------:R-:W5:Y:S01]  /*7550*/  LDL.LU R23, [R1+0xe0] ;  /* 0x0000e00001177983 */ /* 0x000f620000300800 */
[----:B------:R-:W-:-:S03]  /*7560*/  SEL R17, R5, R17, !P2 ;  /* 0x0000001105117207 */ /* 0x000fc60005000000 */
[----:B------:R-:W5:Y:S01]  /*7570*/  LDL.LU R19, [R1+0xe4] ;  /* 0x0000e40001137983 */ /* 0x000f620000300800 */
[----:B-1----:R-:W-:-:S03]  /*7580*/  SEL R0, R5, R14, !P2 ;  /* 0x0000000e05007207 */ /* 0x002fc60005000000 */
[----:B------:R-:W5:Y:S04]  /*7590*/  LDL.LU R18, [R1+0xec] ;  /* 0x0000ec0001127983 */ /* 0x000f680000300800 */
[----:B------:R-:W5:Y:S04]  /*75a0*/  LDL.LU R22, [R1+0xf4] ;  /* 0x0000f40001167983 */ /* 0x000f680000300800 */
[----:B------:R-:W-:Y:S04]  /*75b0*/  STL [R1+0x48], R17 ;  /* 0x0000481101007387 */ /* 0x000fe80000100800 */
[----:B------:R-:W5:Y:S04]  /*75c0*/  LDL.LU R21, [R1+0xf8] ;  /* 0x0000f80001157983 */ /* 0x000f680000300800 */
[----:B------:R0:W-:Y:S04]  /*75d0*/  STL [R1+0x50], R0 ;  /* 0x0000500001007387 */ /* 0x0001e80000100800 */
[----:B------:R-:W5:Y:S04]  /*75e0*/  LDL.LU R20, [R1+0x108] ;  /* 0x0001080001147983 */ /* 0x000f680000300800 */
[----:B0-----:R-:W5:Y:S04]  /*75f0*/  LDL.LU R0, [R1+0x110] ;  /* 0x0001100001007983 */ /* 0x001f680000300800 */
[----:B------:R-:W5:Y:S04]  /*7600*/  LDL.LU R17, [R1+0x114] ;  /* 0x0001140001117983 */ /* 0x000f680000300800 */
[----:B------:R-:W5:Y:S01]  /*7610*/  LDL.LU R14, [R1+0x118] ;  /* 0x00011800010e7983 */ /* 0x000f620000300800 */
[----:B--2---:R-:W-:-:S05]  /*7620*/  SEL R13, R5, R13, !P2 ;  /* 0x0000000d050d7207 */ /* 0x004fca0005000000 */
[----:B------:R4:W-:Y:S01]  /*7630*/  STL [R1+0x58], R13 ;  /* 0x0000580d01007387 */ /* 0x0009e20000100800 */
[----:B---3--:R-:W-:-:S05]  /*7640*/  SEL R11, R5, R11, !P2 ;  /* 0x0000000b050b7207 */ /* 0x008fca0005000000 */
[----:B------:R5:W-:Y:S01]  /*7650*/  STL [R1+0x5c], R11 ;  /* 0x00005c0b01007387 */ /* 0x000be20000100800 */
[C---:B----4-:R-:W-:Y:S02]  /*7660*/  SEL R13, R5.reuse, R10, !P2 ;  /* 0x0000000a050d7207 */ /* 0x050fe40005000000 */
[----:B-----5:R-:W-:-:S03]  /*7670*/  SEL R11, R5, R16, !P2 ;  /* 0x00000010050b7207 */ /* 0x020fc60005000000 */
[----:B------:R-:W-:Y:S01]  /*7680*/  STL [R1+0x78], R13 ;  /* 0x0000780d01007387 */ /* 0x000fe20000100800 */
[----:B------:R-:W-:-:S03]  /*7690*/  SEL R10, R5, R15, !P2 ;  /* 0x0000000f050a7207 */ /* 0x000fc60005000000 */
[----:B------:R-:W2:Y:S04]  /*76a0*/  LDL.LU R16, [R1+0x120] ;  /* 0x0001200001107983 */ /* 0x000ea80000300800 */
[----:B------:R-:W-:Y:S04]  /*76b0*/  STL [R1+0x84], R11 ;  /* 0x0000840b01007387 */ /* 0x000fe80000100800 */
[----:B------:R-:W3:Y:S04]  /*76c0*/  LDL.LU R15, [R1+0x144] ;  /* 0x00014400010f7983 */ /* 0x000ee80000300800 */
[----:B------:R0:W-:Y:S02]  /*76d0*/  STL [R1+0x88], R10 ;  /* 0x0000880a01007387 */ /* 0x0001e40000100800 */
[----:B0-----:R-:W-:-:S02]  /*76e0*/  SEL R10, R5, R9, !P2 ;  /* 0x00000009050a7207 */ /* 0x001fc40005000000 */
[C---:B------:R-:W-:Y:S02]  /*76f0*/  SEL R9, R5.reuse, R8, !P2 ;  /* 0x0000000805097207 */ /* 0x040fe40005000000 */
[C---:B------:R-:W-:Y:S02]  /*7700*/  SEL R8, R5.reuse, R7, !P2 ;  /* 0x0000000705087207 */ /* 0x040fe40005000000 */
[C---:B------:R-:W-:Y:S01]  /*7710*/  SEL R2, R5.reuse, R2, !P2 ;  /* 0x0000000205027207 */ /* 0x040fe20005000000 */
[----:B------:R-:W-:Y:S01]  /*7720*/  STL [R1+0x8c], R10 ;  /* 0x00008c0a01007387 */ /* 0x000fe20000100800 */
[----:B------:R-:W-:-:S03]  /*7730*/  SEL R7, R5, R6, !P2 ;  /* 0x0000000605077207 */ /* 0x000fc60005000000 */
[----:B------:R-:W-:Y:S01]  /*7740*/  STL [R1+0x90], R9 ;  /* 0x0000900901007387 */ /* 0x000fe20000100800 */
[----:B------:R-:W-:-:S03]  /*7750*/  SEL R6, R5, R4, !P2 ;  /* 0x0000000405067207 */ /* 0x000fc60005000000 */
[----:B------:R-:W-:Y:S01]  /*7760*/  STL [R1+0x94], R8 ;  /* 0x0000940801007387 */ /* 0x000fe20000100800 */
[----:B------:R-:W-:-:S03]  /*7770*/  SEL R4, R5, R29, !P2 ;  /* 0x0000001d05047207 */ /* 0x000fc60005000000 */
[----:B------:R0:W-:Y:S04]  /*7780*/  STL [R1+0xa0], R2 ;  /* 0x0000a00201007387 */ /* 0x0001e80000100800 */
[----:B------:R-:W-:Y:S01]  /*7790*/  STL [R1+0xa4], R7 ;  /* 0x0000a40701007387 */ /* 0x000fe20000100800 */
[----:B0-----:R-:W-:-:S03]  /*77a0*/  SEL R2, R5, R3, !P2 ;  /* 0x0000000305027207 */ /* 0x001fc60005000000 */
[----:B------:R-:W-:Y:S01]  /*77b0*/  STL [R1+0xac], R6 ;  /* 0x0000ac0601007387 */ /* 0x000fe20000100800 */
[----:B------:R-:W-:-:S03]  /*77c0*/  SEL R3, R5, R28, !P2 ;  /* 0x0000001c05037207 */ /* 0x000fc60005000000 */
[----:B------:R0:W-:Y:S04]  /*77d0*/  STL [R1+0xb0], R2 ;  /* 0x0000b00201007387 */ /* 0x0001e80000100800 */
[----:B------:R1:W-:Y:S01]  /*77e0*/  STL [R1+0xb4], R4 ;  /* 0x0000b40401007387 */ /* 0x0003e20000100800 */
[----:B0-----:R-:W-:-:S03]  /*77f0*/  SEL R2, R5, R27, !P2 ;  /* 0x0000001b05027207 */ /* 0x001fc60005000000 */
[----:B------:R0:W-:Y:S01]  /*7800*/  STL [R1+0xbc], R3 ;  /* 0x0000bc0301007387 */ /* 0x0001e20000100800 */
[----:B-1----:R-:W-:-:S03]  /*7810*/  SEL R4, R5, R26, !P2 ;  /* 0x0000001a05047207 */ /* 0x002fc60005000000 */
        /* <DEDUP_REMOVED lines=8> */
[----:B------:R-:W-:Y:S04]  /*78a0*/  STL [R1+0xe0], R4 ;  /* 0x0000e00401007387 */ /* 0x000fe80000100800 */
[----:B------:R-:W4:Y:S01]  /*78b0*/  LDL.LU R19, [R1+0x148] ;  /* 0x0001480001137983 */ /* 0x000f220000300800 */
[----:B0-----:R-:W-:-:S03]  /*78c0*/  SEL R2, R5, R18, !P2 ;  /* 0x0000001205027207 */ /* 0x001fc60005000000 */
[----:B------:R0:W-:Y:S04]  /*78d0*/  STL [R1+0xe4], R3 ;  /* 0x0000e40301007387 */ /* 0x0001e80000100800 */
[----:B------:R-:W5:Y:S04]  /*78e0*/  LDL.LU R18, [R1+0x14c] ;  /* 0x00014c0001127983 */ /* 0x000f680000300800 */
[----:B------:R1:W-:Y:S01]  /*78f0*/  STL [R1+0xec], R2 ;  /* 0x0000ec0201007387 */ /* 0x0003e20000100800 */
[C---:B0-----:R-:W-:Y:S02]  /*7900*/  SEL R3, R5.reuse, R22, !P2 ;  /* 0x0000001605037207 */ /* 0x041fe40005000000 */
[----:B------:R-:W-:-:S03]  /*7910*/  SEL R4, R5, R20, !P2 ;  /* 0x0000001405047207 */ /* 0x000fc60005000000 */
[----:B------:R0:W-:Y:S01]  /*7920*/  STL [R1+0xf4], R3 ;  /* 0x0000f40301007387 */ /* 0x0001e20000100800 */
[----:B-1----:R-:W-:-:S05]  /*7930*/  SEL R2, R5, R21, !P2 ;  /* 0x0000001505027207 */ /* 0x002fca0005000000 */
[----:B------:R1:W-:Y:S01]  /*7940*/  STL [R1+0xf8], R2 ;  /* 0x0000f80201007387 */ /* 0x0003e20000100800 */
[----:B0-----:R-:W-:-:S03]  /*7950*/  SEL R3, R5, R0, !P2 ;  /* 0x0000000005037207 */ /* 0x001fc60005000000 */
[----:B------:R-:W-:Y:S01]  /*7960*/  STL [R1+0x108], R4 ;  /* 0x0001080401007387 */ /* 0x000fe20000100800 */
[C---:B------:R-:W-:Y:S02]  /*7970*/  SEL R0, R5.reuse, R14, !P2 ;  /* 0x0000000e05007207 */ /* 0x040fe40005000000 */
[C---:B-1----:R-:W-:Y:S01]  /*7980*/  SEL R2, R5.reuse, R17, !P2 ;  /* 0x0000001105027207 */ /* 0x042fe20005000000 */
[----:B------:R-:W-:Y:S04]  /*7990*/  STL [R1+0x110], R3 ;  /* 0x0001100301007387 */ /* 0x000fe80000100800 */
[----:B------:R-:W5:Y:S04]  /*79a0*/  LDL.LU R13, [R1+0x154] ;  /* 0x00015400010d7983 */ /* 0x000f680000300800 */
[----:B------:R2:W-:Y:S04]  /*79b0*/  STL [R1+0x114], R2 ;  /* 0x0001140201007387 */ /* 0x0005e80000100800 */
[----:B------:R-:W5:Y:S04]  /*79c0*/  LDL.LU R11, [R1+0x158] ;  /* 0x00015800010b7983 */ /* 0x000f680000300800 */
[----:B------:R3:W-:Y:S04]  /*79d0*/  STL [R1+0x118], R0 ;  /* 0x0001180001007387 */ /* 0x0007e80000100800 */
[----:B------:R-:W5:Y:S04]  /*79e0*/  LDL.LU R10, [R1+0x15c] ;  /* 0x00015c00010a7983 */ /* 0x000f680000300800 */
[----:B------:R-:W5:Y:S04]  /*79f0*/  LDL.LU R17, [R1+0x160] ;  /* 0x0001600001117983 */ /* 0x000f680000300800 */
[----:B------:R-:W5:Y:S04]  /*7a00*/  LDL.LU R14, [R1+0x168] ;  /* 0x00016800010e7983 */ /* 0x000f680000300800 */
[----:B------:R-:W5:Y:S01]  /*7a10*/  LDL.LU R9, [R1+0x16c] ;  /* 0x00016c0001097983 */ /* 0x000f620000300800 */
[----:B--2---:R-:W-:-:S05]  /*7a20*/  SEL R2, R5, R16, !P2 ;  /* 0x0000001005027207 */ /* 0x004fca0005000000 */
[----:B------:R0:W-:Y:S01]  /*7a30*/  STL [R1+0x120], R2 ;  /* 0x0001200201007387 */ /* 0x0001e20000100800 */
[----:B---3--:R-:W-:-:S03]  /*7a40*/  SEL R0, R5, R15, !P2 ;  /* 0x0000000f05007207 */ /* 0x008fc60005000000 */
[----:B------:R-:W2:Y:S04]  /*7a50*/  LDL.LU R8, [R1+0x170] ;  /* 0x0001700001087983 */ /* 0x000ea80000300800 */
[----:B------:R5:W-:Y:S04]  /*7a60*/  STL [R1+0x144], R0 ;  /* 0x0001440001007387 */ /* 0x000be80000100800 */
[----:B------:R-:W3:Y:S04]  /*7a70*/  LDL.LU R7, [R1+0x178] ;  /* 0x0001780001077983 */ /* 0x000ee80000300800 */
[----:B0-----:R-:W3:Y:S04]  /*7a80*/  LDL.LU R2, [R1+0x180] ;  /* 0x0001800001027983 */ /* 0x001ee80000300800 */
[----:B------:R-:W3:Y:S04]  /*7a90*/  LDL.LU R6, [R1+0x188] ;  /* 0x0001880001067983 */ /* 0x000ee80000300800 */
        /* <DEDUP_REMOVED lines=11> */
[----:B------:R-:W3:Y:S01]  /*7b50*/  LDL.LU R22, [R1+0x174] ;  /* 0x0001740001167983 */ /* 0x000ee20000300800 */
[----:B----4-:R-:W-:-:S05]  /*7b60*/  SEL R19, R5, R19, !P2 ;  /* 0x0000001305137207 */ /* 0x010fca0005000000 */
[----:B------:R-:W-:Y:S01]  /*7b70*/  STL [R1+0x148], R19 ;  /* 0x0001481301007387 */ /* 0x000fe20000100800 */
[----:B-----5:R-:W-:-:S03]  /*7b80*/  SEL R0, R5, R18, !P2 ;  /* 0x0000001205007207 */ /* 0x020fc60005000000 */
[----:B------:R-:W4:Y:S04]  /*7b90*/  LDL.LU R21, [R1+0x164] ;  /* 0x0001640001157983 */ /* 0x000f280000300800 */
[----:B------:R0:W-:Y:S04]  /*7ba0*/  STL [R1+0x14c], R0 ;  /* 0x00014c0001007387 */ /* 0x0001e80000100800 */
[----:B------:R-:W5:Y:S04]  /*7bb0*/  LDL.LU R20, [R1+0x150] ;  /* 0x0001500001147983 */ /* 0x000f680000300800 */
[----:B0-----:R-:W5:Y:S04]  /*7bc0*/  LDL.LU R0, [R1+0x140] ;  /* 0x0001400001007983 */ /* 0x001f680000300800 */
[----:B------:R-:W5:Y:S04]  /*7bd0*/  LDL.LU R19, [R1+0x13c] ;  /* 0x00013c0001137983 */ /* 0x000f680000300800 */
[----:B------:R-:W5:Y:S01]  /*7be0*/  LDL.LU R18, [R1+0x138] ;  /* 0x0001380001127983 */ /* 0x000f620000300800 */
[----:B------:R-:W-:-:S05]  /*7bf0*/  SEL R13, R5, R13, !P2 ;  /* 0x0000000d050d7207 */ /* 0x000fca0005000000 */
[----:B------:R0:W-:Y:S01]  /*7c00*/  STL [R1+0x154], R13 ;  /* 0x0001540d01007387 */ /* 0x0001e20000100800 */
[----:B------:R-:W-:-:S05]  /*7c10*/  SEL R11, R5, R11, !P2 ;  /* 0x0000000b050b7207 */ /* 0x000fca0005000000 */
[----:B------:R1:W-:Y:S01]  /*7c20*/  STL [R1+0x158], R11 ;  /* 0x0001580b01007387 */ /* 0x0003e20000100800 */
[C---:B0-----:R-:W-:Y:S02]  /*7c30*/  SEL R13, R5.reuse, R10, !P2 ;  /* 0x0000000a050d7207 */ /* 0x041fe40005000000 */
[----:B-1----:R-:W-:-:S03]  /*7c40*/  SEL R11, R5, R17, !P2 ;  /* 0x00000011050b7207 */ /* 0x002fc60005000000 */
[----:B------:R-:W-:Y:S01]  /*7c50*/  STL [R1+0x15c], R13 ;  /* 0x00015c0d01007387 */ /* 0x000fe20000100800 */
[----:B------:R-:W-:-:S03]  /*7c60*/  SEL R10, R5, R14, !P2 ;  /* 0x0000000e050a7207 */ /* 0x000fc60005000000 */
[----:B------:R-:W5:Y:S04]  /*7c70*/  LDL.LU R17, [R1+0x134] ;  /* 0x0001340001117983 */ /* 0x000f680000300800 */
[----:B------:R-:W-:Y:S04]  /*7c80*/  STL [R1+0x160], R11 ;  /* 0x0001600b01007387 */ /* 0x000fe80000100800 */
[----:B------:R-:W5:Y:S04]  /*7c90*/  LDL.LU R14, [R1+0x104] ;  /* 0x00010400010e7983 */ /* 0x000f680000300800 */
[----:B------:R0:W-:Y:S02]  /*7ca0*/  STL [R1+0x168], R10 ;  /* 0x0001680a01007387 */ /* 0x0001e40000100800 */
[----:B0-----:R-:W-:-:S05]  /*7cb0*/  SEL R10, R5, R9, !P2 ;  /* 0x00000009050a7207 */ /* 0x001fca0005000000 */
[----:B------:R-:W-:Y:S01]  /*7cc0*/  STL [R1+0x16c], R10 ;  /* 0x00016c0a01007387 */ /* 0x000fe20000100800 */
[C---:B--2---:R-:W-:Y:S02]  /*7cd0*/  SEL R9, R5.reuse, R8, !P2 ;  /* 0x0000000805097207 */ /* 0x044fe40005000000 */
[----:B---3--:R-:W-:-:S03]  /*7ce0*/  SEL R8, R5, R7, !P2 ;  /* 0x0000000705087207 */ /* 0x008fc60005000000 */
[----:B------:R-:W-:Y:S01]  /*7cf0*/  STL [R1+0x170], R9 ;  /* 0x0001700901007387 */ /* 0x000fe20000100800 */
[----:B------:R-:W-:-:S03]  /*7d00*/  SEL R2, R5, R2, !P2 ;  /* 0x0000000205027207 */ /* 0x000fc60005000000 */
[----:B------:R-:W-:Y:S01]  /*7d10*/  STL [R1+0x178], R8 ;  /* 0x0001780801007387 */ /* 0x000fe20000100800 */
[----:B------:R-:W-:-:S03]  /*7d20*/  SEL R7, R5, R6, !P2 ;  /* 0x0000000605077207 */ /* 0x000fc60005000000 */
[----:B------:R0:W-:Y:S01]  /*7d30*/  STL [R1+0x180], R2 ;  /* 0x0001800201007387 */ /* 0x0001e20000100800 */
[----:B------:R-:W-:-:S03]  /*7d40*/  SEL R6, R5, R4, !P2 ;  /* 0x0000000405067207 */ /* 0x000fc60005000000 */
[----:B------:R-:W-:Y:S01]  /*7d50*/  STL [R1+0x188], R7 ;  /* 0x0001880701007387 */ /* 0x000fe20000100800 */
[C---:B0-----:R-:W-:Y:S02]  /*7d60*/  SEL R2, R5.reuse, R3, !P2 ;  /* 0x0000000305027207 */ /* 0x041fe40005000000 */
[C---:B------:R-:W-:Y:S01]  /*7d70*/  SEL R4, R5.reuse, R29, !P2 ;  /* 0x0000001d05047207 */ /* 0x040fe20005000000 */
        /* <DEDUP_REMOVED lines=16> */
[----:B------:R-:W2:Y:S01]  /*7e80*/  LDL.LU R16, [R1+0x100] ;  /* 0x0001000001107983 */ /* 0x000ea20000300800 */
[----:B0-----:R-:W-:-:S03]  /*7e90*/  SEL R2, R5, R15, !P2 ;  /* 0x0000000f05027207 */ /* 0x001fc60005000000 */
[----:B------:R0:W-:Y:S04]  /*7ea0*/  STL [R1+0x1a4], R3 ;  /* 0x0001a40301007387 */ /* 0x0001e80000100800 */
[----:B------:R-:W3:Y:S04]  /*7eb0*/  LDL.LU R15, [R1+0xfc] ;  /* 0x0000fc00010f7983 */ /* 0x000ee80000300800 */
[----:B------:R4:W-:Y:S01]  /*7ec0*/  STL [R1+0x1a0], R2 ;  /* 0x0001a00201007387 */ /* 0x0009e20000100800 */
[----:B0-----:R-:W-:-:S05]  /*7ed0*/  SEL R3, R5, R22, !P2 ;  /* 0x0000001605037207 */ /* 0x001fca0005000000 */
[----:B------:R0:W-:Y:S01]  /*7ee0*/  STL [R1+0x19c], R3 ;  /* 0x00019c0301007387 */ /* 0x0001e20000100800 */
[----:B----4-:R-:W-:-:S05]  /*7ef0*/  SEL R2, R5, R21, !P2 ;  /* 0x0000001505027207 */ /* 0x010fca0005000000 */
[----:B------:R1:W-:Y:S01]  /*7f00*/  STL [R1+0x198], R2 ;  /* 0x0001980201007387 */ /* 0x0003e20000100800 */
[C---:B-----5:R-:W-:Y:S02]  /*7f10*/  SEL R4, R5.reuse, R20, !P2 ;  /* 0x0000001405047207 */ /* 0x060fe40005000000 */
[----:B0-----:R-:W-:-:S03]  /*7f20*/  SEL R3, R5, R0, !P2 ;  /* 0x0000000005037207 */ /* 0x001fc60005000000 */
[----:B------:R-:W-:Y:S01]  /*7f30*/  STL [R1+0x190], R4 ;  /* 0x0001900401007387 */ /* 0x000fe20000100800 */
[----:B-1----:R-:W-:-:S03]  /*7f40*/  SEL R2, R5, R19, !P2 ;  /* 0x0000001305027207 */ /* 0x002fc60005000000 */
[----:B------:R-:W-:Y:S01]  /*7f50*/  STL [R1+0x18c], R3 ;  /* 0x00018c0301007387 */ /* 0x000fe20000100800 */
[----:B------:R-:W-:-:S03]  /*7f60*/  SEL R0, R5, R18, !P2 ;  /* 0x0000001205007207 */ /* 0x000fc60005000000 */
[----:B------:R-:W4:Y:S04]  /*7f70*/  LDL.LU R11, [R1+0x11c] ;  /* 0x00011c00010b7983 */ /* 0x000f280000300800 */
[----:B------:R0:W-:Y:S04]  /*7f80*/  STL [R1+0x184], R2 ;  /* 0x0001840201007387 */ /* 0x0001e80000100800 */
[----:B------:R-:W5:Y:S04]  /*7f90*/  LDL.LU R10, [R1+0x124] ;  /* 0x00012400010a7983 */ /* 0x000f680000300800 */
[----:B------:R1:W-:Y:S04]  /*7fa0*/  STL [R1+0x17c], R0 ;  /* 0x00017c0001007387 */ /* 0x0003e80000100800 */
[----:B------:R-:W5:Y:S04]  /*7fb0*/  LDL.LU R9, [R1+0x130] ;  /* 0x0001300001097983 */ /* 0x000f680000300800 */
[----:B------:R-:W5:Y:S04]  /*7fc0*/  LDL.LU R13, [R1+0x128] ;  /* 0x00012800010d7983 */ /* 0x000f680000300800 */
[----:B0-----:R-:W5:Y:S04]  /*7fd0*/  LDL.LU R2, [R1+0x12c] ;  /* 0x00012c0001027983 */ /* 0x001f680000300800 */
[----:B------:R-:W5:Y:S01]  /*7fe0*/  LDL.LU R8, [R1+0x10c] ;  /* 0x00010c0001087983 */ /* 0x000f620000300800 */
[----:B------:R-:W-:-:S05]  /*7ff0*/  SEL R3, R5, R17, !P2 ;  /* 0x0000001105037207 */ /* 0x000fca0005000000 */
[----:B------:R0:W-:Y:S01]  /*8000*/  STL [R1+0x174], R3 ;  /* 0x0001740301007387 */ /* 0x0001e20000100800 */
[----:B-1----:R-:W-:-:S03]  /*8010*/  SEL R0, R5, R14, !P2 ;  /* 0x0000000e05007207 */ /* 0x002fc60005000000 */
[----:B------:R-:W5:Y:S04]  /*8020*/  LDL.LU R7, [R1+0xf0] ;  /* 0x0000f00001077983 */ /* 0x000f680000300800 */
[----:B------:R1:W-:Y:S04]  /*8030*/  STL [R1+0x164], R0 ;  /* 0x0001640001007387 */ /* 0x0003e80000100800 */
[----:B------:R-:W5:Y:S04]  /*8040*/  LDL.LU R6, [R1+0xe8] ;  /* 0x0000e80001067983 */ /* 0x000f680000300800 */
        /* <DEDUP_REMOVED lines=12> */
[----:B------:R-:W5:Y:S04]  /*8110*/  LDL.LU R14, [R1] ;  /* 0x00000000010e7983 */ /* 0x000f680000300800 */
[----:B-1----:R-:W5:Y:S01]  /*8120*/  LDL.LU R0, [R1+0x6c] ;  /* 0x00006c0001007983 */ /* 0x002f620000300800 */
[----:B--2---:R-:W-:-:S05]  /*8130*/  SEL R16, R5, R16, !P2 ;  /* 0x0000001005107207 */ /* 0x004fca0005000000 */
[----:B------:R0:W-:Y:S01]  /*8140*/  STL [R1+0x150], R16 ;  /* 0x0001501001007387 */ /* 0x0001e20000100800 */
[----:B---3--:R-:W-:-:S03]  /*8150*/  SEL R15, R5, R15, !P2 ;  /* 0x0000000f050f7207 */ /* 0x008fc60005000000 */
[----:B------:R-:W2:Y:S04]  /*8160*/  LDL.LU R19, [R1+0x70] ;  /* 0x0000700001137983 */ /* 0x000ea80000300800 */
[----:B------:R1:W-:Y:S04]  /*8170*/  STL [R1+0x140], R15 ;  /* 0x0001400f01007387 */ /* 0x0003e80000100800 */
[----:B------:R-:W3:Y:S04]  /*8180*/  LDL.LU R18, [R1+0x98] ;  /* 0x0000980001127983 */ /* 0x000ee80000300800 */
[----:B------:R-:W3:Y:S04]  /*8190*/  LDL.LU R17, [R1+0x60] ;  /* 0x0000600001117983 */ /* 0x000ee80000300800 */
[----:B0-----:R-:W3:Y:S04]  /*81a0*/  LDL.LU R16, [R1+0x64] ;  /* 0x0000640001107983 */ /* 0x001ee80000300800 */
[----:B-1----:R-:W3:Y:S01]  /*81b0*/  LDL.LU R15, [R1+0x80] ;  /* 0x00008000010f7983 */ /* 0x002ee20000300800 */
[----:B----4-:R-:W-:-:S05]  /*81c0*/  SEL R11, R5, R11, !P2 ;  /* 0x0000000b050b7207 */ /* 0x010fca0005000000 */
[----:B------:R0:W-:Y:S01]  /*81d0*/  STL [R1+0x13c], R11 ;  /* 0x00013c0b01007387 */ /* 0x0001e20000100800 */
[----:B-----5:R-:W-:-:S03]  /*81e0*/  SEL R10, R5, R10, !P2 ;  /* 0x0000000a050a7207 */ /* 0x020fc60005000000 */
[----:B0-----:R-:W4:Y:S01]  /*81f0*/  LDL.LU R11, [R1+0x804] ;  /* 0x00080400010b7983 */ /* 0x001f220000300800 */
[----:B------:R-:W-:-:S03]  /*8200*/  SEL R9, R5, R9, !P2 ;  /* 0x0000000905097207 */ /* 0x000fc60005000000 */
[----:B------:R0:W-:Y:S01]  /*8210*/  STL [R1+0x138], R10 ;  /* 0x0001380a01007387 */ /* 0x0001e20000100800 */
[C---:B------:R-:W-:Y:S02]  /*8220*/  SEL R13, R5.reuse, R13, !P2 ;  /* 0x0000000d050d7207 */ /* 0x040fe40005000000 */
[C---:B------:R-:W-:Y:S01]  /*8230*/  SEL R2, R5.reuse, R2, !P2 ;  /* 0x0000000205027207 */ /* 0x040fe20005000000 */
[----:B0-----:R-:W5:Y:S01]  /*8240*/  LDL.LU R10, [R1+0x800] ;  /* 0x00080000010a7983 */ /* 0x001f620000300800 */
[----:B------:R-:W-:-:S03]  /*8250*/  SEL R8, R5, R8, !P2 ;  /* 0x0000000805087207 */ /* 0x000fc60005000000 */
[----:B------:R0:W-:Y:S04]  /*8260*/  STL [R1+0x134], R9 ;  /* 0x0001340901007387 */ /* 0x0001e80000100800 */
[----:B0-----:R-:W4:Y:S04]  /*8270*/  LDL.LU R9, [R1+0x7fc] ;  /* 0x0007fc0001097983 */ /* 0x001f280000300800 */
[----:B------:R0:W-:Y:S01]  /*8280*/  STL [R1+0x130], R13 ;  /* 0x0001300d01007387 */ /* 0x0001e20000100800 */
[C---:B------:R-:W-:Y:S02]  /*8290*/  SEL R7, R5.reuse, R7, !P2 ;  /* 0x0000000705077207 */ /* 0x040fe40005000000 */
[C---:B------:R-:W-:Y:S01]  /*82a0*/  SEL R6, R5.reuse, R6, !P2 ;  /* 0x0000000605067207 */ /* 0x040fe20005000000 */
[----:B0-----:R-:W5:Y:S04]  /*82b0*/  LDL.LU R13, [R1+0x34] ;  /* 0x00003400010d7983 */ /* 0x001f680000300800 */
[----:B------:R0:W-:Y:S01]  /*82c0*/  STL [R1+0x12c], R2 ;  /* 0x00012c0201007387 */ /* 0x0001e20000100800 */
[----:B------:R-:W-:-:S02]  /*82d0*/  SEL R4, R5, R4, !P2 ;  /* 0x0000000405047207 */ /* 0x000fc40005000000 */
[C---:B------:R-:W-:Y:S01]  /*82e0*/  SEL R3, R5.reuse, R3, !P2 ;  /* 0x0000000305037207 */ /* 0x040fe20005000000 */
[----:B0-----:R-:W4:Y:S04]  /*82f0*/  LDL.LU R2, [R1+0x38] ;  /* 0x0000380001027983 */ /* 0x001f280000300800 */
[----:B------:R0:W-:Y:S01]  /*8300*/  STL [R1+0x128], R8 ;  /* 0x0001280801007387 */ /* 0x0001e20000100800 */
[C---:B------:R-:W-:Y:S02]  /*8310*/  SEL R29, R5.reuse, R29, !P2 ;  /* 0x0000001d051d7207 */ /* 0x040fe40005000000 */
[C---:B------:R-:W-:Y:S01]  /*8320*/  SEL R28, R5.reuse, R28, !P2 ;  /* 0x0000001c051c7207 */ /* 0x040fe20005000000 */
[----:B0-----:R-:W4:Y:S04]  /*8330*/  LDL.LU R8, [R1+0x7f8] ;  /* 0x0007f80001087983 */ /* 0x001f280000300800 */
[----:B------:R0:W-:Y:S01]  /*8340*/  STL [R1+0x124], R7 ;  /* 0x0001240701007387 */ /* 0x0001e20000100800 */
[----:B------:R-:W-:-:S03]  /*8350*/  SEL R27, R5, R27, !P2 ;  /* 0x0000001b051b7207 */ /* 0x000fc60005000000 */
        /* <DEDUP_REMOVED lines=25> */
[----:B------:R0:W-:Y:S04]  /*84f0*/  STL [R1+0xc8], R24 ;  /* 0x0000c81801007387 */ /* 0x0001e80000100800 */
        /* <DEDUP_REMOVED lines=10> */
[----:B0-----:R-:W5:Y:S01]  /*85a0*/  LDL.LU R14, [R1+0x7bc] ;  /* 0x0007bc00010e7983 */ /* 0x001f620000300800 */
[----:B------:R-:W-:-:S02]  /*85b0*/  SEL R0, R5, R0, !P2 ;  /* 0x0000000005007207 */ /* 0x000fc40005000000 */
[C---:B--2---:R-:W-:Y:S02]  /*85c0*/  SEL R19, R5.reuse, R19, !P2 ;  /* 0x0000001305137207 */ /* 0x044fe40005000000 */
[C---:B---3--:R-:W-:Y:S02]  /*85d0*/  SEL R18, R5.reuse, R18, !P2 ;  /* 0x0000001205127207 */ /* 0x048fe40005000000 */
[C---:B------:R-:W-:Y:S02]  /*85e0*/  SEL R17, R5.reuse, R17, !P2 ;  /* 0x0000001105117207 */ /* 0x040fe40005000000 */
[C---:B------:R-:W-:Y:S02]  /*85f0*/  SEL R16, R5.reuse, R16, !P2 ;  /* 0x0000001005107207 */ /* 0x040fe40005000000 */
[C---:B------:R-:W-:Y:S02]  /*8600*/  SEL R15, R5.reuse, R15, !P2 ;  /* 0x0000000f050f7207 */ /* 0x040fe40005000000 */
[----:B-----5:R-:W-:-:S05]  /*8610*/  SEL R14, R5, R14, !P2 ;  /* 0x0000000e050e7207 */ /* 0x020fca0005000000 */
[----:B------:R0:W-:Y:S04]  /*8620*/  STL [R1+0x7c], R14 ;  /* 0x00007c0e01007387 */ /* 0x0001e80000100800 */
[----:B0-----:R-:W2:Y:S04]  /*8630*/  LDL.LU R14, [R1+0x2c] ;  /* 0x00002c00010e7983 */ /* 0x001ea80000300800 */
[----:B------:R0:W-:Y:S04]  /*8640*/  STL [R1+0x74], R0 ;  /* 0x0000740001007387 */ /* 0x0001e80000100800 */
[----:B0-----:R-:W3:Y:S04]  /*8650*/  LDL.LU R0, [R1+0x7b8] ;  /* 0x0007b80001007983 */ /* 0x001ee80000300800 */
[----:B------:R0:W-:Y:S04]  /*8660*/  STL [R1+0x70], R19 ;  /* 0x0000701301007387 */ /* 0x0001e80000100800 */
[----:B0-----:R-:W5:Y:S04]  /*8670*/  LDL.LU R19, [R1+0x7b4] ;  /* 0x0007b40001137983 */ /* 0x001f680000300800 */
[----:B------:R0:W-:Y:S04]  /*8680*/  STL [R1+0x6c], R18 ;  /* 0x00006c1201007387 */ /* 0x0001e80000100800 */
[----:B0-----:R-:W3:Y:S04]  /*8690*/  LDL.LU R18, [R1+0x7b0] ;  /* 0x0007b00001127983 */ /* 0x001ee80000300800 */
[----:B------:R0:W-:Y:S04]  /*86a0*/  STL [R1+0x68], R17 ;  /* 0x0000681101007387 */ /* 0x0001e80000100800 */
[----:B0-----:R-:W5:Y:S04]  /*86b0*/  LDL.LU R17, [R1+0x7ac] ;  /* 0x0007ac0001117983 */ /* 0x001f680000300800 */
[----:B------:R0:W-:Y:S04]  /*86c0*/  STL [R1+0x64], R16 ;  /* 0x0000641001007387 */ /* 0x0001e80000100800 */
[----:B0-----:R-:W3:Y:S04]  /*86d0*/  LDL.LU R16, [R1+0x7a8] ;  /* 0x0007a80001107983 */ /* 0x001ee80000300800 */
[----:B------:R0:W-:Y:S04]  /*86e0*/  STL [R1+0x60], R15 ;  /* 0x0000600f01007387 */ /* 0x0001e80000100800 */
[----:B0-----:R-:W3:Y:S01]  /*86f0*/  LDL.LU R15, [R1+0x7a4] ;  /* 0x0007a400010f7983 */ /* 0x001ee20000300800 */
[----:B------:R-:W-:-:S02]  /*8700*/  SEL R13, R5, R13, !P2 ;  /* 0x0000000d050d7207 */ /* 0x000fc40005000000 */
[C---:B----4-:R-:W-:Y:S02]  /*8710*/  SEL R2, R5.reuse, R2, !P2 ;  /* 0x0000000205027207 */ /* 0x050fe40005000000 */
[C---:B------:R-:W-:Y:S02]  /*8720*/  SEL R20, R5.reuse, R20, !P2 ;  /* 0x0000001405147207 */ /* 0x040fe40005000000 */
[C---:B------:R-:W-:Y:S02]  /*8730*/  SEL R21, R5.reuse, R21, !P2 ;  /* 0x0000001505157207 */ /* 0x040fe40005000000 */
[C---:B------:R-:W-:Y:S02]  /*8740*/  SEL R22, R5.reuse, R22, !P2 ;  /* 0x0000001605167207 */ /* 0x040fe40005000000 */
[C---:B------:R-:W-:Y:S02]  /*8750*/  SEL R23, R5.reuse, R23, !P2 ;  /* 0x0000001705177207 */ /* 0x040fe40005000000 */
[----:B------:R-:W-:-:S02]  /*8760*/  SEL R24, R5, R24, !P2 ;  /* 0x0000001805187207 */ /* 0x000fc40005000000 */
[C---:B------:R-:W-:Y:S02]  /*8770*/  SEL R25, R5.reuse, R25, !P2 ;  /* 0x0000001905197207 */ /* 0x040fe40005000000 */
[C---:B------:R-:W-:Y:S02]  /*8780*/  SEL R26, R5.reuse, R26, !P2 ;  /* 0x0000001a051a7207 */ /* 0x040fe40005000000 */
[C---:B------:R-:W-:Y:S02]  /*8790*/  SEL R27, R5.reuse, R27, !P2 ;  /* 0x0000001b051b7207 */ /* 0x040fe40005000000 */
[C---:B------:R-:W-:Y:S02]  /*87a0*/  SEL R28, R5.reuse, R28, !P2 ;  /* 0x0000001c051c7207 */ /* 0x040fe40005000000 */
[C---:B------:R-:W-:Y:S02]  /*87b0*/  SEL R29, R5.reuse, R29, !P2 ;  /* 0x0000001d051d7207 */ /* 0x040fe40005000000 */
[----:B--2---:R-:W-:-:S02]  /*87c0*/  SEL R14, R5, R14, !P2 ;  /* 0x0000000e050e7207 */ /* 0x004fc40005000000 */
[C---:B-----5:R-:W-:Y:S02]  /*87d0*/  SEL R17, R5.reuse, R17, !P2 ;  /* 0x0000001105117207 */ /* 0x060fe40005000000 */
[----:B---3--:R-:W-:-:S05]  /*87e0*/  SEL R15, R5, R15, !P2 ;  /* 0x0000000f050f7207 */ /* 0x008fca0005000000 */
[----:B------:R0:W-:Y:S02]  /*87f0*/  STL [R1+0x54], R15 ;  /* 0x0000540f01007387 */ /* 0x0001e40000100800 */
[C---:B0-----:R-:W-:Y:S02]  /*8800*/  SEL R15, R5.reuse, R16, !P2 ;  /* 0x00000010050f7207 */ /* 0x041fe40005000000 */
[----:B------:R-:W-:-:S03]  /*8810*/  SEL R16, R5, R18, !P2 ;  /* 0x0000001205107207 */ /* 0x000fc60005000000 */
[----:B------:R0:W-:Y:S04]  /*8820*/  STL [R1+0x4c], R15 ;  /* 0x00004c0f01007387 */ /* 0x0001e80000100800 */
[----:B------:R-:W-:Y:S01]  /*8830*/  STL [R1+0x40], R17 ;  /* 0x0000401101007387 */ /* 0x000fe20000100800 */
[----:B0-----:R-:W-:-:S03]  /*8840*/  SEL R15, R5, R19, !P2 ;  /* 0x00000013050f7207 */ /* 0x001fc60005000000 */
[----:B------:R-:W-:Y:S01]  /*8850*/  STL [R1+0x10], R16 ;  /* 0x0000101001007387 */ /* 0x000fe20000100800 */
[----:B------:R-:W-:-:S03]  /*8860*/  SEL R19, R5, R0, !P2 ;  /* 0x0000000005137207 */ /* 0x000fc60005000000 */
[----:B------:R0:W-:Y:S04]  /*8870*/  STL [R1+0xc], R15 ;  /* 0x00000c0f01007387 */ /* 0x0001e80000100800 */
[----:B------:R-:W-:Y:S04]  /*8880*/  STL [R1+0x8], R14 ;  /* 0x0000080e01007387 */ /* 0x000fe80000100800 */
[----:B------:R-:W-:Y:S04]  /*8890*/  STL [R1+0x4], R13 ;  /* 0x0000040d01007387 */ /* 0x000fe80000100800 */
[----:B------:R-:W2:Y:S04]  /*88a0*/  LDL.LU R0, [R1+0x7a0] ;  /* 0x0007a00001007983 */ /* 0x000ea80000300800 */
[----:B------:R-:W-:Y:S04]  /*88b0*/  STL [R1], R2 ;  /* 0x0000000201007387 */ /* 0x000fe80000100800 */
[----:B0-----:R-:W3:Y:S04]  /*88c0*/  LDL.LU R15, [R1+0x20] ;  /* 0x00002000010f7983 */ /* 0x001ee80000300800 */
[----:B------:R-:W4:Y:S04]  /*88d0*/  LDL.LU R16, [R1+0x1c] ;  /* 0x00001c0001107983 */ /* 0x000f280000300800 */
[----:B------:R-:W5:Y:S04]  /*88e0*/  LDL.LU R17, [R1+0x14] ;  /* 0x0000140001117983 */ /* 0x000f680000300800 */
[----:B------:R-:W5:Y:S04]  /*88f0*/  LDL.LU R18, [R1+0x24] ;  /* 0x0000240001127983 */ /* 0x000f680000300800 */
[----:B------:R0:W-:Y:S04]  /*8900*/  STL [R1+0x714], R19 ;  /* 0x0007141301007387 */ /* 0x0001e80000100800 */
[----:B0-----:R-:W5:Y:S04]  /*8910*/  LDL.LU R19, [R1+0x88] ;  /* 0x0000880001137983 */ /* 0x001f680000300800 */
        /* <DEDUP_REMOVED lines=19> */
[----:B0-----:R-:W5:Y:S01]  /*8a50*/  LDL.LU R29, [R1+0x18] ;  /* 0x00001800011d7983 */ /* 0x001f620000300800 */
[----:B------:R-:W-:-:S02]  /*8a60*/  SEL R13, R5, R3, !P2 ;  /* 0x00000003050d7207 */ /* 0x000fc40005000000 */
[----:B------:R-:W0:Y:S01]  /*8a70*/  LDC.64 R2, c[0x0][0x218] ;  /* 0x00008600ff027b82 */ /* 0x000e220000000a00 */
[C---:B------:R-:W-:Y:S01]  /*8a80*/  SEL R4, R5.reuse, R4, !P2 ;  /* 0x0000000405047207 */ /* 0x040fe20005000000 */
[----:B------:R-:W-:Y:S01]  /*8a90*/  @!P6 IMAD.MOV R12, RZ, RZ, -R12 ;  /* 0x000000ffff0ce224 */ /* 0x000fe200078e0a0c */
[C---:B------:R-:W-:Y:S02]  /*8aa0*/  SEL R6, R5.reuse, R6, !P2 ;  /* 0x0000000605067207 */ /* 0x040fe40005000000 */
[C---:B------:R-:W-:Y:S01]  /*8ab0*/  SEL R7, R5.reuse, R7, !P2 ;  /* 0x0000000705077207 */ /* 0x040fe20005000000 */
[----:B------:R-:W-:Y:S01]  /*8ac0*/  STL [R1+0x740], R13 ;  /* 0x0007400d01007387 */ /* 0x000fe20000100800 */
[C---:B------:R-:W-:Y:S02]  /*8ad0*/  SEL R8, R5.reuse, R8, !P2 ;  /* 0x0000000805087207 */ /* 0x040fe40005000000 */
[C---:B------:R-:W-:Y:S01]  /*8ae0*/  SEL R9, R5.reuse, R9, !P2 ;  /* 0x0000000905097207 */ /* 0x040fe20005000000 */
[----:B------:R-:W-:Y:S01]  /*8af0*/  STL [R1+0x744], R4 ;  /* 0x0007440401007387 */ /* 0x000fe20000100800 */
[----:B------:R-:W-:-:S02]  /*8b00*/  SEL R10, R5, R10, !P2 ;  /* 0x0000000a050a7207 */ /* 0x000fc40005000000 */
[C---:B------:R-:W-:Y:S01]  /*8b10*/  SEL R11, R5.reuse, R11, !P2 ;  /* 0x0000000b050b7207 */ /* 0x040fe20005000000 */
[----:B------:R-:W-:Y:S01]  /*8b20*/  STL [R1+0x748], R6 ;  /* 0x0007480601007387 */ /* 0x000fe20000100800 */
[----:B------:R-:W-:-:S03]  /*8b30*/  SEL R14, R5, R12, !P2 ;  /* 0x0000000c050e7207 */ /* 0x000fc60005000000 */
[----:B------:R-:W-:Y:S04]  /*8b40*/  STL [R1+0x74c], R7 ;  /* 0x00074c0701007387 */ /* 0x000fe80000100800 */
[----:B------:R-:W-:Y:S04]  /*8b50*/  STL [R1+0x750], R8 ;  /* 0x0007500801007387 */ /* 0x000fe80000100800 */
[----:B------:R-:W-:Y:S04]  /*8b60*/  STL [R1+0x754], R9 ;  /* 0x0007540901007387 */ /* 0x000fe80000100800 */
[----:B------:R-:W-:Y:S04]  /*8b70*/  STL [R1+0x758], R10 ;  /* 0x0007580a01007387 */ /* 0x000fe80000100800 */
[----:B------:R-:W-:Y:S04]  /*8b80*/  STL [R1+0x75c], R11 ;  /* 0x00075c0b01007387 */ /* 0x000fe80000100800 */
[----:B------:R-:W-:Y:S04]  /*8b90*/  STL [R1+0x760], R14 ;  /* 0x0007600e01007387 */ /* 0x000fe80000100800 */
[----:B0-----:R0:W-:Y:S04]  /*8ba0*/  STL [R1+0x768], R2 ;  /* 0x0007680201007387 */ /* 0x0011e80000100800 */
[----:B------:R1:W-:Y:S01]  /*8bb0*/  STL [R1+0x764], R3 ;  /* 0x0007640301007387 */ /* 0x0003e20000100800 */
[----:B--2---:R-:W-:Y:S01]  /*8bc0*/  IMAD R0, R0, UR5, RZ ;  /* 0x0000000500007c24 */ /* 0x004fe2000f8e02ff */
[----:B------:R-:W-:Y:S01]  /*8bd0*/  ULDC UR5, c[0x0][0x238] ;  /* 0x00008e0000057ab9 */ /* 0x000fe20000000800 */
[----:B---3--:R-:W-:-:S02]  /*8be0*/  IMAD R15, R15, UR4, RZ ;  /* 0x000000040f0f7c24 */ /* 0x008fc4000f8e02ff */
[----:B----4-:R-:W-:Y:S02]  /*8bf0*/  IMAD R16, R16, UR4, RZ ;  /* 0x0000000410107c24 */ /* 0x010fe4000f8e02ff */
[----:B-----5:R-:W-:Y:S02]  /*8c00*/  IMAD R17, R17, UR4, RZ ;  /* 0x0000000411117c24 */ /* 0x020fe4000f8e02ff */
[----:B------:R-:W-:Y:S02]  /*8c10*/  IMAD R18, R18, UR4, RZ ;  /* 0x0000000412127c24 */ /* 0x000fe4000f8e02ff */
[----:B0-----:R-:W-:Y:S02]  /*8c20*/  IMAD R2, R25, UR4, RZ ;  /* 0x0000000419027c24 */ /* 0x001fe4000f8e02ff */
[----:B-1----:R-:W-:Y:S02]  /*8c30*/  IMAD R3, R26, UR4, RZ ;  /* 0x000000041a037c24 */ /* 0x002fe4000f8e02ff */
[----:B------:R-:W-:-:S02]  /*8c40*/  IMAD R12, R28, UR4, RZ ;  /* 0x000000041c0c7c24 */ /* 0x000fc4000f8e02ff */
[----:B------:R-:W-:-:S05]  /*8c50*/  IMAD R5, R29, UR4, RZ ;  /* 0x000000041d057c24 */ /* 0x000fca000f8e02ff */
[----:B------:R-:W-:Y:S04]  /*8c60*/  STL [R1+0x76c], R5 ;  /* 0x00076c0501007387 */ /* 0x000fe80000100800 */
[----:B------:R-:W-:Y:S04]  /*8c70*/  STL [R1+0x770], R15 ;  /* 0x0007700f01007387 */ /* 0x000fe80000100800 */
[----:B------:R0:W-:Y:S04]  /*8c80*/  STL [R1+0x230], R0 ;  /* 0x0002300001007387 */ /* 0x0001e80000100800 */
[----:B------:R-:W-:Y:S04]  /*8c90*/  STL [R1+0x774], R16 ;  /* 0x0007741001007387 */ /* 0x000fe80000100800 */
[----:B------:R-:W-:Y:S01]  /*8ca0*/  STL [R1+0x778], R17 ;  /* 0x0007781101007387 */ /* 0x000fe20000100800 */
[----:B0-----:R-:W-:-:S03]  /*8cb0*/  IMAD R0, R27, UR4, RZ ;  /* 0x000000041b007c24 */ /* 0x001fc6000f8e02ff */
[----:B------:R-:W-:Y:S04]  /*8cc0*/  STL [R1+0x77c], R18 ;  /* 0x00077c1201007387 */ /* 0x000fe80000100800 */
[----:B------:R-:W-:Y:S04]  /*8cd0*/  STL [R1+0x780], R12 ;  /* 0x0007800c01007387 */ /* 0x000fe80000100800 */
[----:B------:R0:W-:Y:S04]  /*8ce0*/  STL [R1+0x784], R0 ;  /* 0x0007840001007387 */ /* 0x0001e80000100800 */
[----:B------:R1:W-:Y:S01]  /*8cf0*/  STL [R1+0x14], R3 ;  /* 0x0000140301007387 */ /* 0x0003e20000100800 */
[----:B0-----:R-:W-:-:S03]  /*8d00*/  IMAD R0, R24, UR4, RZ ;  /* 0x0000000418007c24 */ /* 0x001fc6000f8e02ff */
[----:B------:R0:W-:Y:S01]  /*8d10*/  STL [R1+0x18], R2 ;  /* 0x0000180201007387 */ /* 0x0001e20000100800 */
[----:B-1----:R-:W-:-:S03]  /*8d20*/  IMAD R3, R23, UR4, RZ ;  /* 0x0000000417037c24 */ /* 0x002fc6000f8e02ff */
[----:B------:R1:W-:Y:S01]  /*8d30*/  STL [R1+0x1c], R0 ;  /* 0x00001c0001007387 */ /* 0x0003e20000100800 */
[----:B0-----:R-:W-:-:S03]  /*8d40*/  IMAD R2, R22, UR4, RZ ;  /* 0x0000000416027c24 */ /* 0x001fc6000f8e02ff */
[----:B------:R-:W-:Y:S01]  /*8d50*/  STL [R1+0x20], R3 ;  /* 0x0000200301007387 */ /* 0x000fe20000100800 */
[----:B-1----:R-:W-:-:S03]  /*8d60*/  IMAD R0, R21, UR4, RZ ;  /* 0x0000000415007c24 */ /* 0x002fc6000f8e02ff */
[----:B------:R-:W-:Y:S04]  /*8d70*/  STL [R1+0x24], R2 ;  /* 0x0000240201007387 */ /* 0x000fe80000100800 */
[----:B------:R0:W-:Y:S04]  /*8d80*/  STL [R1+0x28], R0 ;  /* 0x0000280001007387 */ /* 0x0001e80000100800 */
[----:B0-----:R-:W2:Y:S01]  /*8d90*/  LDL.LU R0, [R1+0x94] ;  /* 0x0000940001007983 */ /* 0x001ea20000300800 */
[----:B------:R-:W-:Y:S02]  /*8da0*/  IMAD R3, R20, UR4, RZ ;  /* 0x0000000414037c24 */ /* 0x000fe4000f8e02ff */
[----:B------:R-:W-:-:S03]  /*8db0*/  IMAD R2, R19, UR4, RZ ;  /* 0x0000000413027c24 */ /* 0x000fc6000f8e02ff */
[----:B------:R-:W-:Y:S04]  /*8dc0*/  STL [R1+0x2c], R3 ;  /* 0x00002c0301007387 */ /* 0x000fe80000100800 */
[----:B--2---:R0:W-:Y:S04]  /*8dd0*/  STL [R1+0x798], R0 ;  /* 0x0007980001007387 */ /* 0x0041e80000100800 */
[----:B------:R-:W-:Y:S04]  /*8de0*/  STL [R1+0x30], R2 ;  /* 0x0000300201007387 */ /* 0x000fe80000100800 */
[----:B0-----:R-:W2:Y:S04]  /*8df0*/  LDL.LU R0, [R1+0x90] ;  /* 0x0000900001007983 */ /* 0x001ea80000300800 */
[----:B--2---:R0:W-:Y:S04]  /*8e00*/  STL [R1+0x79c], R0 ;  /* 0x00079c0001007387 */ /* 0x0041e80000100800 */
[----:B0-----:R-:W2:Y:S04]  /*8e10*/  LDL.LU R0, [R1+0x8c] ;  /* 0x00008c0001007983 */ /* 0x001ea80000300800 */
[----:B------:R-:W3:Y:S04]  /*8e20*/  LDL.LU R12, [R1+0xa0] ;  /* 0x0000a000010c7983 */ /* 0x000ee80000300800 */
[----:B------:R-:W4:Y:S04]  /*8e30*/  LDL.LU R18, [R1+0xa4] ;  /* 0x0000a40001127983 */ /* 0x000f280000300800 */
[----:B------:R-:W5:Y:S04]  /*8e40*/  LDL.LU R17, [R1+0xac] ;  /* 0x0000ac0001117983 */ /* 0x000f680000300800 */
[----:B------:R-:W4:Y:S04]  /*8e50*/  LDL.LU R16, [R1+0xb0] ;  /* 0x0000b00001107983 */ /* 0x000f280000300800 */
        /* <DEDUP_REMOVED lines=24> */
[----:B--2---:R-:W-:-:S05]  /*8fe0*/  IMAD R0, R0, UR4, RZ ;  /* 0x0000000400007c24 */ /* 0x004fca000f8e02ff */
[----:B------:R0:W-:Y:S04]  /*8ff0*/  STL [R1+0x34], R0 ;  /* 0x0000340001007387 */ /* 0x0001e80000100800 */
[----:B0-----:R-:W2:Y:S02]  /*9000*/  LDL.LU R0, [R1+0x79c] ;  /* 0x00079c0001007983 */ /* 0x001ea40000300800 */
[----:B--2---:R-:W-:-:S05]  /*9010*/  IMAD R0, R0, UR4, RZ ;  /* 0x0000000400007c24 */ /* 0x004fca000f8e02ff */
[----:B------:R0:W-:Y:S04]  /*9020*/  STL [R1+0x38], R0 ;  /* 0x0000380001007387 */ /* 0x0001e80000100800 */
[----:B0-----:R-:W2:Y:S01]  /*9030*/  LDL.LU R0, [R1+0x798] ;  /* 0x0007980001007983 */ /* 0x001ea20000300800 */
[----:B---3--:R-:W-:Y:S02]  /*9040*/  IMAD R12, R12, UR4, RZ ;  /* 0x000000040c0c7c24 */ /* 0x008fe4000f8e02ff */
[----:B----4-:R-:W-:Y:S02]  /*9050*/  IMAD R16, R16, UR4, RZ ;  /* 0x0000000410107c24 */ /* 0x010fe4000f8e02ff */
[----:B--2---:R-:W-:-:S05]  /*9060*/  IMAD R0, R0, UR4, RZ ;  /* 0x0000000400007c24 */ /* 0x004fca000f8e02ff */
[----:B------:R0:W-:Y:S04]  /*9070*/  STL [R1+0x3c], R0 ;  /* 0x00003c0001007387 */ /* 0x0001e80000100800 */
[----:B------:R5:W-:Y:S01]  /*9080*/  STL [R1+0x44], R12 ;  /* 0x0000440c01007387 */ /* 0x000be20000100800 */
[----:B0-----:R-:W-:Y:S02]  /*9090*/  IMAD R0, R18, UR4, RZ ;  /* 0x0000000412007c24 */ /* 0x001fe4000f8e02ff */
[----:B-----5:R-:W-:-:S03]  /*90a0*/  IMAD R12, R17, UR4, RZ ;  /* 0x00000004110c7c24 */ /* 0x020fc6000f8e02ff */
[----:B------:R0:W-:Y:S04]  /*90b0*/  STL [R1+0x48], R0 ;  /* 0x0000480001007387 */ /* 0x0001e80000100800 */
[----:B------:R1:W-:Y:S01]  /*90c0*/  STL [R1+0x50], R12 ;  /* 0x0000500c01007387 */ /* 0x0003e20000100800 */
[----:B0-----:R-:W-:-:S03]  /*90d0*/  IMAD R0, R15, UR4, RZ ;  /* 0x000000040f007c24 */ /* 0x001fc6000f8e02ff */
[----:B------:R-:W-:Y:S01]  /*90e0*/  STL [R1+0x58], R16 ;  /* 0x0000581001007387 */ /* 0x000fe20000100800 */
[----:B-1----:R-:W-:-:S03]  /*90f0*/  IMAD R12, R5, UR4, RZ ;  /* 0x00000004050c7c24 */ /* 0x002fc6000f8e02ff */
[----:B------:R0:W-:Y:S01]  /*9100*/  STL [R1+0x5c], R0 ;  /* 0x00005c0001007387 */ /* 0x0001e20000100800 */
[----:B------:R-:W-:Y:S02]  /*9110*/  IMAD R5, R3, UR4, RZ ;  /* 0x0000000403057c24 */ /* 0x000fe4000f8e02ff */
[----:B------:R-:W-:Y:S01]  /*9120*/  IMAD R3, R14, UR4, RZ ;  /* 0x000000040e037c24 */ /* 0x000fe2000f8e02ff */
[----:B------:R-:W-:Y:S01]  /*9130*/  STL [R1+0x78], R12 ;  /* 0x0000780c01007387 */ /* 0x000fe20000100800 */
[----:B0-----:R-:W-:-:S03]  /*9140*/  IMAD R0, R2, UR4, RZ ;  /* 0x0000000402007c24 */ /* 0x001fc6000f8e02ff */
[----:B------:R-:W-:Y:S01]  /*9150*/  STL [R1+0x80], R5 ;  /* 0x0000800501007387 */ /* 0x000fe20000100800 */
[----:B------:R-:W-:-:S03]  /*9160*/  IMAD R2, R11, UR4, RZ ;  /* 0x000000040b027c24 */ /* 0x000fc6000f8e02ff */
[----:B------:R0:W-:Y:S04]  /*9170*/  STL [R1+0x84], R0 ;  /* 0x0000840001007387 */ /* 0x0001e80000100800 */
[----:B------:R1:W-:Y:S01]  /*9180*/  STL [R1+0x88], R3 ;  /* 0x0000880301007387 */ /* 0x0003e20000100800 */
[----:B0-----:R-:W-:-:S03]  /*9190*/  IMAD R0, R10, UR4, RZ ;  /* 0x000000040a007c24 */ /* 0x001fc6000f8e02ff */
[----:B------:R0:W-:Y:S01]  /*91a0*/  STL [R1+0x8c], R2 ;  /* 0x00008c0201007387 */ /* 0x0001e20000100800 */
[----:B-1----:R-:W-:-:S03]  /*91b0*/  IMAD R3, R9, UR4, RZ ;  /* 0x0000000409037c24 */ /* 0x002fc6000f8e02ff */
[----:B------:R1:W-:Y:S01]  /*91c0*/  STL [R1+0x90], R0 ;  /* 0x0000900001007387 */ /* 0x0003e20000100800 */
[----:B0-----:R-:W-:-:S03]  /*91d0*/  IMAD R2, R8, UR4, RZ ;  /* 0x0000000408027c24 */ /* 0x001fc6000f8e02ff */
[----:B------:R0:W-:Y:S01]  /*91e0*/  STL [R1+0x94], R3 ;  /* 0x0000940301007387 */ /* 0x0001e20000100800 */
[----:B-1----:R-:W-:-:S03]  /*91f0*/  IMAD R0, R7, UR4, RZ ;  /* 0x0000000407007c24 */ /* 0x002fc6000f8e02ff */
[----:B------:R1:W-:Y:S04]  /*9200*/  STL [R1+0x98], R2 ;  /* 0x0000980201007387 */ /* 0x0003e80000100800 */
[----:B------:R2:W-:Y:S01]  /*9210*/  STL [R1+0xa0], R0 ;  /* 0x0000a00001007387 */ /* 0x0005e20000100800 */
[----:B0-----:R-:W-:Y:S02]  /*9220*/  IMAD R3, R6, UR4, RZ ;  /* 0x0000000406037c24 */ /* 0x001fe4000f8e02ff */
[----:B-1----:R-:W-:-:S03]  /*9230*/  IMAD R2, R4, UR4, RZ ;  /* 0x0000000404027c24 */ /* 0x002fc6000f8e02ff */
[----:B------:R0:W-:Y:S01]  /*9240*/  STL [R1+0xa4], R3 ;  /* 0x0000a40301007387 */ /* 0x0001e20000100800 */
[----:B--2---:R-:W-:-:S03]  /*9250*/  IMAD R0, R13, UR4, RZ ;  /* 0x000000040d007c24 */ /* 0x004fc6000f8e02ff */
        /* <DEDUP_REMOVED lines=16> */
[----:B------:R-:W-:Y:S01]  /*9360*/  STL [R1+0xe0], R3 ;  /* 0x0000e00301007387 */ /* 0x000fe20000100800 */
[----:B--2---:R-:W-:-:S03]  /*9370*/  IMAD R0, R21, UR4, RZ ;  /* 0x0000000415007c24 */ /* 0x004fc6000f8e02ff */
        /* <DEDUP_REMOVED lines=135> */
[----:B------:R-:W5:Y:S01]  /*9bf0*/  LDL.LU R19, [R1] ;  /* 0x0000000001137983 */ /* 0x000f620000300800 */
        /* <DEDUP_REMOVED lines=8> */
[----:B-----5:R-:W-:Y:S02]  /*9c80*/  IMAD R17, R17, UR4, RZ ;  /* 0x0000000411117c24 */ /* 0x020fe4000f8e02ff */
[----:B------:R-:W-:-:S02]  /*9c90*/  IMAD R16, R16, UR4, RZ ;  /* 0x0000000410107c24 */ /* 0x000fc4000f8e02ff */
[----:B------:R-:W-:Y:S02]  /*9ca0*/  IMAD R15, R15, UR4, RZ ;  /* 0x000000040f0f7c24 */ /* 0x000fe4000f8e02ff */
[----:B------:R-:W-:Y:S02]  /*9cb0*/  IMAD R5, R5, UR4, RZ ;  /* 0x0000000405057c24 */ /* 0x000fe4000f8e02ff */
[----:B------:R-:W-:Y:S02]  /*9cc0*/  IMAD R2, R2, UR4, RZ ;  /* 0x0000000402027c24 */ /* 0x000fe4000f8e02ff */
[----:B------:R-:W-:Y:S02]  /*9cd0*/  IMAD R3, R3, UR4, RZ ;  /* 0x0000000403037c24 */ /* 0x000fe4000f8e02ff */
[----:B------:R-:W-:Y:S02]  /*9ce0*/  IMAD R14, R14, UR4, RZ ;  /* 0x000000040e0e7c24 */ /* 0x000fe4000f8e02ff */
        /* <DEDUP_REMOVED lines=19> */
[----:B--2---:R-:W-:-:S05]  /*9e20*/  IMAD R0, R0, UR4, RZ ;  /* 0x0000000400007c24 */ /* 0x004fca000f8e02ff */
[----:B------:R0:W-:Y:S04]  /*9e30*/  STL [R1+0x11c], R0 ;  /* 0x00011c0001007387 */ /* 0x0001e80000100800 */
[----:B0-----:R-:W2:Y:S04]  /*9e40*/  LDL.LU R0, [R1+0x784] ;  /* 0x0007840001007983 */ /* 0x001ea80000300800 */
[----:B------:R0:W-:Y:S04]  /*9e50*/  STL [R1+0x10c], R12 ;  /* 0x00010c0c01007387 */ /* 0x0001e80000100800 */
[----:B0-----:R-:W3:Y:S04]  /*9e60*/  LDL.LU R12, [R1+0x780] ;  /* 0x00078000010c7983 */ /* 0x001ee80000300800 */
[----:B------:R0:W-:Y:S04]  /*9e70*/  STL [R1+0x104], R18 ;  /* 0x0001041201007387 */ /* 0x0001e80000100800 */
[----:B0-----:R-:W4:Y:S04]  /*9e80*/  LDL.LU R18, [R1+0x77c] ;  /* 0x00077c0001127983 */ /* 0x001f280000300800 */
[----:B------:R0:W-:Y:S04]  /*9e90*/  STL [R1+0x100], R17 ;  /* 0x0001001101007387 */ /* 0x0001e80000100800 */
[----:B0-----:R-:W5:Y:S04]  /*9ea0*/  LDL.LU R17, [R1+0x778] ;  /* 0x0007780001117983 */ /* 0x001f680000300800 */
[----:B------:R0:W-:Y:S04]  /*9eb0*/  STL [R1+0xfc], R16 ;  /* 0x0000fc1001007387 */ /* 0x0001e80000100800 */
[----:B0-----:R-:W2:Y:S04]  /*9ec0*/  LDL.LU R16, [R1+0x774] ;  /* 0x0007740001107983 */ /* 0x001ea80000300800 */
[----:B------:R0:W-:Y:S04]  /*9ed0*/  STL [R1+0xf0], R15 ;  /* 0x0000f00f01007387 */ /* 0x0001e80000100800 */
[----:B0-----:R-:W3:Y:S04]  /*9ee0*/  LDL.LU R15, [R1+0x770] ;  /* 0x00077000010f7983 */ /* 0x001ee80000300800 */
[----:B------:R0:W-:Y:S04]  /*9ef0*/  STL [R1+0xe8], R5 ;  /* 0x0000e80501007387 */ /* 0x0001e80000100800 */
[----:B0-----:R-:W4:Y:S04]  /*9f00*/  LDL.LU R5, [R1+0x76c] ;  /* 0x00076c0001057983 */ /* 0x001f280000300800 */
[----:B------:R0:W-:Y:S04]  /*9f10*/  STL [R1+0xd4], R2 ;  /* 0x0000d40201007387 */ /* 0x0001e80000100800 */
[----:B0-----:R-:W4:Y:S04]  /*9f20*/  LDL.LU R2, [R1+0x768] ;  /* 0x0007680001027983 */ /* 0x001f280000300800 */
        /* <DEDUP_REMOVED lines=40> */
[----:B------:R0:W-:Y:S04]  /*a1b0*/  STL [R1], R19 ;  /* 0x0000001301007387 */ /* 0x0001e80000100800 */
[----:B0-----:R-:W4:Y:S01]  /*a1c0*/  LDL.LU R19, [R1+0x714] ;  /* 0x0007140001137983 */ /* 0x001f220000300800 */
[----:B-----5:R-:W-:-:S02]  /*a1d0*/  IMAD R13, R13, UR4, RZ ;  /* 0x000000040d0d7c24 */ /* 0x020fc4000f8e02ff */
[----:B--2---:R-:W-:Y:S02]  /*a1e0*/  IMAD R29, R29, UR4, RZ ;  /* 0x000000041d1d7c24 */ /* 0x004fe4000f8e02ff */
[----:B---3--:R-:W-:Y:S02]  /*a1f0*/  IMAD R28, R28, UR4, RZ ;  /* 0x000000041c1c7c24 */ /* 0x008fe4000f8e02ff */
[----:B----4-:R-:W-:Y:S02]  /*a200*/  IMAD R27, R27, UR4, RZ ;  /* 0x000000041b1b7c24 */ /* 0x010fe4000f8e02ff */
[----:B------:R-:W-:Y:S02]  /*a210*/  IMAD R26, R26, UR4, RZ ;  /* 0x000000041a1a7c24 */ /* 0x000fe4000f8e02ff */
[----:B------:R-:W-:Y:S02]  /*a220*/  IMAD R25, R25, UR4, RZ ;  /* 0x0000000419197c24 */ /* 0x000fe4000f8e02ff */
[----:B------:R-:W-:-:S02]  /*a230*/  IMAD R24, R24, UR4, RZ ;  /* 0x0000000418187c24 */ /* 0x000fc4000f8e02ff */
[----:B------:R-:W-:Y:S02]  /*a240*/  IMAD R23, R23, UR4, RZ ;  /* 0x0000000417177c24 */ /* 0x000fe4000f8e02ff */
[----:B------:R-:W-:Y:S02]  /*a250*/  IMAD R22, R22, UR4, RZ ;  /* 0x0000000416167c24 */ /* 0x000fe4000f8e02ff */
[----:B------:R-:W-:Y:S02]  /*a260*/  IMAD R21, R21, UR4, RZ ;  /* 0x0000000415157c24 */ /* 0x000fe4000f8e02ff */
[----:B------:R-:W-:Y:S02]  /*a270*/  IMAD R20, R20, UR4, RZ ;  /* 0x0000000414147c24 */ /* 0x000fe4000f8e02ff */
[----:B------:R-:W-:-:S05]  /*a280*/  IMAD R19, R19, UR4, RZ ;  /* 0x0000000413137c24 */ /* 0x000fca000f8e02ff */
[----:B------:R0:W-:Y:S04]  /*a290*/  STL [R1+0x6dc], R19 ;  /* 0x0006dc1301007387 */ /* 0x0001e80000100800 */
[----:B0-----:R-:W2:Y:S04]  /*a2a0*/  LDL R19, [R1+0x230] ;  /* 0x0002300001137983 */ /* 0x001ea80000100800 */
[----:B------:R-:W-:Y:S04]  /*a2b0*/  STL [R1+0x6e0], R20 ;  /* 0x0006e01401007387 */ /* 0x000fe80000100800 */
        /* <DEDUP_REMOVED lines=8> */
[----:B------:R0:W-:Y:S04]  /*a340*/  STL [R1+0x704], R29 ;  /* 0x0007041d01007387 */ /* 0x0001e80000100800 */
[----:B0-----:R-:W3:Y:S04]  /*a350*/  LDL.LU R29, [R1+0x14] ;  /* 0x00001400011d7983 */ /* 0x001ee80000300800 */
[----:B------:R-:W-:Y:S04]  /*a360*/  STL [R1+0x708], R13 ;  /* 0x0007080d01007387 */ /* 0x000fe80000100800 */
[----:B------:R-:W4:Y:S04]  /*a370*/  LDL.LU R28, [R1+0x18] ;  /* 0x00001800011c7983 */ /* 0x000f280000300800 */
[----:B------:R-:W5:Y:S01]  /*a380*/  LDL.LU R27, [R1+0x1c] ;  /* 0x00001c00011b7983 */ /* 0x000f620000300800 */
[----:B------:R-:W-:-:S05]  /*a390*/  IMAD R4, R4, UR4, RZ ;  /* 0x0000000404047c24 */ /* 0x000fca000f8e02ff */
[----:B------:R-:W-:Y:S04]  /*a3a0*/  STL [R1+0x194], R4 ;  /* 0x0001940401007387 */ /* 0x000fe80000100800 */
[----:B------:R-:W5:Y:S04]  /*a3b0*/  LDL.LU R26, [R1+0x20] ;  /* 0x00002000011a7983 */ /* 0x000f680000300800 */
[----:B------:R-:W5:Y:S01]  /*a3c0*/  LDL.LU R25, [R1+0x24] ;  /* 0x0000240001197983 */ /* 0x000f620000300800 */
[----:B------:R-:W-:-:S03]  /*a3d0*/  IMAD R6, R6, UR4, RZ ;  /* 0x0000000406067c24 */ /* 0x000fc6000f8e02ff */
[----:B------:R-:W5:Y:S01]  /*a3e0*/  LDL.LU R24, [R1+0x28] ;  /* 0x0000280001187983 */ /* 0x000f620000300800 */
[----:B------:R-:W-:-:S03]  /*a3f0*/  IMAD R7, R7, UR4, RZ ;  /* 0x0000000407077c24 */ /* 0x000fc6000f8e02ff */
[----:B------:R0:W-:Y:S04]  /*a400*/  STL [R1+0x70c], R6 ;  /* 0x00070c0601007387 */ /* 0x0001e80000100800 */
[----:B------:R1:W-:Y:S04]  /*a410*/  STL [R1+0x710], R7 ;  /* 0x0007100701007387 */ /* 0x0003e80000100800 */
[----:B------:R-:W5:Y:S01]  /*a420*/  LDL.LU R23, [R1+0x2c] ;  /* 0x00002c0001177983 */ /* 0x000f620000300800 */
[-C--:B0-----:R-:W-:Y:S02]  /*a430*/  LEA R6, P1, R5, R2.reuse, 0x1 ;  /* 0x0000000205067211 */ /* 0x081fe400078208ff */
[----:B-1----:R-:W-:-:S03]  /*a440*/  LEA R7, P6, R15, R2, 0x1 ;  /* 0x000000020f077211 */ /* 0x002fc600078c08ff */
[----:B------:R0:W-:Y:S04]  /*a450*/  STL [R1+0x59c], R6 ;  /* 0x00059c0601007387 */ /* 0x0001e80000100800 */
[----:B------:R-:W5:Y:S01]  /*a460*/  LDL.LU R22, [R1+0x30] ;  /* 0x0000300001167983 */ /* 0x000f620000300800 */
[----:B0-----:R-:W-:-:S03]  /*a470*/  LEA R6, P5, R16, R2, 0x1 ;  /* 0x0000000210067211 */ /* 0x001fc600078a08ff */
[----:B------:R0:W-:Y:S04]  /*a480*/  STL [R1+0x574], R7 ;  /* 0x0005740701007387 */ /* 0x0001e80000100800 */
[----:B------:R1:W-:Y:S04]  /*a490*/  STL [R1+0x57c], R6 ;  /* 0x00057c0601007387 */ /* 0x0003e80000100800 */
[----:B------:R-:W5:Y:S01]  /*a4a0*/  LDL.LU R21, [R1+0x34] ;  /* 0x0000340001157983 */ /* 0x000f620000300800 */
[-C--:B0-----:R-:W-:Y:S02]  /*a4b0*/  LEA R7, P4, R17, R2.reuse, 0x1 ;  /* 0x0000000211077211 */ /* 0x081fe400078808ff */
[----:B------:R-:W-:-:S02]  /*a4c0*/  LEA R13, P2, R12, R2, 0x1 ;  /* 0x000000020c0d7211 */ /* 0x000fc400078408ff */
[----:B-1----:R-:W-:Y:S01]  /*a4d0*/  LEA R6, P3, R18, R2, 0x1 ;  /* 0x0000000212067211 */ /* 0x002fe200078608ff */
[----:B------:R0:W-:Y:S04]  /*a4e0*/  STL [R1+0x584], R7 ;  /* 0x0005840701007387 */ /* 0x0001e80000100800 */
[----:B------:R1:W-:Y:S01]  /*a4f0*/  STL [R1+0x58c], R6 ;  /* 0x00058c0601007387 */ /* 0x0003e20000100800 */
[----:B0-----:R-:W-:-:S03]  /*a500*/  LEA.HI.X.SX32 R7, R5, R3, 0x1, P1 ;  /* 0x0000000305077211 */ /* 0x001fc600008f0eff */
[----:B------:R-:W-:Y:S01]  /*a510*/  STL [R1+0x594], R13 ;  /* 0x0005940d01007387 */ /* 0x000fe20000100800 */
[----:B------:R-:W-:-:S03]  /*a520*/  LEA.HI.X.SX32 R5, R15, R3, 0x1, P6 ;  /* 0x000000030f057211 */ /* 0x000fc600030f0eff */
[----:B------:R-:W-:Y:S04]  /*a530*/  STL [R1+0x598], R7 ;  /* 0x0005980701007387 */ /* 0x000fe80000100800 */
[----:B------:R-:W5:Y:S01]  /*a540*/  LDL.LU R15, [R1+0x38] ;  /* 0x00003800010f7983 */ /* 0x000f620000300800 */
[----:B-1----:R-:W-:-:S05]  /*a550*/  LEA R6, P1, R0, R2, 0x1 ;  /* 0x0000000200067211 */ /* 0x002fca00078208ff */
[----:B------:R-:W-:Y:S04]  /*a560*/  STL [R1+0x56c], R6 ;  /* 0x00056c0601007387 */ /* 0x000fe80000100800 */
[----:B------:R-:W5:Y:S04]  /*a570*/  LDL.LU R20, [R1+0x3c] ;  /* 0x00003c0001147983 */ /* 0x000f680000300800 */
[----:B------:R0:W-:Y:S02]  /*a580*/  STL [R1+0x54c], R5 ;  /* 0x00054c0501007387 */ /* 0x0001e40000100800 */
[----:B0-----:R-:W-:-:S02]  /*a590*/  LEA.HI.X.SX32 R5, R16, R3, 0x1, P5 ;  /* 0x0000000310057211 */ /* 0x001fc400028f0eff */
[----:B--2---:R-:W-:Y:S01]  /*a5a0*/  LEA R4, P0, R19, UR10, 0x1 ;  /* 0x0000000a13047c11 */ /* 0x004fe2000f8008ff */
[----:B------:R-:W-:Y:S01]  /*a5b0*/  IMAD R8, R8, UR4, RZ ;  /* 0x0000000408087c24 */ /* 0x000fe2000f8e02ff */
[----:B------:R-:W2:Y:S01]  /*a5c0*/  LDL.LU R19, [R1+0x44] ;  /* 0x0000440001137983 */ /* 0x000ea20000300800 */
[----:B------:R-:W-:Y:S01]  /*a5d0*/  LEA.HI.X.SX32 R12, R12, R3, 0x1, P2 ;  /* 0x000000030c0c7211 */ /* 0x000fe200010f0eff */
[----:B------:R-:W-:Y:S01]  /*a5e0*/  IMAD R9, R9, UR4, RZ ;  /* 0x0000000409097c24 */ /* 0x000fe2000f8e02ff */
[----:B------:R-:W-:Y:S01]  /*a5f0*/  ULDC UR10, c[0x0][0x238] ;  /* 0x00008e00000a7ab9 */ /* 0x000fe20000000800 */
[----:B---3--:R-:W-:-:S05]  /*a600*/  LEA R6, P6, R29, R2, 0x1 ;  /* 0x000000021d067211 */ /* 0x008fca00078c08ff */
[----:B------:R0:W-:Y:S01]  /*a610*/  STL [R1+0x564], R6 ;  /* 0x0005640601007387 */ /* 0x0001e20000100800 */
[----:B----4-:R-:W-:-:S03]  /*a620*/  LEA R7, P5, R28, R2, 0x1 ;  /* 0x000000021c077211 */ /* 0x010fc600078a08ff */
[----:B------:R1:W-:Y:S01]  /*a630*/  STL [R1+0x53c], R5 ;  /* 0x00053c0501007387 */ /* 0x0003e20000100800 */
[----:B0-----:R-:W-:-:S03]  /*a640*/  LEA.HI.X.SX32 R6, R17, R3, 0x1, P4 ;  /* 0x0000000311067211 */ /* 0x001fc600020f0eff */
[----:B-1----:R-:W3:Y:S01]  /*a650*/  LDL.LU R5, [R1+0x48] ;  /* 0x0000480001057983 */ /* 0x002ee20000300800 */
[----:B-----5:R-:W-:-:S03]  /*a660*/  LEA R13, P4, R27, R2, 0x1 ;  /* 0x000000021b0d7211 */ /* 0x020fc600078808ff */
[----:B------:R0:W-:Y:S04]  /*a670*/  STL [R1+0x55c], R7 ;  /* 0x00055c0701007387 */ /* 0x0001e80000100800 */
[----:B------:R1:W-:Y:S04]  /*a680*/  STL [R1+0x52c], R6 ;  /* 0x00052c0601007387 */ /* 0x0003e80000100800 */
[----:B0-----:R-:W4:Y:S01]  /*a690*/  LDL.LU R7, [R1+0x50] ;  /* 0x0000500001077983 */ /* 0x001f220000300800 */
[----:B-1----:R-:W-:-:S03]  /*a6a0*/  LEA.HI.X.SX32 R6, R18, R3, 0x1, P3 ;  /* 0x0000000312067211 */ /* 0x002fc600018f0eff */
[----:B------:R-:W-:Y:S04]  /*a6b0*/  STL [R1+0x554], R13 ;  /* 0x0005540d01007387 */ /* 0x000fe80000100800 */
[----:B------:R0:W-:Y:S04]  /*a6c0*/  STL [R1+0x380], R6 ;  /* 0x0003800601007387 */ /* 0x0001e80000100800 */
[----:B0-----:R-:W5:Y:S01]  /*a6d0*/  LDL.LU R6, [R1+0x58] ;  /* 0x0000580001067983 */ /* 0x001f620000300800 */
[-C--:B------:R-:W-:Y:S02]  /*a6e0*/  LEA R13, P3, R26, R2.reuse, 0x1 ;  /* 0x000000021a0d7211 */ /* 0x080fe400078608ff */
[----:B------:R-:W-:-:S03]  /*a6f0*/  LEA R16, P2, R25, R2, 0x1 ;  /* 0x0000000219107211 */ /* 0x000fc600078408ff */
[----:B------:R0:W-:Y:S04]  /*a700*/  STL [R1+0x544], R13 ;  /* 0x0005440d01007387 */ /* 0x0001e80000100800 */
[----:B------:R1:W-:Y:S04]  /*a710*/  STL [R1+0x378], R12 ;  /* 0x0003780c01007387 */ /* 0x0003e80000100800 */
[----:B0-----:R-:W5:Y:S01]  /*a720*/  LDL.LU R13, [R1+0x5c] ;  /* 0x00005c00010d7983 */ /* 0x001f620000300800 */
[----:B-1----:R-:W-:-:S03]  /*a730*/  LEA.HI.X.SX32 R12, R0, R3, 0x1, P1 ;  /* 0x00000003000c7211 */ /* 0x002fc600008f0eff */
[----:B------:R-:W-:Y:S04]  /*a740*/  STL [R1+0x534], R16 ;  /* 0x0005341001007387 */ /* 0x000fe80000100800 */
[----:B------:R0:W-:Y:S01]  /*a750*/  STL [R1+0x370], R12 ;  /* 0x0003700c01007387 */ /* 0x0001e20000100800 */
[-C--:B------:R-:W-:Y:S02]  /*a760*/  LEA R0, P1, R24, R2.reuse, 0x1 ;  /* 0x0000000218007211 */ /* 0x080fe400078208ff */
[----:B0-----:R-:W-:Y:S02]  /*a770*/  LEA.HI.X.SX32 R12, R29, R3, 0x1, P6 ;  /* 0x000000031d0c7211 */ /* 0x001fe400030f0eff */
[----:B------:R-:W5:Y:S04]  /*a780*/  LDL.LU R29, [R1+0x78] ;  /* 0x00007800011d7983 */ /* 0x000f680000300800 */
[----:B------:R0:W-:Y:S04]  /*a790*/  STL [R1+0x390], R0 ;  /* 0x0003900001007387 */ /* 0x0001e80000100800 */
[----:B------:R1:W-:Y:S01]  /*a7a0*/  STL [R1+0x368], R12 ;  /* 0x0003680c01007387 */ /* 0x0003e20000100800 */
[----:B0-----:R-:W-:-:S02]  /*a7b0*/  LEA R0, P6, R23, R2, 0x1 ;  /* 0x0000000217007211 */ /* 0x001fc400078c08ff */
[----:B-1----:R-:W-:Y:S02]  /*a7c0*/  LEA.HI.X.SX32 R12, R28, R3, 0x1, P5 ;  /* 0x000000031c0c7211 */ /* 0x002fe400028f0eff */
        /* <DEDUP_REMOVED lines=9> */
[-C--:B-1----:R-:W-:Y:S02]  /*a860*/  LEA.HI.X.SX32 R12, R26, R3.reuse, 0x1, P3 ;  /* 0x000000031a0c7211 */ /* 0x082fe400018f0eff */
[----:B------:R-:W5:Y:S04]  /*a870*/  LDL.LU R26, [R1+0x88] ;  /* 0x00008800011a7983 */ /* 0x000f680000300800 */
[----:B------:R-:W-:Y:S04]  /*a880*/  STL [R1+0x39c], R0 ;  /* 0x00039c0001007387 */ /* 0x000fe80000100800 */
[----:B------:R0:W-:Y:S02]  /*a890*/  STL [R1+0x350], R12 ;  /* 0x0003500c01007387 */ /* 0x0001e40000100800 */
[----:B0-----:R-:W-:-:S02]  /*a8a0*/  LEA.HI.X.SX32 R12, R25, R3, 0x1, P2 ;  /* 0x00000003190c7211 */ /* 0x001fc400010f0eff */
[----:B------:R-:W5:Y:S01]  /*a8b0*/  LDL.LU R25, [R1+0x8c] ;  /* 0x00008c0001197983 */ /* 0x000f620000300800 */
[----:B------:R-:W-:-:S05]  /*a8c0*/  LEA R0, P3, R15, R2, 0x1 ;  /* 0x000000020f007211 */ /* 0x000fca00078608ff */
[----:B------:R-:W-:Y:S04]  /*a8d0*/  STL [R1+0x3a0], R0 ;  /* 0x0003a00001007387 */ /* 0x000fe80000100800 */
[----:B------:R0:W-:Y:S02]  /*a8e0*/  STL [R1+0x348], R12 ;  /* 0x0003480c01007387 */ /* 0x0001e40000100800 */
[----:B0-----:R-:W-:Y:S02]  /*a8f0*/  LEA.HI.X.SX32 R12, R24, R3, 0x1, P1 ;  /* 0x00000003180c7211 */ /* 0x001fe400008f0eff */
[----:B------:R-:W5:Y:S01]  /*a900*/  LDL.LU R24, [R1+0x90] ;  /* 0x0000900001187983 */ /* 0x000f620000300800 */
[----:B------:R-:W-:-:S05]  /*a910*/  LEA R0, P2, R20, R2, 0x1 ;  /* 0x0000000214007211 */ /* 0x000fca00078408ff */
[----:B------:R-:W-:Y:S04]  /*a920*/  STL [R1+0x3a4], R0 ;  /* 0x0003a40001007387 */ /* 0x000fe80000100800 */
[----:B------:R0:W-:Y:S02]  /*a930*/  STL [R1+0x340], R12 ;  /* 0x0003400c01007387 */ /* 0x0001e40000100800 */
[----:B0-----:R-:W-:Y:S02]  /*a940*/  LEA.HI.X.SX32 R12, R23, R3, 0x1, P6 ;  /* 0x00000003170c7211 */ /* 0x001fe400030f0eff */
[----:B------:R-:W5:Y:S01]  /*a950*/  LDL.LU R23, [R1+0x94] ;  /* 0x0000940001177983 */ /* 0x000f620000300800 */
[----:B--2---:R-:W-:-:S05]  /*a960*/  LEA R0, P1, R19, R2, 0x1 ;  /* 0x0000000213007211 */ /* 0x004fca00078208ff */
[----:B------:R-:W-:Y:S04]  /*a970*/  STL [R1+0x3a8], R0 ;  /* 0x0003a80001007387 */ /* 0x000fe80000100800 */
[----:B------:R0:W-:Y:S02]  /*a980*/  STL [R1+0x338], R12 ;  /* 0x0003380c01007387 */ /* 0x0001e40000100800 */
[----:B0-----:R-:W-:Y:S02]  /*a990*/  LEA.HI.X.SX32 R12, R22, R3, 0x1, P5 ;  /* 0x00000003160c7211 */ /* 0x001fe400028f0eff */
[----:B------:R-:W2:Y:S01]  /*a9a0*/  LDL.LU R22, [R1+0x98] ;  /* 0x0000980001167983 */ /* 0x000ea20000300800 */
[----:B---3--:R-:W-:-:S05]  /*a9b0*/  LEA R0, P6, R5, R2, 0x1 ;  /* 0x0000000205007211 */ /* 0x008fca00078c08ff */
[----:B------:R4:W-:Y:S04]  /*a9c0*/  STL [R1+0x3ac], R0 ;  /* 0x0003ac0001007387 */ /* 0x0009e80000100800 */
[----:B------:R0:W-:Y:S01]  /*a9d0*/  STL [R1+0x330], R12 ;  /* 0x0003300c01007387 */ /* 0x0001e20000100800 */
[-C--:B----4-:R-:W-:Y:S02]  /*a9e0*/  LEA R0, P5, R7, R2.reuse, 0x1 ;  /* 0x0000000207007211 */ /* 0x090fe400078a08ff */
[----:B0-----:R-:W-:Y:S02]  /*a9f0*/  LEA.HI.X.SX32 R12, R21, R3, 0x1, P4 ;  /* 0x00000003150c7211 */ /* 0x001fe400020f0eff */
[----:B------:R-:W3:Y:S04]  /*aa00*/  LDL.LU R21, [R1+0xa0] ;  /* 0x0000a00001157983 */ /* 0x000ee80000300800 */
[----:B------:R5:W-:Y:S04]  /*aa10*/  STL [R1+0x3b0], R0 ;  /* 0x0003b00001007387 */ /* 0x000be80000100800 */
[----:B------:R0:W-:Y:S01]  /*aa20*/  STL [R1+0x328], R12 ;  /* 0x0003280c01007387 */ /* 0x0001e20000100800 */
[----:B-----5:R-:W-:-:S02]  /*aa30*/  LEA R0, P4, R6, R2, 0x1 ;  /* 0x0000000206007211 */ /* 0x020fc400078808ff */
[-C--:B0-----:R-:W-:Y:S02]  /*aa40*/  LEA.HI.X.SX32 R12, R15, R3.reuse, 0x1, P3 ;  /* 0x000000030f0c7211 */ /* 0x081fe400018f0eff */
[----:B------:R-:W4:Y:S04]  /*aa50*/  LDL.LU R15, [R1+0xa4] ;  /* 0x0000a400010f7983 */ /* 0x000f280000300800 */
[----:B------:R-:W-:Y:S04]  /*aa60*/  STL [R1+0x3b4], R0 ;  /* 0x0003b40001007387 */ /* 0x000fe80000100800 */
[----:B------:R0:W-:Y:S02]  /*aa70*/  STL [R1+0x320], R12 ;  /* 0x0003200c01007387 */ /* 0x0001e40000100800 */
[----:B0-----:R-:W-:-:S02]  /*aa80*/  LEA.HI.X.SX32 R12, R20, R3, 0x1, P2 ;  /* 0x00000003140c7211 */ /* 0x001fc400010f0eff */
[----:B------:R-:W5:Y:S01]  /*aa90*/  LDL.LU R20, [R1+0xac] ;  /* 0x0000ac0001147983 */ /* 0x000f620000300800 */
[----:B------:R-:W-:-:S05]  /*aaa0*/  LEA R0, P3, R13, R2, 0x1 ;  /* 0x000000020d007211 */ /* 0x000fca00078608ff */
[----:B------:R0:W-:Y:S04]  /*aab0*/  STL [R1+0x3b8], R0 ;  /* 0x0003b80001007387 */ /* 0x0001e80000100800 */
[----:B------:R1:W-:Y:S01]  /*aac0*/  STL [R1+0x318], R12 ;  /* 0x0003180c01007387 */ /* 0x0003e20000100800 */
[-C--:B0-----:R-:W-:Y:S02]  /*aad0*/  LEA R0, P2, R29, R2.reuse, 0x1 ;  /* 0x000000021d007211 */ /* 0x081fe400078408ff */
        /* <DEDUP_REMOVED lines=42> */
[----:B------:R-:W-:Y:S04]  /*ad80*/  STL [R1+0x3dc], R0 ;  /* 0x0003dc0001007387 */ /* 0x000fe80000100800 */
[----:B------:R0:W-:Y:S02]  /*ad90*/  STL [R1+0x2d0], R12 ;  /* 0x0002d00c01007387 */ /* 0x0001e40000100800 */
[----:B0-----:R-:W-:Y:S02]  /*ada0*/  LEA.HI.X.SX32 R12, R25, R3, 0x1, P4 ;  /* 0x00000003190c7211 */ /* 0x001fe400020f0eff */
[-C--:B----4-:R-:W-:Y:S01]  /*adb0*/  LEA R0, P5, R15, R2.reuse, 0x1 ;  /* 0x000000020f007211 */ /* 0x090fe200078a08ff */
        /* <DEDUP_REMOVED lines=13> */
[----:B0-----:R-:W-:Y:S02]  /*ae90*/  LEA R0, P2, R5, R2, 0x1 ;  /* 0x0000000205007211 */ /* 0x001fe400078408ff */
[-C--:B-1----:R-:W-:Y:S02]  /*aea0*/  LEA.HI.X.SX32 R12, R22, R3.reuse, 0x1, P1 ;  /* 0x00000003160c7211 */ /* 0x082fe400008f0eff */
[----:B------:R-:W5:Y:S04]  /*aeb0*/  LDL.LU R22, [R1+0x108] ;  /* 0x0001080001167983 */ /* 0x000f680000300800 */
[----:B------:R-:W-:Y:S04]  /*aec0*/  STL [R1+0x3ec], R0 ;  /* 0x0003ec0001007387 */ /* 0x000fe80000100800 */
[----:B------:R0:W-:Y:S02]  /*aed0*/  STL [R1+0x2b0], R12 ;  /* 0x0002b00c01007387 */ /* 0x0001e40000100800 */
[----:B0-----:R-:W-:-:S02]  /*aee0*/  LEA.HI.X.SX32 R12, R21, R3, 0x1, P6 ;  /* 0x00000003150c7211 */ /* 0x001fc400030f0eff */
[----:B------:R-:W5:Y:S01]  /*aef0*/  LDL.LU R21, [R1+0x110] ;  /* 0x0001100001157983 */ /* 0x000f620000300800 */
[----:B------:R-:W-:-:S05]  /*af00*/  LEA R0, P1, R7, R2, 0x1 ;  /* 0x0000000207007211 */ /* 0x000fca00078208ff */
[----:B------:R0:W-:Y:S04]  /*af10*/  STL [R1+0x3f0], R0 ;  /* 0x0003f00001007387 */ /* 0x0001e80000100800 */
[----:B------:R1:W-:Y:S04]  /*af20*/  STL [R1+0x2a8], R12 ;  /* 0x0002a80c01007387 */ /* 0x0003e80000100800 */
[----:B------:R-:W5:Y:S01]  /*af30*/  LDL.LU R16, [R1+0x114] ;  /* 0x0001140001107983 */ /* 0x000f620000300800 */
[----:B0-----:R-:W-:Y:S02]  /*af40*/  LEA R0, P6, R6, R2, 0x1 ;  /* 0x0000000206007211 */ /* 0x001fe400078c08ff */
[----:B-1----:R-:W-:-:S03]  /*af50*/  LEA.HI.X.SX32 R12, R15, R3, 0x1, P5 ;  /* 0x000000030f0c7211 */ /* 0x002fc600028f0eff */
[----:B------:R-:W-:Y:S04]  /*af60*/  STL [R1+0x3f4], R0 ;  /* 0x0003f40001007387 */ /* 0x000fe80000100800 */
[----:B------:R0:W-:Y:S02]  /*af70*/  STL [R1+0x2a0], R12 ;  /* 0x0002a00c01007387 */ /* 0x0001e40000100800 */
[----:B0-----:R-:W-:Y:S02]  /*af80*/  LEA.HI.X.SX32 R12, R20, R3, 0x1, P4 ;  /* 0x00000003140c7211 */ /* 0x001fe400020f0eff */
[----:B------:R-:W5:Y:S01]  /*af90*/  LDL.LU R20, [R1+0x118] ;  /* 0x0001180001147983 */ /* 0x000f620000300800 */
[----:B------:R-:W-:-:S05]  /*afa0*/  LEA R0, P5, R13, R2, 0x1 ;  /* 0x000000020d007211 */ /* 0x000fca00078a08ff */
[----:B------:R0:W-:Y:S04]  /*afb0*/  STL [R1+0x3f8], R0 ;  /* 0x0003f80001007387 */ /* 0x0001e80000100800 */
[----:B------:R1:W-:Y:S01]  /*afc0*/  STL [R1+0x298], R12 ;  /* 0x0002980c01007387 */ /* 0x0003e20000100800 */
[----:B0-----:R-:W-:Y:S02]  /*afd0*/  LEA R0, P4, R29, R2, 0x1 ;  /* 0x000000021d007211 */ /* 0x001fe400078808ff */
[-C--:B-1----:R-:W-:Y:S02]  /*afe0*/  LEA.HI.X.SX32 R12, R19, R3.reuse, 0x1, P3 ;  /* 0x00000003130c7211 */ /* 0x082fe400018f0eff */
[----:B------:R-:W5:Y:S04]  /*aff0*/  LDL.LU R19, [R1+0x120] ;  /* 0x0001200001137983 */ /* 0x000f680000300800 */
[----:B------:R0:W-:Y:S04]  /*b000*/  STL [R1+0x3fc], R0 ;  /* 0x0003fc0001007387 */ /* 0x0001e80000100800 */
[----:B------:R-:W-:Y:S04]  /*b010*/  STL [R1+0x290], R12 ;  /* 0x0002900c01007387 */ /* 0x000fe80000100800 */
[----:B------:R-:W5:Y:S01]  /*b020*/  LDL.LU R15, [R1+0x144] ;  /* 0x00014400010f7983 */ /* 0x000f620000300800 */
[----:B------:R-:W-:-:S02]  /*b030*/  LEA.HI.X.SX32 R5, R5, R3, 0x1, P2 ;  /* 0x0000000305057211 */ /* 0x000fc400010f0eff */
[----:B0-----:R-:W-:-:S05]  /*b040*/  LEA R0, P3, R28, R2, 0x1 ;  /* 0x000000021c007211 */ /* 0x001fca00078608ff */
[----:B------:R-:W-:Y:S04]  /*b050*/  STL [R1+0x400], R0 ;  /* 0x0004000001007387 */ /* 0x000fe80000100800 */
[----:B------:R0:W-:Y:S01]  /*b060*/  STL [R1+0x288], R5 ;  /* 0x0002880501007387 */ /* 0x0001e20000100800 */
[----:B------:R-:W-:-:S03]  /*b070*/  LEA.HI.X.SX32 R7, R7, R3, 0x1, P1 ;  /* 0x0000000307077211 */ /* 0x000fc600008f0eff */
[----:B0-----:R-:W5:Y:S01]  /*b080*/  LDL.LU R5, [R1+0x148] ;  /* 0x0001480001057983 */ /* 0x001f620000300800 */
[----:B------:R-:W-:-:S05]  /*b090*/  LEA R0, P2, R27, R2, 0x1 ;  /* 0x000000021b007211 */ /* 0x000fca00078408ff */
[----:B------:R-:W-:Y:S04]  /*b0a0*/  STL [R1+0x404], R0 ;  /* 0x0004040001007387 */ /* 0x000fe80000100800 */
[----:B------:R0:W-:Y:S01]  /*b0b0*/  STL [R1+0x280], R7 ;  /* 0x0002800701007387 */ /* 0x0001e20000100800 */
[----:B------:R-:W-:-:S03]  /*b0c0*/  LEA.HI.X.SX32 R6, R6, R3, 0x1, P6 ;  /* 0x0000000306067211 */ /* 0x000fc600030f0eff */
[----:B0-----:R-:W5:Y:S01]  /*b0d0*/  LDL.LU R7, [R1+0x14c] ;  /* 0x00014c0001077983 */ /* 0x001f620000300800 */
[----:B------:R-:W-:Y:S02]  /*b0e0*/  LEA.HI.X.SX32 R12, R13, R3, 0x1, P5 ;  /* 0x000000030d0c7211 */ /* 0x000fe400028f0eff */
[----:B--2---:R-:W-:-:S05]  /*b0f0*/  LEA R0, P1, R26, R2, 0x1 ;  /* 0x000000021a007211 */ /* 0x004fca00078208ff */
[----:B------:R-:W-:Y:S04]  /*b100*/  STL [R1+0x408], R0 ;  /* 0x0004080001007387 */ /* 0x000fe80000100800 */
[----:B------:R0:W-:Y:S04]  /*b110*/  STL [R1+0x278], R6 ;  /* 0x0002780601007387 */ /* 0x0001e80000100800 */
[----:B0-----:R-:W2:Y:S01]  /*b120*/  LDL.LU R6, [R1+0x154] ;  /* 0x0001540001067983 */ /* 0x001ea20000300800 */
[----:B---3--:R-:W-:-:S05]  /*b130*/  LEA R0, P6, R25, R2, 0x1 ;  /* 0x0000000219007211 */ /* 0x008fca00078c08ff */
[----:B------:R-:W-:Y:S04]  /*b140*/  STL [R1+0x40c], R0 ;  /* 0x00040c0001007387 */ /* 0x000fe80000100800 */
[----:B------:R0:W-:Y:S04]  /*b150*/  STL [R1+0x270], R12 ;  /* 0x0002700c01007387 */ /* 0x0001e80000100800 */
[----:B------:R-:W3:Y:S01]  /*b160*/  LDL.LU R13, [R1+0x158] ;  /* 0x00015800010d7983 */ /* 0x000ee20000300800 */
[----:B0-----:R-:W-:Y:S02]  /*b170*/  LEA.HI.X.SX32 R12, R29, R3, 0x1, P4 ;  /* 0x000000031d0c7211 */ /* 0x001fe400020f0eff */
[----:B----4-:R-:W-:-:S05]  /*b180*/  LEA R0, P5, R24, R2, 0x1 ;  /* 0x0000000218007211 */ /* 0x010fca00078a08ff */
[----:B------:R-:W-:Y:S04]  /*b190*/  STL [R1+0x410], R0 ;  /* 0x0004100001007387 */ /* 0x000fe80000100800 */
[----:B------:R0:W-:Y:S04]  /*b1a0*/  STL [R1+0x268], R12 ;  /* 0x0002680c01007387 */ /* 0x0001e80000100800 */
[----:B------:R-:W4:Y:S01]  /*b1b0*/  LDL.LU R29, [R1+0x15c] ;  /* 0x00015c00011d7983 */ /* 0x000f220000300800 */
[----:B0-----:R-:W-:Y:S02]  /*b1c0*/  LEA.HI.X.SX32 R12, R28, R3, 0x1, P3 ;  /* 0x000000031c0c7211 */ /* 0x001fe400018f0eff */
[----:B-----5:R-:W-:-:S05]  /*b1d0*/  LEA R0, P4, R23, R2, 0x1 ;  /* 0x0000000217007211 */ /* 0x020fca00078808ff */
[----:B------:R-:W-:Y:S04]  /*b1e0*/  STL [R1+0x414], R0 ;  /* 0x0004140001007387 */ /* 0x000fe80000100800 */
[----:B------:R0:W-:Y:S04]  /*b1f0*/  STL [R1+0x260], R12 ;  /* 0x0002600c01007387 */ /* 0x0001e80000100800 */
[----:B------:R-:W5:Y:S01]  /*b200*/  LDL.LU R28, [R1+0x160] ;  /* 0x00016000011c7983 */ /* 0x000f620000300800 */
[----:B0-----:R-:W-:Y:S02]  /*b210*/  LEA.HI.X.SX32 R12, R27, R3, 0x1, P2 ;  /* 0x000000031b0c7211 */ /* 0x001fe400010f0eff */
[----:B------:R-:W-:-:S05]  /*b220*/  LEA R0, P3, R22, R2, 0x1 ;  /* 0x0000000216007211 */ /* 0x000fca00078608ff */
[----:B------:R-:W-:Y:S04]  /*b230*/  STL [R1+0x418], R0 ;  /* 0x0004180001007387 */ /* 0x000fe80000100800 */
[----:B------:R0:W-:Y:S04]  /*b240*/  STL [R1+0x258], R12 ;  /* 0x0002580c01007387 */ /* 0x0001e80000100800 */
[----:B------:R-:W5:Y:S01]  /*b250*/  LDL.LU R27, [R1+0x168] ;  /* 0x00016800011b7983 */ /* 0x000f620000300800 */
[----:B0-----:R-:W-:Y:S02]  /*b260*/  LEA.HI.X.SX32 R12, R26, R3, 0x1, P1 ;  /* 0x000000031a0c7211 */ /* 0x001fe400008f0eff */
[----:B------:R-:W-:-:S05]  /*b270*/  LEA R0, P2, R21, R2, 0x1 ;  /* 0x0000000215007211 */ /* 0x000fca00078408ff */
[----:B------:R0:W-:Y:S04]  /*b280*/  STL [R1+0x41c], R0 ;  /* 0x00041c0001007387 */ /* 0x0001e80000100800 */
[----:B------:R1:W-:Y:S04]  /*b290*/  STL [R1+0x250], R12 ;  /* 0x0002500c01007387 */ /* 0x0003e80000100800 */
[----:B------:R-:W5:Y:S01]  /*b2a0*/  LDL.LU R26, [R1+0x16c] ;  /* 0x00016c00011a7983 */ /* 0x000f620000300800 */
[----:B0-----:R-:W-:Y:S02]  /*b2b0*/  LEA R0, P1, R16, R2, 0x1 ;  /* 0x0000000210007211 */ /* 0x001fe400078208ff */
[----:B-1----:R-:W-:-:S03]  /*b2c0*/  LEA.HI.X.SX32 R12, R25, R3, 0x1, P6 ;  /* 0x00000003190c7211 */ /* 0x002fc600030f0eff */
[----:B------:R0:W-:Y:S04]  /*b2d0*/  STL [R1+0x420], R0 ;  /* 0x0004200001007387 */ /* 0x0001e80000100800 */
[----:B------:R1:W-:Y:S04]  /*b2e0*/  STL [R1+0x248], R12 ;  /* 0x0002480c01007387 */ /* 0x0003e80000100800 */
[----:B------:R-:W5:Y:S01]  /*b2f0*/  LDL.LU R25, [R1+0x170] ;  /* 0x0001700001197983 */ /* 0x000f620000300800 */
[----:B0-----:R-:W-:Y:S02]  /*b300*/  LEA R0, P6, R20, R2, 0x1 ;  /* 0x0000000214007211 */ /* 0x001fe400078c08ff */
[----:B-1----:R-:W-:-:S03]  /*b310*/  LEA.HI.X.SX32 R12, R24, R3, 0x1, P5 ;  /* 0x00000003180c7211 */ /* 0x002fc600028f0eff */
[----:B------:R0:W-:Y:S04]  /*b320*/  STL [R1+0x424], R0 ;  /* 0x0004240001007387 */ /* 0x0001e80000100800 */
[----:B------:R-:W5:Y:S04]  /*b330*/  LDL.LU R24, [R1+0x178] ;  /* 0x0001780001187983 */ /* 0x000f680000300800 */
[----:B------:R1:W-:Y:S01]  /*b340*/  STL [R1+0x240], R12 ;  /* 0x0002400c01007387 */ /* 0x0003e20000100800 */
[----:B0-----:R-:W-:Y:S02]  /*b350*/  LEA R0, P5, R19, R2, 0x1 ;  /* 0x0000000213007211 */ /* 0x001fe400078a08ff */
[----:B-1----:R-:W-:-:S03]  /*b360*/  LEA.HI.X.SX32 R12, R23, R3, 0x1, P4 ;  /* 0x00000003170c7211 */ /* 0x002fc600020f0eff */
[----:B------:R0:W-:Y:S04]  /*b370*/  STL [R1+0x428], R0 ;  /* 0x0004280001007387 */ /* 0x0001e80000100800 */
[----:B------:R-:W5:Y:S01]  /*b380*/  LDL.LU R23, [R1+0x180] ;  /* 0x0001800001177983 */ /* 0x000f620000300800 */
[----:B0-----:R-:W-:-:S03]  /*b390*/  LEA R0, P4, R15, R2, 0x1 ;  /* 0x000000020f007211 */ /* 0x001fc600078808ff */
[----:B------:R0:W-:Y:S04]  /*b3a0*/  STL [R1+0x238], R12 ;  /* 0x0002380c01007387 */ /* 0x0001e80000100800 */
[----:B------:R1:W-:Y:S01]  /*b3b0*/  STL [R1+0x42c], R0 ;  /* 0x00042c0001007387 */ /* 0x0003e20000100800 */
[----:B0-----:R-:W-:-:S03]  /*b3c0*/  LEA.HI.X.SX32 R12, R22, R3, 0x1, P3 ;  /* 0x00000003160c7211 */ /* 0x001fc600018f0eff */
[----:B------:R-:W5:Y:S04]  /*b3d0*/  LDL.LU R22, [R1+0x188] ;  /* 0x0001880001167983 */ /* 0x000f680000300800 */
[----:B------:R0:W-:Y:S01]  /*b3e0*/  STL [R1+0x228], R12 ;  /* 0x0002280c01007387 */ /* 0x0001e20000100800 */
[----:B-1----:R-:W-:Y:S02]  /*b3f0*/  LEA R0, P3, R5, R2, 0x1 ;  /* 0x0000000205007211 */ /* 0x002fe400078608ff */
[----:B0-----:R-:W-:-:S03]  /*b400*/  LEA.HI.X.SX32 R12, R21, R3, 0x1, P2 ;  /* 0x00000003150c7211 */ /* 0x001fc600010f0eff */
[----:B------:R0:W-:Y:S04]  /*b410*/  STL [R1+0x430], R0 ;  /* 0x0004300001007387 */ /* 0x0001e80000100800 */
[----:B------:R-:W5:Y:S01]  /*b420*/  LDL.LU R21, [R1+0x190] ;  /* 0x0001900001157983 */ /* 0x000f620000300800 */
[----:B------:R-:W-:-:S03]  /*b430*/  LEA.HI.X.SX32 R16, R16, R3, 0x1, P1 ;  /* 0x0000000310107211 */ /* 0x000fc600008f0eff */
[----:B------:R-:W-:Y:S01]  /*b440*/  STL [R1+0x220], R12 ;  /* 0x0002200c01007387 */ /* 0x000fe20000100800 */
[----:B0-----:R-:W-:-:S05]  /*b450*/  LEA R0, P2, R7, R2, 0x1 ;  /* 0x0000000207007211 */ /* 0x001fca00078408ff */
[----:B------:R0:W-:Y:S04]  /*b460*/  STL [R1+0x434], R0 ;  /* 0x0004340001007387 */ /* 0x0001e80000100800 */
[----:B------:R-:W-:Y:S01]  /*b470*/  STL [R1+0x218], R16 ;  /* 0x0002181001007387 */ /* 0x000fe20000100800 */
[----:B0-----:R-:W-:-:S03]  /*b480*/  LEA.HI.X.SX32 R0, R20, R3, 0x1, P6 ;  /* 0x0000000314007211 */ /* 0x001fc600030f0eff */
        /* <DEDUP_REMOVED lines=23> */
[----:B------:R0:W-:Y:S01]  /*b600*/  STL [R1+0x1f0], R0 ;  /* 0x0001f00001007387 */ /* 0x0001e20000100800 */
[----:B------:R-:W-:Y:S02]  /*b610*/  LEA R7, P2, R26, R2, 0x1 ;  /* 0x000000021a077211 */ /* 0x000fe400078408ff */
[----:B0-----:R-:W-:-:S03]  /*b620*/  LEA.HI.X.SX32 R0, R6, R3, 0x1, P1 ;  /* 0x0000000306007211 */ /* 0x001fc600008f0eff */
[----:B------:R0:W-:Y:S04]  /*b630*/  STL [R1+0x44c], R7 ;  /* 0x00044c0701007387 */ /* 0x0001e80000100800 */
[----:B0-----:R-:W5:Y:S01]  /*b640*/  LDL.LU R7, [R1+0x150] ;  /* 0x0001500001077983 */ /* 0x001f620000300800 */
[----:B------:R-:W-:-:S03]  /*b650*/  LEA R6, P1, R25, R2, 0x1 ;  /* 0x0000000219067211 */ /* 0x000fc600078208ff */
[----:B------:R0:W-:Y:S04]  /*b660*/  STL [R1+0x1e8], R0 ;  /* 0x0001e80001007387 */ /* 0x0001e80000100800 */
[----:B------:R1:W-:Y:S01]  /*b670*/  STL [R1+0x450], R6 ;  /* 0x0004500601007387 */ /* 0x0003e20000100800 */
[----:B0-----:R-:W-:-:S03]  /*b680*/  LEA.HI.X.SX32 R0, R13, R3, 0x1, P6 ;  /* 0x000000030d007211 */ /* 0x001fc600030f0eff */
[----:B-1----:R-:W5:Y:S01]  /*b690*/  LDL.LU R6, [R1+0x140] ;  /* 0x0001400001067983 */ /* 0x002f620000300800 */
[----:B------:R-:W-:-:S03]  /*b6a0*/  LEA R12, P6, R24, R2, 0x1 ;  /* 0x00000002180c7211 */ /* 0x000fc600078c08ff */
[----:B------:R0:W-:Y:S04]  /*b6b0*/  STL [R1+0x1e0], R0 ;  /* 0x0001e00001007387 */ /* 0x0001e80000100800 */
[----:B------:R1:W-:Y:S04]  /*b6c0*/  STL [R1+0x454], R12 ;  /* 0x0004540c01007387 */ /* 0x0003e80000100800 */
[----:B------:R-:W5:Y:S01]  /*b6d0*/  LDL.LU R13, [R1+0x13c] ;  /* 0x00013c00010d7983 */ /* 0x000f620000300800 */
[----:B0-----:R-:W-:Y:S02]  /*b6e0*/  LEA.HI.X.SX32 R0, R29, R3, 0x1, P5 ;  /* 0x000000031d007211 */ /* 0x001fe400028f0eff */
[----:B-1----:R-:W-:-:S03]  /*b6f0*/  LEA R12, P5, R23, R2, 0x1 ;  /* 0x00000002170c7211 */ /* 0x002fc600078a08ff */
        /* <DEDUP_REMOVED lines=11> */
[----:B------:R-:W-:Y:S04]  /*b7b0*/  STL [R1+0x460], R12 ;  /* 0x0004600c01007387 */ /* 0x000fe80000100800 */
[----:B------:R-:W5:Y:S01]  /*b7c0*/  LDL.LU R27, [R1+0x130] ;  /* 0x00013000011b7983 */ /* 0x000f620000300800 */
[----:B0-----:R-:W-:-:S05]  /*b7d0*/  LEA.HI.X.SX32 R0, R26, R3, 0x1, P2 ;  /* 0x000000031a007211 */ /* 0x001fca00010f0eff */
        /* <DEDUP_REMOVED lines=8> */
[----:B--2---:R-:W-:-:S05]  /*b860*/  LEA R12, P1, R19, R2, 0x1 ;  /* 0x00000002130c7211 */ /* 0x004fca00078208ff */
[----:B------:R-:W-:Y:S04]  /*b870*/  STL [R1+0x468], R12 ;  /* 0x0004680c01007387 */ /* 0x000fe80000100800 */
[----:B------:R0:W-:Y:S04]  /*b880*/  STL [R1+0x1b0], R0 ;  /* 0x0001b00001007387 */ /* 0x0001e80000100800 */
[----:B------:R-:W2:Y:S01]  /*b890*/  LDL.LU R24, [R1+0x124] ;  /* 0x0001240001187983 */ /* 0x000ea20000300800 */
[----:B0-----:R-:W-:Y:S02]  /*b8a0*/  LEA.HI.X.SX32 R0, R23, R3, 0x1, P5 ;  /* 0x0000000317007211 */ /* 0x001fe400028f0eff */
[----:B---3--:R-:W-:-:S05]  /*b8b0*/  LEA R12, P6, R16, R2, 0x1 ;  /* 0x00000002100c7211 */ /* 0x008fca00078c08ff */
[----:B------:R4:W-:Y:S04]  /*b8c0*/  STL [R1+0x46c], R12 ;  /* 0x00046c0c01007387 */ /* 0x0009e80000100800 */
[----:B------:R-:W3:Y:S04]  /*b8d0*/  LDL.LU R23, [R1+0x11c] ;  /* 0x00011c0001177983 */ /* 0x000ee80000300800 */
[----:B------:R0:W-:Y:S01]  /*b8e0*/  STL [R1+0x1a8], R0 ;  /* 0x0001a80001007387 */ /* 0x0001e20000100800 */
[----:B----4-:R-:W-:Y:S02]  /*b8f0*/  LEA R12, P5, R15, R2, 0x1 ;  /* 0x000000020f0c7211 */ /* 0x010fe400078a08ff */
[----:B0-----:R-:W-:-:S03]  /*b900*/  LEA.HI.X.SX32 R0, R22, R3, 0x1, P4 ;  /* 0x0000000316007211 */ /* 0x001fc600020f0eff */
[----:B------:R5:W-:Y:S04]  /*b910*/  STL [R1+0x470], R12 ;  /* 0x0004700c01007387 */ /* 0x000be80000100800 */
[----:B------:R-:W4:Y:S04]  /*b920*/  LDL.LU R22, [R1+0x10c] ;  /* 0x00010c0001167983 */ /* 0x000f280000300800 */
[----:B------:R0:W-:Y:S01]  /*b930*/  STL [R1+0x1ac], R0 ;  /* 0x0001ac0001007387 */ /* 0x0001e20000100800 */
[----:B-----5:R-:W-:Y:S02]  /*b940*/  LEA R12, P4, R5, R2, 0x1 ;  /* 0x00000002050c7211 */ /* 0x020fe400078808ff */
[----:B0-----:R-:W-:-:S03]  /*b950*/  LEA.HI.X.SX32 R0, R21, R3, 0x1, P3 ;  /* 0x0000000315007211 */ /* 0x001fc600018f0eff */
[----:B------:R-:W-:Y:S04]  /*b960*/  STL [R1+0x474], R12 ;  /* 0x0004740c01007387 */ /* 0x000fe80000100800 */
[----:B------:R-:W5:Y:S04]  /*b970*/  LDL.LU R21, [R1+0x104] ;  /* 0x0001040001157983 */ /* 0x000f680000300800 */
        /* <DEDUP_REMOVED lines=20> */
[----:B------:R1:W-:Y:S01]  /*bac0*/  STL [R1+0x1d4], R0 ;  /* 0x0001d40001007387 */ /* 0x0003e20000100800 */
[----:B------:R-:W-:Y:S02]  /*bad0*/  LEA R15, P5, R28, R2, 0x1 ;  /* 0x000000021c0f7211 */ /* 0x000fe400078a08ff */
[----:B0-----:R-:W-:-:S03]  /*bae0*/  LEA.HI.X.SX32 R12, R5, R3, 0x1, P4 ;  /* 0x00000003050c7211 */ /* 0x001fc600020f0eff */
[----:B------:R-:W-:Y:S04]  /*baf0*/  STL [R1+0x488], R15 ;  /* 0x0004880f01007387 */ /* 0x000fe80000100800 */
[----:B------:R-:W5:Y:S01]  /*bb00*/  LDL.LU R5, [R1+0xd4] ;  /* 0x0000d40001057983 */ /* 0x000f620000300800 */
[----:B------:R-:W-:-:S03]  /*bb10*/  LEA.HI.X.SX32 R7, R7, R3, 0x1, P3 ;  /* 0x0000000307077211 */ /* 0x000fc600018f0eff */
[----:B------:R0:W-:Y:S01]  /*bb20*/  STL [R1+0x1dc], R12 ;  /* 0x0001dc0c01007387 */ /* 0x0001e20000100800 */
[----:B-1----:R-:W-:-:S05]  /*bb30*/  LEA R0, P4, R27, R2, 0x1 ;  /* 0x000000021b007211 */ /* 0x002fca00078808ff */
[----:B------:R-:W-:Y:S04]  /*bb40*/  STL [R1+0x48c], R0 ;  /* 0x00048c0001007387 */ /* 0x000fe80000100800 */
[----:B------:R1:W-:Y:S01]  /*bb50*/  STL [R1+0x1e4], R7 ;  /* 0x0001e40701007387 */ /* 0x0003e20000100800 */
[----:B0-----:R-:W-:-:S03]  /*bb60*/  LEA R12, P3, R26, R2, 0x1 ;  /* 0x000000021a0c7211 */ /* 0x001fc600078608ff */
[----:B-1----:R-:W5:Y:S01]  /*bb70*/  LDL.LU R7, [R1+0xc8] ;  /* 0x0000c80001077983 */ /* 0x002f620000300800 */
[----:B------:R-:W-:-:S03]  /*bb80*/  LEA.HI.X.SX32 R0, R6, R3, 0x1, P2 ;  /* 0x0000000306007211 */ /* 0x000fc600010f0eff */
[----:B------:R0:W-:Y:S04]  /*bb90*/  STL [R1+0x490], R12 ;  /* 0x0004900c01007387 */ /* 0x0001e80000100800 */
[----:B------:R-:W-:Y:S01]  /*bba0*/  STL [R1+0x1ec], R0 ;  /* 0x0001ec0001007387 */ /* 0x000fe20000100800 */
[----:B------:R-:W-:-:S05]  /*bbb0*/  LEA R6, P2, R25, R2, 0x1 ;  /* 0x0000000219067211 */ /* 0x000fca00078408ff */
[----:B------:R1:W-:Y:S01]  /*bbc0*/  STL [R1+0x494], R6 ;  /* 0x0004940601007387 */ /* 0x0003e20000100800 */
[----:B0-----:R-:W-:-:S03]  /*bbd0*/  LEA.HI.X.SX32 R12, R13, R3, 0x1, P1 ;  /* 0x000000030d0c7211 */ /* 0x001fc600008f0eff */
[----:B-1----:R-:W5:Y:S01]  /*bbe0*/  LDL.LU R6, [R1+0xc4] ;  /* 0x0000c40001067983 */ /* 0x002f620000300800 */
[----:B------:R-:W-:-:S03]  /*bbf0*/  LEA.HI.X.SX32 R13, R29, R3, 0x1, P6 ;  /* 0x000000031d0d7211 */ /* 0x000fc600030f0eff */
[----:B------:R-:W-:Y:S01]  /*bc00*/  STL [R1+0x1f4], R12 ;  /* 0x0001f40c01007387 */ /* 0x000fe20000100800 */
[----:B--2---:R-:W-:-:S05]  /*bc10*/  LEA R0, P1, R24, R2, 0x1 ;  /* 0x0000000218007211 */ /* 0x004fca00078208ff */
[----:B------:R-:W-:Y:S04]  /*bc20*/  STL [R1+0x498], R0 ;  /* 0x0004980001007387 */ /* 0x000fe80000100800 */
[----:B------:R0:W-:Y:S04]  /*bc30*/  STL [R1+0x1fc], R13 ;  /* 0x0001fc0d01007387 */ /* 0x0001e80000100800 */
[----:B0-----:R-:W2:Y:S01]  /*bc40*/  LDL.LU R13, [R1+0xc0] ;  /* 0x0000c000010d7983 */ /* 0x001ea20000300800 */
[----:B------:R-:W-:Y:S02]  /*bc50*/  LEA.HI.X.SX32 R0, R28, R3, 0x1, P5 ;  /* 0x000000031c007211 */ /* 0x000fe400028f0eff */
[----:B---3--:R-:W-:-:S05]  /*bc60*/  LEA R12, P6, R23, R2, 0x1 ;  /* 0x00000002170c7211 */ /* 0x008fca00078c08ff */
[----:B------:R0:W-:Y:S04]  /*bc70*/  STL [R1+0x49c], R12 ;  /* 0x00049c0c01007387 */ /* 0x0001e80000100800 */
[----:B------:R-:W-:Y:S01]  /*bc80*/  STL [R1+0x204], R0 ;  /* 0x0002040001007387 */ /* 0x000fe20000100800 */
[----:B0-----:R-:W-:Y:S02]  /*bc90*/  LEA.HI.X.SX32 R12, R27, R3, 0x1, P4 ;  /* 0x000000031b0c7211 */ /* 0x001fe400020f0eff */
[----:B----4-:R-:W-:-:S05]  /*bca0*/  LEA R15, P5, R22, R2, 0x1 ;  /* 0x00000002160f7211 */ /* 0x010fca00078a08ff */
[----:B------:R0:W-:Y:S04]  /*bcb0*/  STL [R1+0x4a0], R15 ;  /* 0x0004a00f01007387 */ /* 0x0001e80000100800 */
[----:B------:R-:W3:Y:S01]  /*bcc0*/  LDL.LU R29, [R1+0xb8] ;  /* 0x0000b800011d7983 */ /* 0x000ee20000300800 */
[----:B0-----:R-:W-:-:S03]  /*bcd0*/  LEA.HI.X.SX32 R15, R26, R3, 0x1, P3 ;  /* 0x000000031a0f7211 */ /* 0x001fc600018f0eff */
[----:B------:R-:W-:Y:S01]  /*bce0*/  STL [R1+0x20c], R12 ;  /* 0x00020c0c01007387 */ /* 0x000fe20000100800 */
[----:B-----5:R-:W-:-:S05]  /*bcf0*/  LEA R0, P4, R21, R2, 0x1 ;  /* 0x0000000215007211 */ /* 0x020fca00078808ff */
[----:B------:R0:W-:Y:S04]  /*bd00*/  STL [R1+0x4a4], R0 ;  /* 0x0004a40001007387 */ /* 0x0001e80000100800 */
[----:B------:R-:W-:Y:S04]  /*bd10*/  STL [R1+0x214], R15 ;  /* 0x0002140f01007387 */ /* 0x000fe80000100800 */
[----:B------:R-:W4:Y:S01]  /*bd20*/  LDL.LU R28, [R1+0xa8] ;  /* 0x0000a800011c7983 */ /* 0x000f220000300800 */
        /* <DEDUP_REMOVED lines=15> */
[----:B0-----:R-:W-:-:S05]  /*be20*/  LEA R12, P6, R16, R2, 0x1 ;  /* 0x00000002100c7211 */ /* 0x001fca00078c08ff */
[----:B------:R0:W-:Y:S01]  /*be30*/  STL [R1+0x4b4], R12 ;  /* 0x0004b40c01007387 */ /* 0x0001e20000100800 */
[----:B-1----:R-:W-:-:S03]  /*be40*/  LEA.HI.X.SX32 R0, R22, R3, 0x1, P5 ;  /* 0x0000000316007211 */ /* 0x002fc600028f0eff */
[----:B------:R-:W5:Y:S04]  /*be50*/  LDL.LU R24, [R1+0x70] ;  /* 0x0000700001187983 */ /* 0x000f680000300800 */
[----:B------:R1:W-:Y:S04]  /*be60*/  STL [R1+0x23c], R0 ;  /* 0x00023c0001007387 */ /* 0x0003e80000100800 */
[----:B------:R-:W5:Y:S01]  /*be70*/  LDL.LU R23, [R1+0x6c] ;  /* 0x00006c0001177983 */ /* 0x000f620000300800 */
[----:B0-----:R-:W-:Y:S02]  /*be80*/  LEA R12, P5, R5, R2, 0x1 ;  /* 0x00000002050c7211 */ /* 0x001fe400078a08ff */
[----:B-1----:R-:W-:-:S03]  /*be90*/  LEA.HI.X.SX32 R0, R21, R3, 0x1, P4 ;  /* 0x0000000315007211 */ /* 0x002fc600020f0eff */
[----:B------:R0:W-:Y:S04]  /*bea0*/  STL [R1+0x4b8], R12 ;  /* 0x0004b80c01007387 */ /* 0x0001e80000100800 */
[----:B------:R-:W5:Y:S04]  /*beb0*/  LDL.LU R22, [R1+0x68] ;  /* 0x0000680001167983 */ /* 0x000f680000300800 */
[----:B------:R1:W-:Y:S04]  /*bec0*/  STL [R1+0x244], R0 ;  /* 0x0002440001007387 */ /* 0x0003e80000100800 */
[----:B------:R-:W5:Y:S01]  /*bed0*/  LDL.LU R21, [R1+0x64] ;  /* 0x0000640001157983 */ /* 0x000f620000300800 */
[----:B0-----:R-:W-:-:S02]  /*bee0*/  LEA R12, P4, R7, R2, 0x1 ;  /* 0x00000002070c7211 */ /* 0x001fc400078808ff */
[----:B-1----:R-:W-:-:S03]  /*bef0*/  LEA.HI.X.SX32 R0, R20, R3, 0x1, P3 ;  /* 0x0000000314007211 */ /* 0x002fc600018f0eff */
[----:B------:R-:W-:Y:S04]  /*bf00*/  STL [R1+0x4bc], R12 ;  /* 0x0004bc0c01007387 */ /* 0x000fe80000100800 */
[----:B------:R-:W5:Y:S04]  /*bf10*/  LDL.LU R15, [R1+0x60] ;  /* 0x00006000010f7983 */ /* 0x000f680000300800 */
[----:B------:R0:W-:Y:S04]  /*bf20*/  STL [R1+0x24c], R0 ;  /* 0x00024c0001007387 */ /* 0x0001e80000100800 */
[----:B------:R-:W5:Y:S01]  /*bf30*/  LDL.LU R20, [R1+0x54] ;  /* 0x0000540001147983 */ /* 0x000f620000300800 */
[----:B0-----:R-:W-:-:S02]  /*bf40*/  LEA.HI.X.SX32 R0, R19, R3, 0x1, P2 ;  /* 0x0000000313007211 */ /* 0x001fc400010f0eff */
[----:B------:R-:W-:-:S05]  /*bf50*/  LEA R12, P3, R6, R2, 0x1 ;  /* 0x00000002060c7211 */ /* 0x000fca00078608ff */
[----:B------:R-:W-:Y:S04]  /*bf60*/  STL [R1+0x4c0], R12 ;  /* 0x0004c00c01007387 */ /* 0x000fe80000100800 */
[----:B------:R-:W5:Y:S04]  /*bf70*/  LDL.LU R19, [R1+0x4c] ;  /* 0x00004c0001137983 */ /* 0x000f680000300800 */
[----:B------:R0:W-:Y:S04]  /*bf80*/  STL [R1+0x254], R0 ;  /* 0x0002540001007387 */ /* 0x0001e80000100800 */
[----:B0-----:R-:W5:Y:S01]  /*bf90*/  LDL.LU R0, [R1+0x40] ;  /* 0x0000400001007983 */ /* 0x001f620000300800 */
[----:B------:R-:W-:-:S02]  /*bfa0*/  LEA.HI.X.SX32 R18, R17, R3, 0x1, P1 ;  /* 0x0000000311127211 */ /* 0x000fc400008f0eff */
[-C--:B------:R-:W-:Y:S02]  /*bfb0*/  LEA.HI.X.SX32 R16, R16, R3.reuse, 0x1, P6 ;  /* 0x0000000310107211 */ /* 0x080fe400030f0eff */
[----:B------:R-:W-:Y:S02]  /*bfc0*/  LEA.HI.X.SX32 R5, R5, R3, 0x1, P5 ;  /* 0x0000000305057211 */ /* 0x000fe400028f0eff */
[----:B--2---:R-:W-:-:S05]  /*bfd0*/  LEA R12, P2, R13, R2, 0x1 ;  /* 0x000000020d0c7211 */ /* 0x004fca00078408ff */
[----:B------:R0:W-:Y:S04]  /*bfe0*/  STL [R1+0x4c4], R12 ;  /* 0x0004c40c01007387 */ /* 0x0001e80000100800 */
[----:B0-----:R-:W2:Y:S04]  /*bff0*/  LDL.LU R12, [R1+0x10] ;  /* 0x00001000010c7983 */ /* 0x001ea80000300800 */
[----:B------:R0:W-:Y:S04]  /*c000*/  STL [R1+0x25c], R18 ;  /* 0x00025c1201007387 */ /* 0x0001e80000100800 */
[----:B0-----:R-:W2:Y:S01]  /*c010*/  LDL.LU R18, [R1+0xc] ;  /* 0x00000c0001127983 */ /* 0x001ea20000300800 */
[----:B---3--:R-:W-:-:S05]  /*c020*/  LEA R17, P1, R29, R2, 0x1 ;  /* 0x000000021d117211 */ /* 0x008fca00078208ff */
[----:B------:R0:W-:Y:S04]  /*c030*/  STL [R1+0x4c8], R17 ;  /* 0x0004c81101007387 */ /* 0x0001e80000100800 */
[----:B0-----:R-:W3:Y:S04]  /*c040*/  LDL.LU R17, [R1+0x8] ;  /* 0x0000080001117983 */ /* 0x001ee80000300800 */
[----:B------:R4:W-:Y:S02]  /*c050*/  STL [R1+0x264], R16 ;  /* 0x0002641001007387 */ /* 0x0009e40000100800 */
[----:B----4-:R-:W-:-:S05]  /*c060*/  LEA R16, P6, R28, R2, 0x1 ;  /* 0x000000021c107211 */ /* 0x010fca00078c08ff */
[----:B------:R0:W-:Y:S04]  /*c070*/  STL [R1+0x4cc], R16 ;  /* 0x0004cc1001007387 */ /* 0x0001e80000100800 */
[----:B0-----:R-:W4:Y:S04]  /*c080*/  LDL.LU R16, [R1+0x4] ;  /* 0x0000040001107983 */ /* 0x001f280000300800 */
[----:B------:R5:W-:Y:S02]  /*c090*/  STL [R1+0x26c], R5 ;  /* 0x00026c0501007387 */ /* 0x000be40000100800 */
[----:B-----5:R-:W-:-:S05]  /*c0a0*/  LEA R5, P5, R27, R2, 0x1 ;  /* 0x000000021b057211 */ /* 0x020fca00078a08ff */
[----:B------:R0:W-:Y:S04]  /*c0b0*/  STL [R1+0x4d0], R5 ;  /* 0x0004d00501007387 */ /* 0x0001e80000100800 */
[----:B0-----:R-:W5:Y:S01]  /*c0c0*/  LDL.LU R5, [R1] ;  /* 0x0000000001057983 */ /* 0x001f620000300800 */
[-C--:B------:R-:W-:Y:S02]  /*c0d0*/  LEA.HI.X.SX32 R7, R7, R3.reuse, 0x1, P4 ;  /* 0x0000000307077211 */ /* 0x080fe400020f0eff */
[----:B------:R-:W-:-:S03]  /*c0e0*/  LEA.HI.X.SX32 R6, R6, R3, 0x1, P3 ;  /* 0x0000000306067211 */ /* 0x000fc600018f0eff */
[----:B------:R0:W-:Y:S02]  /*c0f0*/  STL [R1+0x274], R7 ;  /* 0x0002740701007387 */ /* 0x0001e40000100800 */
[----:B0-----:R-:W-:-:S05]  /*c100*/  LEA R7, P4, R26, R2, 0x1 ;  /* 0x000000021a077211 */ /* 0x001fca00078808ff */
[----:B------:R0:W-:Y:S01]  /*c110*/  STL [R1+0x4d4], R7 ;  /* 0x0004d40701007387 */ /* 0x0001e20000100800 */
[----:B------:R-:W-:-:S03]  /*c120*/  LEA.HI.X.SX32 R13, R13, R3, 0x1, P2 ;  /* 0x000000030d0d7211 */ /* 0x000fc600010f0eff */
[----:B0-----:R-:W5:Y:S04]  /*c130*/  LDL.LU R7, [R1+0x710] ;  /* 0x0007100001077983 */ /* 0x001f680000300800 */
        /* <DEDUP_REMOVED lines=46> */
[----:B--2---:R-:W-:-:S05]  /*c420*/  LEA R22, P6, R12, R2, 0x1 ;  /* 0x000000020c167211 */ /* 0x004fca00078c08ff */
[----:B------:R0:W-:Y:S01]  /*c430*/  STL [R1+0x4fc], R22 ;  /* 0x0004fc1601007387 */ /* 0x0001e20000100800 */
[----:B------:R-:W-:-:S03]  /*c440*/  LEA.HI.X.SX32 R15, R15, R3, 0x1, P4 ;  /* 0x000000030f0f7211 */ /* 0x000fc600020f0eff */
[----:B0-----:R-:W2:Y:S04]  /*c450*/  LDL.LU R22, [R1+0x6e8] ;  /* 0x0006e80001167983 */ /* 0x001ea80000300800 */
[----:B------:R0:W-:Y:S02]  /*c460*/  STL [R1+0x2cc], R21 ;  /* 0x0002cc1501007387 */ /* 0x0001e40000100800 */
[----:B0-----:R-:W-:-:S05]  /*c470*/  LEA R21, P5, R18, R2, 0x1 ;  /* 0x0000000212157211 */ /* 0x001fca00078a08ff */
[----:B------:R0:W-:Y:S01]  /*c480*/  STL [R1+0x500], R21 ;  /* 0x0005001501007387 */ /* 0x0001e20000100800 */
[----:B------:R-:W-:-:S03]  /*c490*/  LEA.HI.X.SX32 R20, R20, R3, 0x1, P3 ;  /* 0x0000000314147211 */ /* 0x000fc600018f0eff */
[----:B0-----:R-:W2:Y:S04]  /*c4a0*/  LDL.LU R21, [R1+0x6e4] ;  /* 0x0006e40001157983 */ /* 0x001ea80000300800 */
[----:B------:R3:W-:Y:S02]  /*c4b0*/  STL [R1+0x2d4], R15 ;  /* 0x0002d40f01007387 */ /* 0x0007e40000100800 */
[----:B---3--:R-:W-:-:S05]  /*c4c0*/  LEA R15, P4, R17, R2, 0x1 ;  /* 0x00000002110f7211 */ /* 0x008fca00078808ff */
[----:B------:R0:W-:Y:S01]  /*c4d0*/  STL [R1+0x504], R15 ;  /* 0x0005040f01007387 */ /* 0x0001e20000100800 */
[----:B------:R-:W-:-:S03]  /*c4e0*/  LEA.HI.X.SX32 R19, R19, R3, 0x1, P2 ;  /* 0x0000000313137211 */ /* 0x000fc600010f0eff */
        /* <DEDUP_REMOVED lines=8> */
[----:B0-----:R-:W5:Y:S01]  /*c570*/  LDL.LU R19, [R1+0x6dc] ;  /* 0x0006dc0001137983 */ /* 0x001f620000300800 */
[----:B------:R-:W-:-:S05]  /*c580*/  LEA.HI.X.SX32 R0, R0, R3, 0x1, P1 ;  /* 0x0000000300007211 */ /* 0x000fca00008f0eff */
[----:B------:R5:W-:Y:S01]  /*c590*/  STL [R1+0x2ec], R0 ;  /* 0x0002ec0001007387 */ /* 0x000be20000100800 */
[-C--:B------:R-:W-:Y:S02]  /*c5a0*/  LEA.HI.X.SX32 R12, R12, R3.reuse, 0x1, P6 ;  /* 0x000000030c0c7211 */ /* 0x080fe400030f0eff */
[-C--:B------:R-:W-:Y:S02]  /*c5b0*/  LEA.HI.X.SX32 R18, R18, R3.reuse, 0x1, P5 ;  /* 0x0000000312127211 */ /* 0x080fe400028f0eff */
[----:B------:R-:W-:Y:S01]  /*c5c0*/  LEA.HI.X.SX32 R5, R5, R3, 0x1, P2 ;  /* 0x0000000305057211 */ /* 0x000fe200010f0eff */
[----:B------:R-:W-:Y:S02]  /*c5d0*/  IMAD R10, R10, UR4, RZ ;  /* 0x000000040a0a7c24 */ /* 0x000fe4000f8e02ff */
[----:B------:R-:W-:Y:S02]  /*c5e0*/  IMAD R11, R11, UR4, RZ ;  /* 0x000000040b0b7c24 */ /* 0x000fe4000f8e02ff */
[----:B------:R-:W-:Y:S01]  /*c5f0*/  IMAD R14, R14, UR4, RZ ;  /* 0x000000040e0e7c24 */ /* 0x000fe2000f8e02ff */
[----:B------:R-:W-:Y:S01]  /*c600*/  ULDC UR4, c[0x0][0x23c] ;  /* 0x00008f0000047ab9 */ /* 0x000fe20000000800 */
[----:B-----5:R-:W-:-:S05]  /*c610*/  LEA R0, P1, R19, R2, 0x1 ;  /* 0x0000000213007211 */ /* 0x020fca00078208ff */
[----:B------:R4:W-:Y:S04]  /*c620*/  STL [R1+0x510], R0 ;  /* 0x0005100001007387 */ /* 0x0009e80000100800 */
[----:B------:R2:W-:Y:S01]  /*c630*/  STL [R1+0x2f4], R12 ;  /* 0x0002f40c01007387 */ /* 0x0005e20000100800 */
[-C--:B----4-:R-:W-:Y:S02]  /*c640*/  LEA R0, P6, R20, R2.reuse, 0x1 ;  /* 0x0000000214007211 */ /* 0x090fe400078c08ff */
[----:B--2---:R-:W-:-:S03]  /*c650*/  LEA R12, P5, R21, R2, 0x1 ;  /* 0x00000002150c7211 */ /* 0x004fc600078a08ff */
[----:B------:R0:W-:Y:S04]  /*c660*/  STL [R1+0x514], R0 ;  /* 0x0005140001007387 */ /* 0x0001e80000100800 */
[----:B------:R-:W-:Y:S01]  /*c670*/  STL [R1+0x2fc], R18 ;  /* 0x0002fc1201007387 */ /* 0x000fe20000100800 */
[----:B0-----:R-:W-:-:S03]  /*c680*/  LEA.HI.X.SX32 R0, R17, R3, 0x1, P4 ;  /* 0x0000000311007211 */ /* 0x001fc600020f0eff */
[----:B------:R0:W-:Y:S01]  /*c690*/  STL [R1+0x518], R12 ;  /* 0x0005180c01007387 */ /* 0x0001e20000100800 */
[----:B------:R-:W-:-:S03]  /*c6a0*/  LEA R17, P4, R22, R2, 0x1 ;  /* 0x0000000216117211 */ /* 0x000fc600078808ff */
[----:B------:R1:W-:Y:S01]  /*c6b0*/  STL [R1+0x304], R0 ;  /* 0x0003040001007387 */ /* 0x0003e20000100800 */
[----:B0-----:R-:W-:-:S03]  /*c6c0*/  LEA.HI.X.SX32 R12, R16, R3, 0x1, P3 ;  /* 0x00000003100c7211 */ /* 0x001fc600018f0eff */
[----:B------:R-:W-:Y:S01]  /*c6d0*/  STL [R1+0x51c], R17 ;  /* 0x00051c1101007387 */ /* 0x000fe20000100800 */
[----:B-1----:R-:W-:-:S03]  /*c6e0*/  LEA R0, P3, R23, R2, 0x1 ;  /* 0x0000000217007211 */ /* 0x002fc600078608ff */
[----:B------:R0:W-:Y:S04]  /*c6f0*/  STL [R1+0x30c], R12 ;  /* 0x00030c0c01007387 */ /* 0x0001e80000100800 */
[----:B------:R1:W-:Y:S04]  /*c700*/  STL [R1+0x520], R0 ;  /* 0x0005200001007387 */ /* 0x0003e80000100800 */
[----:B------:R2:W-:Y:S01]  /*c710*/  STL [R1+0x314], R5 ;  /* 0x0003140501007387 */ /* 0x0005e20000100800 */
[----:B0-----:R-:W-:Y:S02]  /*c720*/  LEA R12, P2, R24, R2, 0x1 ;  /* 0x00000002180c7211 */ /* 0x001fe400078408ff */
[----:B-1----:R-:W-:-:S03]  /*c730*/  LEA.HI.X.SX32 R0, R19, R3, 0x1, P1 ;  /* 0x0000000313007211 */ /* 0x002fc600008f0eff */
[----:B------:R-:W-:Y:S01]  /*c740*/  STL [R1+0x524], R12 ;  /* 0x0005240c01007387 */ /* 0x000fe20000100800 */
[----:B--2---:R-:W-:-:S03]  /*c750*/  LEA R5, P1, R25, R2, 0x1 ;  /* 0x0000000219057211 */ /* 0x004fc600078208ff */
[----:B------:R-:W-:Y:S04]  /*c760*/  STL [R1+0x31c], R0 ;  /* 0x00031c0001007387 */ /* 0x000fe80000100800 */
[----:B------:R0:W-:Y:S04]  /*c770*/  STL [R1+0x528], R5 ;  /* 0x0005280501007387 */ /* 0x0001e80000100800 */
[----:B0-----:R-:W2:Y:S01]  /*c780*/  LDL.LU R5, [R1+0x230] ;  /* 0x0002300001057983 */ /* 0x001ea20000300800 */
[----:B------:R-:W-:Y:S02]  /*c790*/  LEA.HI.X.SX32 R12, R20, R3, 0x1, P6 ;  /* 0x00000003140c7211 */ /* 0x000fe400030f0eff */
[----:B------:R-:W-:-:S02]  /*c7a0*/  LEA R0, P6, R26, R2, 0x1 ;  /* 0x000000021a007211 */ /* 0x000fc400078c08ff */
[----:B------:R-:W-:Y:S01]  /*c7b0*/  LEA.HI.X.SX32 R16, R21, R3, 0x1, P5 ;  /* 0x0000000315107211 */ /* 0x000fe200028f0eff */
[----:B------:R0:W-:Y:S04]  /*c7c0*/  STL [R1+0x324], R12 ;  /* 0x0003240c01007387 */ /* 0x0001e80000100800 */
[----:B------:R1:W-:Y:S04]  /*c7d0*/  STL [R1+0x530], R0 ;  /* 0x0005300001007387 */ /* 0x0003e80000100800 */
[----:B------:R4:W-:Y:S01]  /*c7e0*/  STL [R1+0x32c], R16 ;  /* 0x00032c1001007387 */ /* 0x0009e20000100800 */
[----:B0-----:R-:W-:-:S02]  /*c7f0*/  LEA R12, P5, R27, R2, 0x1 ;  /* 0x000000021b0c7211 */ /* 0x001fc400078a08ff */
[----:B-1----:R-:W-:-:S03]  /*c800*/  LEA.HI.X.SX32 R0, R22, R3, 0x1, P4 ;  /* 0x0000000316007211 */ /* 0x002fc600020f0eff */
[----:B------:R0:W-:Y:S01]  /*c810*/  STL [R1+0x538], R12 ;  /* 0x0005380c01007387 */ /* 0x0001e20000100800 */
[----:B----4-:R-:W-:-:S03]  /*c820*/  LEA R16, P4, R28, R2, 0x1 ;  /* 0x000000021c107211 */ /* 0x010fc600078808ff */
[----:B------:R1:W-:Y:S04]  /*c830*/  STL [R1+0x334], R0 ;  /* 0x0003340001007387 */ /* 0x0003e80000100800 */
[----:B------:R4:W-:Y:S01]  /*c840*/  STL [R1+0x540], R16 ;  /* 0x0005401001007387 */ /* 0x0009e20000100800 */
[----:B0-----:R-:W-:Y:S02]  /*c850*/  LEA.HI.X.SX32 R12, R23, R3, 0x1, P3 ;  /* 0x00000003170c7211 */ /* 0x001fe400018f0eff */
[----:B-1----:R-:W-:-:S03]  /*c860*/  LEA R0, P3, R29, R2, 0x1 ;  /* 0x000000021d007211 */ /* 0x002fc600078608ff */
[----:B------:R0:W-:Y:S01]  /*c870*/  STL [R1+0x33c], R12 ;  /* 0x00033c0c01007387 */ /* 0x0001e20000100800 */
[----:B----4-:R-:W-:-:S03]  /*c880*/  LEA.HI.X.SX32 R16, R24, R3, 0x1, P2 ;  /* 0x0000000318107211 */ /* 0x010fc600010f0eff */
[----:B------:R1:W-:Y:S04]  /*c890*/  STL [R1+0x548], R0 ;  /* 0x0005480001007387 */ /* 0x0003e80000100800 */
[----:B------:R3:W-:Y:S01]  /*c8a0*/  STL [R1+0x344], R16 ;  /* 0x0003441001007387 */ /* 0x0007e20000100800 */
[----:B0-----:R-:W-:Y:S02]  /*c8b0*/  LEA R12, P2, R13, R2, 0x1 ;  /* 0x000000020d0c7211 */ /* 0x001fe400078408ff */
[----:B-1----:R-:W-:-:S03]  /*c8c0*/  LEA.HI.X.SX32 R0, R25, R3, 0x1, P1 ;  /* 0x0000000319007211 */ /* 0x002fc600008f0eff */
[----:B------:R0:W-:Y:S01]  /*c8d0*/  STL [R1+0x550], R12 ;  /* 0x0005500c01007387 */ /* 0x0001e20000100800 */
[----:B---3--:R-:W-:-:S03]  /*c8e0*/  LEA R16, P1, R15, R2, 0x1 ;  /* 0x000000020f107211 */ /* 0x008fc600078208ff */
[----:B------:R1:W-:Y:S04]  /*c8f0*/  STL [R1+0x34c], R0 ;  /* 0x00034c0001007387 */ /* 0x0003e80000100800 */
[----:B------:R3:W-:Y:S01]  /*c900*/  STL [R1+0x558], R16 ;  /* 0x0005581001007387 */ /* 0x0007e20000100800 */
[----:B0-----:R-:W-:Y:S02]  /*c910*/  LEA.HI.X.SX32 R12, R26, R3, 0x1, P6 ;  /* 0x000000031a0c7211 */ /* 0x001fe400030f0eff */
[----:B-1----:R-:W-:-:S03]  /*c920*/  LEA R0, P6, R6, R2, 0x1 ;  /* 0x0000000206007211 */ /* 0x002fc600078c08ff */
[----:B------:R0:W-:Y:S01]  /*c930*/  STL [R1+0x354], R12 ;  /* 0x0003540c01007387 */ /* 0x0001e20000100800 */
[----:B---3--:R-:W-:-:S03]  /*c940*/  LEA.HI.X.SX32 R16, R27, R3, 0x1, P5 ;  /* 0x000000031b107211 */ /* 0x008fc600028f0eff */
[----:B------:R1:W-:Y:S04]  /*c950*/  STL [R1+0x560], R0 ;  /* 0x0005600001007387 */ /* 0x0003e80000100800 */
[----:B------:R3:W-:Y:S01]  /*c960*/  STL [R1+0x35c], R16 ;  /* 0x00035c1001007387 */ /* 0x0007e20000100800 */
[----:B0-----:R-:W-:Y:S02]  /*c970*/  LEA R12, P5, R7, R2, 0x1 ;  /* 0x00000002070c7211 */ /* 0x001fe400078a08ff */
[----:B-1----:R-:W-:-:S03]  /*c980*/  LEA.HI.X.SX32 R0, R28, R3, 0x1, P4 ;  /* 0x000000031c007211 */ /* 0x002fc600020f0eff */
[----:B------:R-:W-:Y:S01]  /*c990*/  STL [R1+0x568], R12 ;  /* 0x0005680c01007387 */ /* 0x000fe20000100800 */
[----:B---3--:R-:W-:-:S03]  /*c9a0*/  LEA R16, P4, R8, R2, 0x1 ;  /* 0x0000000208107211 */ /* 0x008fc600078808ff */
[----:B------:R-:W-:Y:S04]  /*c9b0*/  STL [R1+0x364], R0 ;  /* 0x0003640001007387 */ /* 0x000fe80000100800 */
[----:B------:R0:W-:Y:S02]  /*c9c0*/  STL [R1+0x570], R16 ;  /* 0x0005701001007387 */ /* 0x0001e40000100800 */
[----:B0-----:R-:W0:Y:S01]  /*c9d0*/  S2R R16, SR_TID.X ;  /* 0x0000000000107919 */ /* 0x001e220000002100 */
[-C--:B------:R-:W-:Y:S02]  /*c9e0*/  LEA.HI.X.SX32 R12, R29, R3.reuse, 0x1, P3 ;  /* 0x000000031d0c7211 */ /* 0x080fe400018f0eff */
[-C--:B------:R-:W-:Y:S02]  /*c9f0*/  LEA R0, P3, R9, R2.reuse, 0x1 ;  /* 0x0000000209007211 */ /* 0x080fe400078608ff */
[----:B------:R-:W-:Y:S01]  /*ca00*/  LEA.HI.X.SX32 R13, R13, R3, 0x1, P2 ;  /* 0x000000030d0d7211 */ /* 0x000fe200010f0eff */
[----:B------:R1:W-:Y:S04]  /*ca10*/  STL [R1+0x36c], R12 ;  /* 0x00036c0c01007387 */ /* 0x0003e80000100800 */
[----:B------:R3:W-:Y:S01]  /*ca20*/  STL [R1+0x578], R0 ;  /* 0x0005780001007387 */ /* 0x0007e20000100800 */
[----:B-1----:R-:W-:-:S02]  /*ca30*/  LEA R12, P2, R10, R2, 0x1 ;  /* 0x000000020a0c7211 */ /* 0x002fc400078408ff */
[----:B---3--:R-:W-:Y:S01]  /*ca40*/  LEA.HI.X.SX32 R0, R15, R3, 0x1, P1 ;  /* 0x000000030f007211 */ /* 0x008fe200008f0eff */
[----:B------:R1:W-:Y:S04]  /*ca50*/  STL [R1+0x374], R13 ;  /* 0x0003740d01007387 */ /* 0x0003e80000100800 */
[----:B------:R-:W-:Y:S04]  /*ca60*/  STL [R1+0x37c], R0 ;  /* 0x00037c0001007387 */ /* 0x000fe80000100800 */
[----:B------:R3:W-:Y:S01]  /*ca70*/  STL [R1+0x580], R12 ;  /* 0x0005800c01007387 */ /* 0x0007e20000100800 */
[----:B-1----:R-:W-:-:S02]  /*ca80*/  LEA R13, P1, R11, R2, 0x1 ;  /* 0x000000020b0d7211 */ /* 0x002fc400078208ff */
[----:B---3--:R-:W-:-:S03]  /*ca90*/  LEA.HI.X.SX32 R12, R6, R3, 0x1, P6 ;  /* 0x00000003060c7211 */ /* 0x008fc600030f0eff */
[----:B------:R-:W-:Y:S01]  /*caa0*/  STL [R1+0x588], R13 ;  /* 0x0005880d01007387 */ /* 0x000fe20000100800 */
[----:B------:R-:W-:-:S03]  /*cab0*/  LEA R0, P6, R14, R2, 0x1 ;  /* 0x000000020e007211 */ /* 0x000fc600078c08ff */
[----:B------:R0:W-:Y:S01]  /*cac0*/  STL [R1+0x384], R12 ;  /* 0x0003840c01007387 */ /* 0x0001e20000100800 */
[-C--:B------:R-:W-:Y:S02]  /*cad0*/  LEA.HI.X.SX32 R6, R7, R3.reuse, 0x1, P5 ;  /* 0x0000000307067211 */ /* 0x080fe400028f0eff */
[----:B------:R-:W-:Y:S01]  /*cae0*/  LEA.HI.X.SX32 R2, R8, R3, 0x1, P4 ;  /* 0x0000000308027211 */ /* 0x000fe200020f0eff */
[----:B------:R1:W-:Y:S01]  /*caf0*/  STL [R1+0x590], R0 ;  /* 0x0005900001007387 */ /* 0x0003e20000100800 */
[----:B0-----:R-:W-:-:S04]  /*cb00*/  SHF.R.U32.HI R12, RZ, 0x5, R16 ;  /* 0x00000005ff0c7819 */ /* 0x001fc80000011610 */
[----:B------:R-:W-:Y:S02]  /*cb10*/  SGXT.U32 R12, R12, 0x2 ;  /* 0x000000020c0c781a */ /* 0x000fe40000000000 */
[----:B-1----:R-:W-:Y:S01]  /*cb20*/  LEA.HI.X.SX32 R0, R9, R3, 0x1, P3 ;  /* 0x0000000309007211 */ /* 0x002fe200018f0eff */
[----:B------:R0:W-:Y:S01]  /*cb30*/  STL [R1+0x198], R6 ;  /* 0x0001980601007387 */ /* 0x0001e20000100800 */
[----:B------:R-:W-:-:S03]  /*cb40*/  LOP3.LUT R12, R12, 0x2c, RZ, 0xfc, !PT ;  /* 0x0000002c0c0c7812 */ /* 0x000fc600078efcff */
[----:B------:R1:W-:Y:S04]  /*cb50*/  STL [R1+0x19c], R2 ;  /* 0x00019c0201007387 */ /* 0x0003e80000100800 */
[----:B------:R3:W-:Y:S01]  /*cb60*/  STL [R1+0x1a0], R0 ;  /* 0x0001a00001007387 */ /* 0x0007e20000100800 */
[-C--:B0-----:R-:W-:Y:S02]  /*cb70*/  LEA.HI.X.SX32 R6, R10, R3.reuse, 0x1, P2 ;  /* 0x000000030a067211 */ /* 0x081fe400010f0eff */
[-C--:B-1----:R-:W-:Y:S02]  /*cb80*/  LEA.HI.X.SX32 R2, R11, R3.reuse, 0x1, P1 ;  /* 0x000000030b027211 */ /* 0x082fe400008f0eff */
[----:B---3--:R-:W-:Y:S01]  /*cb90*/  LEA.HI.X.SX32 R0, R14, R3, 0x1, P6 ;  /* 0x000000030e007211 */ /* 0x008fe200030f0eff */
[----:B------:R-:W-:-:S02]  /*cba0*/  IMAD R3, R12, UR5, RZ ;  /* 0x000000050c037c24 */ /* 0x000fc4000f8e02ff */
[----:B------:R-:W0:Y:S01]  /*cbb0*/  S2R R12, SR_TID.X ;  /* 0x00000000000c7919 */ /* 0x000e220000002100 */
[----:B------:R-:W-:Y:S01]  /*cbc0*/  SHF.R.U32.HI R18, RZ, 0x5, R16 ;  /* 0x00000005ff127819 */ /* 0x000fe20000011610 */
[----:B------:R-:W1:Y:S03]  /*cbd0*/  S2R R15, SR_TID.X ;  /* 0x00000000000f7919 */ /* 0x000e660000002100 */
[----:B------:R-:W-:-:S04]  /*cbe0*/  SGXT.U32 R18, R18, 0x2 ;  /* 0x000000021212781a */ /* 0x000fc80000000000 */
[----:B------:R-:W-:Y:S01]  /*cbf0*/  LOP3.LUT R18, R18, 0x28, RZ, 0xfc, !PT ;  /* 0x0000002812127812 */ /* 0x000fe200078efcff */
[----:B------:R-:W-:Y:S04]  /*cc00*/  STL [R1+0x388], R6 ;  /* 0x0003880601007387 */ /* 0x000fe80000100800 */
[----:B------:R3:W-:Y:S02]  /*cc10*/  STL [R1+0x38c], R2 ;  /* 0x00038c0201007387 */ /* 0x0007e40000100800 */
[----:B---3--:R-:W-:Y:S01]  /*cc20*/  IMAD R2, R18, UR5, RZ ;  /* 0x0000000512027c24 */ /* 0x008fe2000f8e02ff */
[----:B------:R-:W-:-:S04]  /*cc30*/  SHF.R.U32.HI R18, RZ, 0x5, R16 ;  /* 0x00000005ff127819 */ /* 0x000fc80000011610 */
[----:B------:R-:W-:-:S04]  /*cc40*/  SGXT.U32 R18, R18, 0x2 ;  /* 0x000000021212781a */ /* 0x000fc80000000000 */
[----:B------:R-:W-:Y:S02]  /*cc50*/  LOP3.LUT R18, R18, 0x20, RZ, 0xfc, !PT ;  /* 0x0000002012127812 */ /* 0x000fe400078efcff */
[----:B------:R-:W-:-:S03]  /*cc60*/  SHF.R.U32.HI R17, RZ, 0x5, R16 ;  /* 0x00000005ff117819 */ /* 0x000fc60000011610 */
[----:B------:R-:W-:Y:S01]  /*cc70*/  IMAD R3, R18, UR10, RZ ;  /* 0x0000000a12037c24 */ /* 0x000fe2000f8e02ff */
[----:B0-----:R-:W-:Y:S02]  /*cc80*/  SHF.R.U32.HI R18, RZ, 0x5, R12 ;  /* 0x00000005ff127819 */ /* 0x001fe4000001160c */
[----:B------:R-:W-:Y:S01]  /*cc90*/  SGXT.U32 R17, R17, 0x2 ;  /* 0x000000021111781a */ /* 0x000fe20000000000 */
[----:B------:R1:W-:Y:S01]  /*cca0*/  STL [R1+0x1a4], R0 ;  /* 0x0001a40001007387 */ /* 0x0003e20000100800 */
[----:B------:R-:W-:Y:S02]  /*ccb0*/  SGXT.U32 R18, R18, 0x2 ;  /* 0x000000021212781a */ /* 0x000fe40000000000 */
[----:B------:R-:W-:Y:S01]  /*ccc0*/  LOP3.LUT R17, R17, 0x24, RZ, 0xfc, !PT ;  /* 0x0000002411117812 */ /* 0x000fe200078efcff */
[----:B------:R-:W-:Y:S01]  /*ccd0*/  STL [R1+0x690], RZ ;  /* 0x000690ff01007387 */ /* 0x000fe20000100800 */
[----:B------:R-:W-:Y:S01]  /*cce0*/  LOP3.LUT R18, R18, 0x14, RZ, 0xfc, !PT ;  /* 0x0000001412127812 */ /* 0x000fe200078efcff */
[----:B-1----:R-:W-:-:S04]  /*ccf0*/  IMAD.SHL.U32 R0, R15, 0x20, RZ ;  /* 0x000000200f007824 */ /* 0x002fc800078e00ff */
[----:B------:R-:W-:Y:S02]  /*cd00*/  IMAD R6, R18, UR13, RZ ;  /* 0x0000000d12067c24 */ /* 0x000fe4000f8e02ff */
[----:B------:R-:W0:Y:S01]  /*cd10*/  LDC R18, c[0x0][0x230] ;  /* 0x00008c00ff127b82 */ /* 0x000e220000000800 */
[----:B------:R1:W-:Y:S04]  /*cd20*/  STL [R1+0x6d8], R0 ;  /* 0x0006d80001007387 */ /* 0x0003e80000100800 */
[----:B------:R3:W-:Y:S01]  /*cd30*/  STL [R1+0x694], RZ ;  /* 0x000694ff01007387 */ /* 0x0007e20000100800 */
[----:B-1----:R-:W-:Y:S01]  /*cd40*/  IMAD R0, R17, UR7, RZ ;  /* 0x0000000711007c24 */ /* 0x002fe2000f8e02ff */
[----:B------:R-:W-:Y:S02]  /*cd50*/  SHF.R.U32.HI R17, RZ, 0x5, R16 ;  /* 0x00000005ff117819 */ /* 0x000fe40000011610 */
[----:B------:R3:W-:Y:S01]  /*cd60*/  STL [R1+0x698], RZ ;  /* 0x000698ff01007387 */ /* 0x0007e20000100800 */
[----:B------:R-:W-:Y:S01]  /*cd70*/  ULDC UR7, c[0x0][0x238] ;  /* 0x00008e0000077ab9 */ /* 0x000fe20000000800 */
[----:B------:R-:W-:-:S02]  /*cd80*/  SGXT.U32 R17, R17, 0x2 ;  /* 0x000000021111781a */ /* 0x000fc40000000000 */
[----:B------:R3:W-:Y:S01]  /*cd90*/  STL [R1+0x69c], RZ ;  /* 0x00069cff01007387 */ /* 0x0007e20000100800 */
[----:B------:R-:W-:Y:S02]  /*cda0*/  LOP3.LUT R16, R16, 0x3f, RZ, 0xc0, !PT ;  /* 0x0000003f10107812 */ /* 0x000fe400078ec0ff */
[----:B------:R-:W-:Y:S01]  /*cdb0*/  LOP3.LUT R17, R17, 0x1c, RZ, 0xfc, !PT ;  /* 0x0000001c11117812 */ /* 0x000fe200078efcff */
[----:B------:R3:W-:Y:S04]  /*cdc0*/  STL [R1+0x680], RZ ;  /* 0x000680ff01007387 */ /* 0x0007e80000100800 */
[----:B------:R3:W-:Y:S01]  /*cdd0*/  STL [R1+0x684], RZ ;  /* 0x000684ff01007387 */ /* 0x0007e20000100800 */
[----:B------:R-:W-:-:S03]  /*cde0*/  IMAD R2, R16, UR4, RZ ;  /* 0x0000000410027c24 */ /* 0x000fc6000f8e02ff */
[----:B------:R3:W-:Y:S01]  /*cdf0*/  STL [R1+0x688], RZ ;  /* 0x000688ff01007387 */ /* 0x0007e20000100800 */
[----:B------:R-:W-:-:S03]  /*ce00*/  SHF.R.U32.HI R16, RZ, 0x5, R12 ;  /* 0x00000005ff107819 */ /* 0x000fc6000001160c */
[----:B------:R3:W-:Y:S04]  /*ce10*/  STL [R1+0x68c], RZ ;  /* 0x00068cff01007387 */ /* 0x0007e80000100800 */
[----:B------:R3:W-:Y:S04]  /*ce20*/  STL [R1+0x660], RZ ;  /* 0x000660ff01007387 */ /* 0x0007e80000100800 */
[----:B------:R3:W-:Y:S04]  /*ce30*/  STL [R1+0x664], RZ ;  /* 0x000664ff01007387 */ /* 0x0007e80000100800 */
[----:B------:R3:W-:Y:S04]  /*ce40*/  STL [R1+0x668], RZ ;  /* 0x000668ff01007387 */ /* 0x0007e80000100800 */
[----:B------:R3:W-:Y:S04]  /*ce50*/  STL [R1+0x66c], RZ ;  /* 0x00066cff01007387 */ /* 0x0007e80000100800 */
[----:B------:R3:W-:Y:S01]  /*ce60*/  STL [R1+0x640], RZ ;  /* 0x000640ff01007387 */ /* 0x0007e20000100800 */
[----:B--2---:R-:W-:Y:S01]  /*ce70*/  LEA.HI.X.SX32 R5, R5, UR11, 0x1, P0 ;  /* 0x0000000b05057c11 */ /* 0x004fe200080f0eff */
[----:B------:R-:W-:-:S02]  /*ce80*/  ULDC UR11, c[0x0][0x238] ;  /* 0x00008e00000b7ab9 */ /* 0x000fc40000000800 */
[----:B------:R-:W-:Y:S01]  /*ce90*/  IMAD R0, R17, UR11, RZ ;  /* 0x0000000b11007c24 */ /* 0x000fe2000f8e02ff */
[--C-:B------:R-:W-:Y:S02]  /*cea0*/  SHF.R.U32.HI R17, RZ, 0x5, R12.reuse ;  /* 0x00000005ff117819 */ /* 0x100fe4000001160c */
[----:B------:R-:W-:Y:S01]  /*ceb0*/  SHF.R.U32.HI R12, RZ, 0x5, R12 ;  /* 0x00000005ff0c7819 */ /* 0x000fe2000001160c */
[----:B------:R3:W-:Y:S01]  /*cec0*/  STL [R1+0x644], RZ ;  /* 0x000644ff01007387 */ /* 0x0007e20000100800 */
[----:B------:R-:W-:Y:S02]  /*ced0*/  SGXT.U32 R16, R16, 0x2 ;  /* 0x000000021010781a */ /* 0x000fe40000000000 */
[----:B------:R-:W-:Y:S01]  /*cee0*/  SGXT.U32 R12, R12, 0x2 ;  /* 0x000000020c0c781a */ /* 0x000fe20000000000 */
[----:B------:R3:W-:Y:S01]  /*cef0*/  STL [R1+0x648], RZ ;  /* 0x000648ff01007387 */ /* 0x0007e20000100800 */
[----:B------:R-:W-:-:S03]  /*cf00*/  SGXT.U32 R17, R17, 0x2 ;  /* 0x000000021111781a */ /* 0x000fc60000000000 */
[----:B------:R3:W-:Y:S01]  /*cf10*/  STL [R1+0x64c], RZ ;  /* 0x00064cff01007387 */ /* 0x0007e20000100800 */
[----:B------:R-:W-:-:S03]  /*cf20*/  LOP3.LUT R12, R12, 0x18, RZ, 0xfc, !PT ;  /* 0x000000180c0c7812 */ /* 0x000fc600078efcff */
[----:B------:R3:W-:Y:S01]  /*cf30*/  STL [R1+0x5f0], RZ ;  /* 0x0005f0ff01007387 */ /* 0x0007e20000100800 */
[----:B------:R-:W-:-:S03]  /*cf40*/  LOP3.LUT R17, R17, 0x10, RZ, 0xfc, !PT ;  /* 0x0000001011117812 */ /* 0x000fc600078efcff */
[----:B------:R3:W-:Y:S01]  /*cf50*/  STL [R1+0x5f4], RZ ;  /* 0x0005f4ff01007387 */ /* 0x0007e20000100800 */
[----:B------:R-:W-:-:S03]  /*cf60*/  LOP3.LUT R16, R16, 0xc, RZ, 0xfc, !PT ;  /* 0x0000000c10107812 */ /* 0x000fc600078efcff */
[----:B------:R3:W-:Y:S01]  /*cf70*/  STL [R1+0x5f8], RZ ;  /* 0x0005f8ff01007387 */ /* 0x0007e20000100800 */
[----:B0-----:R-:W-:-:S03]  /*cf80*/  VIADD R18, R18, 0x3f ;  /* 0x0000003f12127836 */ /* 0x001fc60000000000 */
[----:B------:R3:W-:Y:S04]  /*cf90*/  STL [R1+0x5fc], RZ ;  /* 0x0005fcff01007387 */ /* 0x0007e80000100800 */
[----:B------:R3:W-:Y:S01]  /*cfa0*/  STL [R1+0x600], RZ ;  /* 0x000600ff01007387 */ /* 0x0007e20000100800 */
[----:B------:R-:W-:-:S03]  /*cfb0*/  IMAD R0, R12, UR12, RZ ;  /* 0x0000000c0c007c24 */ /* 0x000fc6000f8e02ff */
[----:B------:R3:W-:Y:S01]  /*cfc0*/  STL [R1+0x604], RZ ;  /* 0x000604ff01007387 */ /* 0x0007e20000100800 */
[----:B------:R-:W-:-:S03]  /*cfd0*/  IMAD R3, R17, UR14, RZ ;  /* 0x0000000e11037c24 */ /* 0x000fc6000f8e02ff */
[----:B------:R3:W-:Y:S01]  /*cfe0*/  STL [R1+0x608], RZ ;  /* 0x000608ff01007387 */ /* 0x0007e20000100800 */
[----:B------:R-:W-:-:S03]  /*cff0*/  IMAD R0, R16, UR15, RZ ;  /* 0x0000000f10007c24 */ /* 0x000fc6000f8e02ff */
[----:B------:R3:W-:Y:S01]  /*d000*/  STL [R1+0x60c], RZ ;  /* 0x00060cff01007387 */ /* 0x0007e20000100800 */
[----:B------:R-:W-:-:S03]  /*d010*/  SHF.R.U32.HI R16, RZ, 0x5, R15 ;  /* 0x00000005ff107819 */ /* 0x000fc6000001160f */
[----:B------:R3:W-:Y:S01]  /*d020*/  STL [R1+0x620], RZ ;  /* 0x000620ff01007387 */ /* 0x0007e20000100800 */
[----:B------:R-:W-:-:S03]  /*d030*/  SHF.R.U32.HI R17, RZ, 0x5, R15 ;  /* 0x00000005ff117819 */ /* 0x000fc6000001160f */
[----:B------:R3:W-:Y:S01]  /*d040*/  STL [R1+0x624], RZ ;  /* 0x000624ff01007387 */ /* 0x0007e20000100800 */
[----:B------:R-:W-:-:S03]  /*d050*/  SHF.R.S32.HI R15, RZ, 0x1f, R18 ;  /* 0x0000001fff0f7819 */ /* 0x000fc60000011412 */
[----:B------:R3:W-:Y:S04]  /*d060*/  STL [R1+0x628], RZ ;  /* 0x000628ff01007387 */ /* 0x0007e80000100800 */
[----:B------:R3:W-:Y:S01]  /*d070*/  STL [R1+0x62c], RZ ;  /* 0x00062cff01007387 */ /* 0x0007e20000100800 */
[----:B------:R-:W-:-:S03]  /*d080*/  LEA.HI R15, R15, R18, RZ, 0x6 ;  /* 0x000000120f0f7211 */ /* 0x000fc600078f30ff */
[----:B------:R3:W-:Y:S04]  /*d090*/  STL [R1+0x630], RZ ;  /* 0x000630ff01007387 */ /* 0x0007e80000100800 */
[----:B------:R3:W-:Y:S04]  /*d0a0*/  STL [R1+0x634], RZ ;  /* 0x000634ff01007387 */ /* 0x0007e80000100800 */
[----:B------:R3:W-:Y:S04]  /*d0b0*/  STL [R1+0x638], RZ ;  /* 0x000638ff01007387 */ /* 0x0007e80000100800 */
[----:B------:R3:W-:Y:S01]  /*d0c0*/  STL [R1+0x63c], RZ ;  /* 0x00063cff01007387 */ /* 0x0007e20000100800 */
[----:B------:R-:W-:-:S03]  /*d0d0*/  SHF.R.S32.HI R3, RZ, 0x6, R15 ;  /* 0x00000006ff037819 */ /* 0x000fc6000001140f */
[----:B------:R3:W-:Y:S04]  /*d0e0*/  STL [R1+0x670], RZ ;  /* 0x000670ff01007387 */ /* 0x0007e80000100800 */
[----:B------:R3:W-:Y:S04]  /*d0f0*/  STL [R1+0x674], RZ ;  /* 0x000674ff01007387 */ /* 0x0007e80000100800 */
[----:B------:R3:W-:Y:S04]  /*d100*/  STL [R1+0x678], RZ ;  /* 0x000678ff01007387 */ /* 0x0007e80000100800 */
[----:B------:R3:W-:Y:S04]  /*d110*/  STL [R1+0x67c], RZ ;  /* 0x00067cff01007387 */ /* 0x0007e80000100800 */
[----:B------:R3:W-:Y:S04]  /*d120*/  STL [R1+0x650], RZ ;  /* 0x000650ff01007387 */ /* 0x0007e80000100800 */
[----:B------:R3:W-:Y:S04]  /*d130*/  STL [R1+0x654], RZ ;  /* 0x000654ff01007387 */ /* 0x0007e80000100800 */
[----:B------:R3:W-:Y:S04]  /*d140*/  STL [R1+0x658], RZ ;  /* 0x000658ff01007387 */ /* 0x0007e80000100800 */
[----:B------:R3:W-:Y:S04]  /*d150*/  STL [R1+0x65c], RZ ;  /* 0x00065cff01007387 */ /* 0x0007e80000100800 */
[----:B------:R3:W-:Y:S04]  /*d160*/  STL [R1+0x6a4], R3 ;  /* 0x0006a40301007387 */ /* 0x0007e80000100800 */
        /* <DEDUP_REMOVED lines=23> */
[----:B------:R3:W-:Y:S01]  /*d2e0*/  STL [R1+0x5cc], RZ ;  /* 0x0005ccff01007387 */ /* 0x0007e20000100800 */
[----:B------:R-:W-:-:S02]  /*d2f0*/  SGXT.U32 R16, R16, 0x2 ;  /* 0x000000021010781a */ /* 0x000fc40000000000 */
[----:B------:R-:W-:Y:S02]  /*d300*/  SGXT.U32 R17, R17, 0x2 ;  /* 0x000000021111781a */ /* 0x000fe40000000000 */
[----:B------:R-:W-:Y:S02]  /*d310*/  LOP3.LUT R16, R16, 0x4, RZ, 0xfc, !PT ;  /* 0x0000000410107812 */ /* 0x000fe400078efcff */
[----:B------:R-:W-:Y:S02]  /*d320*/  LOP3.LUT R17, R17, 0x8, RZ, 0xfc, !PT ;  /* 0x0000000811117812 */ /* 0x000fe400078efcff */
[----:B------:R-:W-:Y:S01]  /*d330*/  SHF.R.S32.HI R0, RZ, 0x1f, R2 ;  /* 0x0000001fff007819 */ /* 0x000fe20000011402 */
[----:B------:R-:W-:Y:S02]  /*d340*/  IMAD R6, R16, UR17, RZ ;  /* 0x0000001110067c24 */ /* 0x000fe4000f8e02ff */
[----:B------:R-:W-:Y:S01]  /*d350*/  IMAD R7, R17, UR16, RZ ;  /* 0x0000001011077c24 */ /* 0x000fe2000f8e02ff */
[C---:B------:R-:W-:Y:S01]  /*d360*/  SHF.L.U64.HI R0, R2.reuse, 0x1, R0 ;  /* 0x0000000102007819 */ /* 0x040fe20000010200 */
[----:B---3--:R-:W-:-:S07]  /*d370*/  IMAD.SHL.U32 R2, R2, 0x2, RZ ;  /* 0x0000000202027824 */ /* 0x008fce00078e00ff */
.L_x_2:
[----:B------:R-:W0:Y:S01]  /*d380*/  S2R R15, SR_TID.X ;  /* 0x00000000000f7919 */ /* 0x000e220000002100 */
[----:B------:R-:W-:Y:S01]  /*d390*/  PRMT R17, RZ, 0x7610, R17 ;  /* 0x00007610ff117816 */ /* 0x000fe20000000011 */
[----:B------:R-:W-:Y:S01]  /*d3a0*/  ULDC UR4, c[0x0][0x238] ;  /* 0x00008e0000047ab9 */ /* 0x000fe20000000800 */
[----:B------:R-:W1:Y:S01]  /*d3b0*/  S2R R8, SR_TID.X ;  /* 0x0000000000087919 */ /* 0x000e620000002100 */
[----:B------:R-:W-:Y:S01]  /*d3c0*/  STL [R1+0xf9c], R28 ;  /* 0x000f9c1c01007387 */ /* 0x000fe20000100800 */
[----:B------:R-:W-:Y:S01]  /*d3d0*/  PRMT R16, RZ, 0x7610, R16 ;  /* 0x00007610ff107816 */ /* 0x000fe20000000010 */
[----:B------:R-:W-:Y:S02]  /*d3e0*/  ULDC UR5, c[0x0][0x238] ;  /* 0x00008e0000057ab9 */ /* 0x000fe40000000800 */
[----:B------:R-:W-:Y:S04]  /*d3f0*/  STL [R1+0xf8c], R29 ;  /* 0x000f8c1d01007387 */ /* 0x000fe80000100800 */
[----:B------:R-:W-:Y:S04]  /*d400*/  STL [R1+0xf90], R29 ;  /* 0x000f901d01007387 */ /* 0x000fe80000100800 */
[----:B------:R-:W-:Y:S04]  /*d410*/  STL [R1+0xf94], R29 ;  /* 0x000f941d01007387 */ /* 0x000fe80000100800 */
[----:B------:R-:W-:Y:S04]  /*d420*/  STL [R1+0xf98], R29 ;  /* 0x000f981d01007387 */ /* 0x000fe80000100800 */
[----:B------:R-:W-:Y:S01]  /*d430*/  STL [R1+0xf88], R26 ;  /* 0x000f881a01007387 */ /* 0x000fe20000100800 */
[----:B0-----:R-:W-:-:S03]  /*d440*/  SHF.R.U32.HI R6, RZ, 0x5, R15 ;  /* 0x00000005ff067819 */ /* 0x001fc6000001160f */
[----:B------:R0:W-:Y:S01]  /*d450*/  STL.64 [R1+0xfa0], R26 ;  /* 0x000fa01a01007387 */ /* 0x0001e20000100a00 */
[----:B------:R-:W-:-:S03]  /*d460*/  SGXT.U32 R6, R6, 0x2 ;  /* 0x000000020606781a */ /* 0x000fc60000000000 */
[----:B------:R-:W-:Y:S01]  /*d470*/  STL [R1+0xf84], R18 ;  /* 0x000f841201007387 */ /* 0x000fe20000100800 */
[C---:B------:R-:W-:Y:S01]  /*d480*/  ISETP.GE.AND P0, PT, R6.reuse, UR6, PT ;  /* 0x0000000606007c0c */ /* 0x040fe2000bf06270 */
[C---:B------:R-:W-:Y:S02]  /*d490*/  IMAD R3, R6.reuse, UR7, RZ ;  /* 0x0000000706037c24 */ /* 0x040fe4000f8e02ff */
[----:B0-----:R-:W-:Y:S02]  /*d4a0*/  IMAD.MOV.U32 R26, RZ, RZ, R4 ;  /* 0x000000ffff1a7224 */ /* 0x001fe400078e0004 */
[----:B------:R-:W-:Y:S01]  /*d4b0*/  IMAD.MOV.U32 R27, RZ, RZ, R5 ;  /* 0x000000ffff1b7224 */ /* 0x000fe200078e0005 */
[----:B-1----:R-:W-:Y:S01]  /*d4c0*/  SHF.R.U32.HI R14, RZ, 0x5, R8 ;  /* 0x00000005ff0e7819 */ /* 0x002fe20000011608 */
[----:B------:R-:W-:Y:S01]  /*d4d0*/  IMAD.WIDE R4, R3, 0x2, R26 ;  /* 0x0000000203047825 */ /* 0x000fe200078e021a */
[----:B------:R-:W-:Y:S02]  /*d4e0*/  LOP3.LUT R3, R6, 0x30, RZ, 0xfc, !PT ;  /* 0x0000003006037812 */ /* 0x000fe400078efcff */
[----:B------:R0:W-:Y:S01]  /*d4f0*/  STL.64 [R1+0x230], R26 ;  /* 0x0002301a01007387 */ /* 0x0001e20000100a00 */
[----:B------:R-:W-:-:S02]  /*d500*/  SGXT.U32 R14, R14, 0x2 ;  /* 0x000000020e0e781a */ /* 0x000fc40000000000 */
[C---:B------:R-:W-:Y:S01]  /*d510*/  ISETP.GE.AND P1, PT, R3.reuse, UR6, PT ;  /* 0x0000000603007c0c */ /* 0x040fe2000bf26270 */
[----:B------:R1:W2:Y:S01]  /*d520*/  @!P0 LDG.E.U16 R17, desc[UR8][R4.64] ;  /* 0x0000000804118981 */ /* 0x0002a2000c1e1500 */
[----:B------:R-:W-:Y:S01]  /*d530*/  IMAD R3, R3, UR7, RZ ;  /* 0x0000000703037c24 */ /* 0x000fe2000f8e02ff */
[----:B------:R-:W-:-:S03]  /*d540*/  LOP3.LUT R14, R14, 0x8, RZ, 0xfc, !PT ;  /* 0x000000080e0e7812 */ /* 0x000fc600078efcff */
[----:B------:R-:W-:-:S04]  /*d550*/  IMAD.WIDE R8, R3, 0x2, R26 ;  /* 0x0000000203087825 */ /* 0x000fc800078e021a */
[----:B------:R-:W-:Y:S01]  /*d560*/  IMAD R14, R14, UR4, RZ ;  /* 0x000000040e0e7c24 */ /* 0x000fe2000f8e02ff */
[----:B-1----:R-:W-:Y:S01]  /*d570*/  LOP3.LUT R4, R6, 0x8, RZ, 0xfc, !PT ;  /* 0x0000000806047812 */ /* 0x002fe200078efcff */
[----:B------:R-:W-:Y:S01]  /*d580*/  ULDC UR4, c[0x0][0x238] ;  /* 0x00008e0000047ab9 */ /* 0x000fe20000000800 */
[----:B------:R-:W-:Y:S02]  /*d590*/  PRMT R5, RZ, 0x7610, R5 ;  /* 0x00007610ff057816 */ /* 0x000fe40000000005 */
[----:B------:R-:W-:-:S04]  /*d5a0*/  ISETP.GE.AND P0, PT, R4, UR6, PT ;  /* 0x0000000604007c0c */ /* 0x000fc8000bf06270 */
[----:B------:R1:W3:Y:S02]  /*d5b0*/  @!P1 LDG.E.U16 R5, desc[UR8][R8.64] ;  /* 0x0000000808059981 */ /* 0x0002e4000c1e1500 */
[----:B-1----:R-:W-:-:S07]  /*d5c0*/  IMAD.WIDE R8, R14, 0x2, R26 ;  /* 0x000000020e087825 */ /* 0x002fce00078e021a */
[----:B------:R1:W4:Y:S01]  /*d5d0*/  @!P0 LDG.E.U16 R16, desc[UR8][R8.64] ;  /* 0x0000000808108981 */ /* 0x000322000c1e1500 */
[C---:B------:R-:W-:Y:S02]  /*d5e0*/  LOP3.LUT R3, R6.reuse, 0x10, RZ, 0xfc, !PT ;  /* 0x0000001006037812 */ /* 0x040fe400078efcff */
[----:B------:R-:W-:Y:S02]  /*d5f0*/  PRMT R13, RZ, 0x7610, R13 ;  /* 0x00007610ff0d7816 */ /* 0x000fe4000000000d */
[----:B------:R-:W-:Y:S02]  /*d600*/  ISETP.GE.AND P0, PT, R3, UR6, PT ;  /* 0x0000000603007c0c */ /* 0x000fe4000bf06270 */
[----:B------:R-:W-:Y:S01]  /*d610*/  LOP3.LUT R3, R6, 0x18, RZ, 0xfc, !PT ;  /* 0x0000001806037812 */ /* 0x000fe200078efcff */
[----:B-1----:R-:W1:Y:S03]  /*d620*/  S2R R9, SR_TID.X ;  /* 0x0000000000097919 */ /* 0x002e660000002100 */
[----:B------:R-:W-:-:S02]  /*d630*/  ISETP.GE.AND P1, PT, R3, UR6, PT ;  /* 0x0000000603007c0c */ /* 0x000fc4000bf26270 */
[--C-:B-1----:R-:W-:Y:S02]  /*d640*/  SHF.R.U32.HI R14, RZ, 0x5, R9.reuse ;  /* 0x00000005ff0e7819 */ /* 0x102fe40000011609 */
[----:B------:R-:W-:Y:S02]  /*d650*/  SHF.R.U32.HI R9, RZ, 0x5, R9 ;  /* 0x00000005ff097819 */ /* 0x000fe40000011609 */
[----:B------:R-:W-:Y:S02]  /*d660*/  SGXT.U32 R14, R14, 0x2 ;  /* 0x000000020e0e781a */ /* 0x000fe40000000000 */
[----:B------:R-:W-:Y:S02]  /*d670*/  SGXT.U32 R9, R9, 0x2 ;  /* 0x000000020909781a */ /* 0x000fe40000000000 */
[----:B------:R-:W-:Y:S02]  /*d680*/  LOP3.LUT R14, R14, 0x18, RZ, 0xfc, !PT ;  /* 0x000000180e0e7812 */ /* 0x000fe400078efcff */
[----:B------:R-:W-:-:S03]  /*d690*/  LOP3.LUT R9, R9, 0x10, RZ, 0xfc, !PT ;  /* 0x0000001009097812 */ /* 0x000fc600078efcff */
[----:B------:R-:W-:Y:S01]  /*d6a0*/  IMAD R14, R14, UR4, RZ ;  /* 0x000000040e0e7c24 */ /* 0x000fe2000f8e02ff */
[----:B------:R-:W-:Y:S01]  /*d6b0*/  LOP3.LUT R3, R6, 0x20, RZ, 0xfc, !PT ;  /* 0x0000002006037812 */ /* 0x000fe200078efcff */
[----:B------:R-:W-:Y:S01]  /*d6c0*/  IMAD R9, R9, UR5, RZ ;  /* 0x0000000509097c24 */ /* 0x000fe2000f8e02ff */
[----:B------:R-:W-:Y:S01]  /*d6d0*/  PRMT R12, RZ, 0x7610, R12 ;  /* 0x00007610ff0c7816 */ /* 0x000fe2000000000c */
[----:B------:R-:W-:Y:S01]  /*d6e0*/  ULDC UR5, c[0x0][0x238] ;  /* 0x00008e0000057ab9 */ /* 0x000fe20000000800 */
[----:B------:R-:W-:Y:S01]  /*d6f0*/  PRMT R11, RZ, 0x7610, R11 ;  /* 0x00007610ff0b7816 */ /* 0x000fe2000000000b */
[----:B------:R-:W-:Y:S01]  /*d700*/  IMAD.WIDE R8, R9, 0x2, R26 ;  /* 0x0000000209087825 */ /* 0x000fe200078e021a */
[----:B------:R-:W-:-:S04]  /*d710*/  ULDC UR4, c[0x0][0x238] ;  /* 0x00008e0000047ab9 */ /* 0x000fc80000000800 */
[----:B------:R1:W2:Y:S02]  /*d720*/  @!P0 LDG.E.U16 R13, desc[UR8][R8.64] ;  /* 0x00000008080d8981 */ /* 0x0002a4000c1e1500 */
[----:B-1----:R-:W-:Y:S01]  /*d730*/  IMAD.WIDE R8, R14, 0x2, R26 ;  /* 0x000000020e087825 */ /* 0x002fe200078e021a */
[--C-:B------:R-:W-:Y:S02]  /*d740*/  SHF.R.U32.HI R14, RZ, 0x5, R15.reuse ;  /* 0x00000005ff0e7819 */ /* 0x100fe4000001160f */
[----:B------:R-:W-:Y:S02]  /*d750*/  SHF.R.U32.HI R15, RZ, 0x5, R15 ;  /* 0x00000005ff0f7819 */ /* 0x000fe4000001160f */
[----:B------:R-:W-:Y:S01]  /*d760*/  ISETP.GE.AND P0, PT, R3, UR6, PT ;  /* 0x0000000603007c0c */ /* 0x000fe2000bf06270 */
[----:B------:R1:W3:Y:S01]  /*d770*/  @!P1 LDG.E.U16 R12, desc[UR8][R8.64] ;  /* 0x00000008080c9981 */ /* 0x0002e2000c1e1500 */
[----:B------:R-:W-:Y:S02]  /*d780*/  SGXT.U32 R15, R15, 0x2 ;  /* 0x000000020f0f781a */ /* 0x000fe40000000000 */
[----:B------:R-:W-:-:S02]  /*d790*/  SGXT.U32 R14, R14, 0x2 ;  /* 0x000000020e0e781a */ /* 0x000fc40000000000 */
[----:B------:R-:W-:Y:S02]  /*d7a0*/  LOP3.LUT R15, R15, 0x20, RZ, 0xfc, !PT ;  /* 0x000000200f0f7812 */ /* 0x000fe400078efcff */
[----:B------:R-:W-:Y:S02]  /*d7b0*/  LOP3.LUT R3, R6, 0x28, RZ, 0xfc, !PT ;  /* 0x0000002806037812 */ /* 0x000fe400078efcff */
[----:B------:R-:W-:Y:S01]  /*d7c0*/  LOP3.LUT R14, R14, 0x28, RZ, 0xfc, !PT ;  /* 0x000000280e0e7812 */ /* 0x000fe200078efcff */
[----:B------:R-:W-:Y:S01]  /*d7d0*/  IMAD R15, R15, UR5, RZ ;  /* 0x000000050f0f7c24 */ /* 0x000fe2000f8e02ff */
[----:B------:R-:W-:Y:S01]  /*d7e0*/  ISETP.GE.AND P1, PT, R3, UR6, PT ;  /* 0x0000000603007c0c */ /* 0x000fe2000bf26270 */
[----:B------:R-:W-:Y:S02]  /*d7f0*/  ULDC UR5, c[0x0][0x238] ;  /* 0x00008e0000057ab9 */ /* 0x000fe40000000800 */
[----:B-1----:R-:W-:Y:S01]  /*d800*/  IMAD.WIDE R8, R15, 0x2, R26 ;  /* 0x000000020f087825 */ /* 0x002fe200078e021a */
[----:B------:R-:W-:-:S03]  /*d810*/  LOP3.LUT R3, R6, 0x38, RZ, 0xfc, !PT ;  /* 0x0000003806037812 */ /* 0x000fc600078efcff */
[----:B------:R-:W-:Y:S01]  /*d820*/  IMAD R14, R14, UR4, RZ ;  /* 0x000000040e0e7c24 */ /* 0x000fe2000f8e02ff */
[----:B------:R1:W4:Y:S01]  /*d830*/  @!P0 LDG.E.U16 R11, desc[UR8][R8.64] ;  /* 0x00000008080b8981 */ /* 0x000322000c1e1500 */
[----:B------:R-:W-:Y:S01]  /*d840*/  PRMT R10, RZ, 0x7610, R10 ;  /* 0x00007610ff0a7816 */ /* 0x000fe2000000000a */
[----:B------:R-:W-:Y:S01]  /*d850*/  ULDC UR4, c[0x0][0x238] ;  /* 0x00008e0000047ab9 */ /* 0x000fe20000000800 */
[C---:B------:R-:W-:Y:S01]  /*d860*/  ISETP.GE.AND P0, PT, R3.reuse, UR6, PT ;  /* 0x0000000603007c0c */ /* 0x040fe2000bf06270 */
[----:B------:R-:W-:Y:S02]  /*d870*/  IMAD R3, R3, UR7, RZ ;  /* 0x0000000703037c24 */ /* 0x000fe4000f8e02ff */
[----:B-1----:R-:W-:-:S05]  /*d880*/  IMAD.WIDE R8, R14, 0x2, R26 ;  /* 0x000000020e087825 */ /* 0x002fca00078e021a */
[----:B------:R1:W4:Y:S01]  /*d890*/  @!P1 LDG.E.U16 R10, desc[UR8][R8.64] ;  /* 0x00000008080a9981 */ /* 0x000322000c1e1500 */
[----:B------:R-:W-:Y:S01]  /*d8a0*/  IMAD.WIDE R14, R3, 0x2, R26 ;  /* 0x00000002030e7825 */ /* 0x000fe200078e021a */
[----:B-1----:R-:W-:-:S06]  /*d8b0*/  PRMT R9, RZ, 0x7610, R9 ;  /* 0x00007610ff097816 */ /* 0x002fcc0000000009 */
[----:B------:R1:W4:Y:S01]  /*d8c0*/  @!P0 LDG.E.U16 R9, desc[UR8][R14.64] ;  /* 0x000000080e098981 */ /* 0x000322000c1e1500 */
[C---:B------:R-:W-:Y:S02]  /*d8d0*/  LOP3.LUT R3, R6.reuse, 0x4, RZ, 0xfc, !PT ;  /* 0x0000000406037812 */ /* 0x040fe400078efcff */
[----:B------:R-:W-:Y:S02]  /*d8e0*/  PRMT R7, RZ, 0x7610, R7 ;  /* 0x00007610ff077816 */ /* 0x000fe40000000007 */
[----:B------:R-:W-:Y:S02]  /*d8f0*/  ISETP.GE.AND P0, PT, R3, UR6, PT ;  /* 0x0000000603007c0c */ /* 0x000fe4000bf06270 */
[----:B------:R-:W-:Y:S01]  /*d900*/  LOP3.LUT R3, R6, 0xc, RZ, 0xfc, !PT ;  /* 0x0000000c06037812 */ /* 0x000fe200078efcff */
[----:B-1----:R-:W1:Y:S03]  /*d910*/  S2R R15, SR_TID.X ;  /* 0x00000000000f7919 */ /* 0x002e660000002100 */
[----:B------:R-:W-:-:S02]  /*d920*/  ISETP.GE.AND P1, PT, R3, UR6, PT ;  /* 0x0000000603007c0c */ /* 0x000fc4000bf26270 */
[----:B------:R-:W-:Y:S02]  /*d930*/  PRMT R4, RZ, 0x7610, R4 ;  /* 0x00007610ff047816 */ /* 0x000fe40000000004 */
[--C-:B-1----:R-:W-:Y:S02]  /*d940*/  SHF.R.U32.HI R8, RZ, 0x5, R15.reuse ;  /* 0x00000005ff087819 */ /* 0x102fe4000001160f */
[----:B------:R-:W-:Y:S02]  /*d950*/  SHF.R.U32.HI R15, RZ, 0x5, R15 ;  /* 0x00000005ff0f7819 */ /* 0x000fe4000001160f */
[----:B------:R-:W-:Y:S02]  /*d960*/  SGXT.U32 R8, R8, 0x2 ;  /* 0x000000020808781a */ /* 0x000fe40000000000 */
[----:B------:R-:W-:Y:S02]  /*d970*/  SGXT.U32 R15, R15, 0x2 ;  /* 0x000000020f0f781a */ /* 0x000fe40000000000 */
[----:B------:R-:W-:-:S02]  /*d980*/  LOP3.LUT R8, R8, 0xc, RZ, 0xfc, !PT ;  /* 0x0000000c08087812 */ /* 0x000fc400078efcff */
[----:B------:R-:W-:-:S03]  /*d990*/  LOP3.LUT R15, R15, 0x4, RZ, 0xfc, !PT ;  /* 0x000000040f0f7812 */ /* 0x000fc600078efcff */
[----:B------:R-:W-:Y:S01]  /*d9a0*/  IMAD R8, R8, UR4, RZ ;  /* 0x0000000408087c24 */ /* 0x000fe2000f8e02ff */
[----:B------:R-:W-:Y:S01]  /*d9b0*/  LOP3.LUT R3, R6, 0x14, RZ, 0xfc, !PT ;  /* 0x0000001406037812 */ /* 0x000fe200078efcff */
[----:B------:R-:W-:Y:S01]  /*d9c0*/  IMAD R15, R15, UR5, RZ ;  /* 0x000000050f0f7c24 */ /* 0x000fe2000f8e02ff */
[----:B------:R-:W-:Y:S01]  /*d9d0*/  ULDC UR5, c[0x0][0x238] ;  /* 0x00008e0000057ab9 */ /* 0x000fe20000000800 */
[----:B------:R-:W-:Y:S02]  /*d9e0*/  ULDC UR4, c[0x0][0x238] ;  /* 0x00008e0000047ab9 */ /* 0x000fe40000000800 */
[----:B------:R-:W-:-:S05]  /*d9f0*/  IMAD.WIDE R14, R15, 0x2, R26 ;  /* 0x000000020f0e7825 */ /* 0x000fca00078e021a */
[----:B------:R1:W4:Y:S02]  /*da00*/  @!P0 LDG.E.U16 R7, desc[UR8][R14.64] ;  /* 0x000000080e078981 */ /* 0x000324000c1e1500 */
[----:B-1----:R-:W-:-:S05]  /*da10*/  IMAD.WIDE R14, R8, 0x2, R26 ;  /* 0x00000002080e7825 */ /* 0x002fca00078e021a */
[----:B------:R1:W4:Y:S01]  /*da20*/  @!P1 LDG.E.U16 R4, desc[UR8][R14.64] ;  /* 0x000000080e049981 */ /* 0x000322000c1e1500 */
[----:B------:R-:W-:Y:S02]  /*da30*/  ISETP.GE.AND P0, PT, R3, UR6, PT ;  /* 0x0000000603007c0c */ /* 0x000fe4000bf06270 */
[----:B------:R-:W-:-:S04]  /*da40*/  LOP3.LUT R3, R6, 0x1c, RZ, 0xfc, !PT ;  /* 0x0000001c06037812 */ /* 0x000fc800078efcff */
[----:B------:R-:W-:Y:S02]  /*da50*/  ISETP.GE.AND P1, PT, R3, UR6, PT ;  /* 0x0000000603007c0c */ /* 0x000fe4000bf26270 */
[----:B------:R-:W-:Y:S01]  /*da60*/  PRMT R3, RZ, 0x7610, R3 ;  /* 0x00007610ff037816 */ /* 0x000fe20000000003 */
[----:B-1----:R-:W1:Y:S01]  /*da70*/  S2R R15, SR_TID.X ;  /* 0x00000000000f7919 */ /* 0x002e620000002100 */
[----:B------:R-:W-:Y:S02]  /*da80*/  PRMT R20, RZ, 0x7610, R20 ;  /* 0x00007610ff147816 */ /* 0x000fe40000000014 */
[--C-:B-1----:R-:W-:Y:S02]  /*da90*/  SHF.R.U32.HI R8, RZ, 0x5, R15.reuse ;  /* 0x00000005ff087819 */ /* 0x102fe4000001160f */
[----:B------:R-:W-:Y:S02]  /*daa0*/  SHF.R.U32.HI R15, RZ, 0x5, R15 ;  /* 0x00000005ff0f7819 */ /* 0x000fe4000001160f */
[----:B------:R-:W-:-:S02]  /*dab0*/  SGXT.U32 R8, R8, 0x2 ;  /* 0x000000020808781a */ /* 0x000fc40000000000 */
[----:B------:R-:W-:Y:S02]  /*dac0*/  SGXT.U32 R15, R15, 0x2 ;  /* 0x000000020f0f781a */ /* 0x000fe40000000000 */
[----:B------:R-:W-:Y:S02]  /*dad0*/  LOP3.LUT R8, R8, 0x1c, RZ, 0xfc, !PT ;  /* 0x0000001c08087812 */ /* 0x000fe400078efcff */
[----:B------:R-:W-:-:S03]  /*dae0*/  LOP3.LUT R15, R15, 0x14, RZ, 0xfc, !PT ;  /* 0x000000140f0f7812 */ /* 0x000fc600078efcff */
[----:B------:R-:W-:Y:S01]  /*daf0*/  IMAD R8, R8, UR4, RZ ;  /* 0x0000000408087c24 */ /* 0x000fe2000f8e02ff */
[----:B------:R-:W-:Y:S01]  /*db00*/  PRMT R22, RZ, 0x7610, R22 ;  /* 0x00007610ff167816 */ /* 0x000fe20000000016 */
[----:B------:R-:W-:Y:S01]  /*db10*/  IMAD R15, R15, UR5, RZ ;  /* 0x000000050f0f7c24 */ /* 0x000fe2000f8e02ff */
[----:B------:R-:W-:Y:S01]  /*db20*/  ULDC UR5, c[0x0][0x238] ;  /* 0x00008e0000057ab9 */ /* 0x000fe20000000800 */
[----:B------:R-:W-:Y:S02]  /*db30*/  ULDC UR4, c[0x0][0x238] ;  /* 0x00008e0000047ab9 */ /* 0x000fe40000000800 */
[----:B------:R-:W-:-:S05]  /*db40*/  IMAD.WIDE R14, R15, 0x2, R26 ;  /* 0x000000020f0e7825 */ /* 0x000fca00078e021a */
[----:B------:R1:W4:Y:S02]  /*db50*/  @!P0 LDG.E.U16 R3, desc[UR8][R14.64] ;  /* 0x000000080e038981 */ /* 0x000324000c1e1500 */
[----:B-1----:R-:W-:-:S05]  /*db60*/  IMAD.WIDE R14, R8, 0x2, R26 ;  /* 0x00000002080e7825 */ /* 0x002fca00078e021a */
[----:B------:R1:W4:Y:S01]  /*db70*/  @!P1 LDG.E.U16 R20, desc[UR8][R14.64] ;  /* 0x000000080e149981 */ /* 0x000322000c1e1500 */
[----:B------:R-:W-:-:S04]  /*db80*/  LOP3.LUT R8, R6, 0x24, RZ, 0xfc, !PT ;  /* 0x0000002406087812 */ /* 0x000fc800078efcff */
[----:B------:R-:W-:Y:S02]  /*db90*/  ISETP.GE.AND P0, PT, R8, UR6, PT ;  /* 0x0000000608007c0c */ /* 0x000fe4000bf06270 */
[----:B------:R-:W-:Y:S01]  /*dba0*/  LOP3.LUT R8, R6, 0x2c, RZ, 0xfc, !PT ;  /* 0x0000002c06087812 */ /* 0x000fe200078efcff */
[----:B-1----:R-:W1:Y:S03]  /*dbb0*/  S2R R15, SR_TID.X ;  /* 0x00000000000f7919 */ /* 0x002e660000002100 */
[----:B------:R-:W-:Y:S02]  /*dbc0*/  ISETP.GE.AND P1, PT, R8, UR6, PT ;  /* 0x0000000608007c0c */ /* 0x000fe4000bf26270 */
[--C-:B-1----:R-:W-:Y:S02]  /*dbd0*/  SHF.R.U32.HI R8, RZ, 0x5, R15.reuse ;  /* 0x00000005ff087819 */ /* 0x102fe4000001160f */
[----:B------:R-:W-:-:S02]  /*dbe0*/  SHF.R.U32.HI R15, RZ, 0x5, R15 ;  /* 0x00000005ff0f7819 */ /* 0x000fc4000001160f */
[----:B------:R-:W-:Y:S02]  /*dbf0*/  SGXT.U32 R8, R8, 0x2 ;  /* 0x000000020808781a */ /* 0x000fe40000000000 */
[----:B------:R-:W-:Y:S02]  /*dc00*/  SGXT.U32 R15, R15, 0x2 ;  /* 0x000000020f0f781a */ /* 0x000fe40000000000 */
[----:B------:R-:W-:Y:S02]  /*dc10*/  LOP3.LUT R8, R8, 0x2c, RZ, 0xfc, !PT ;  /* 0x0000002c08087812 */ /* 0x000fe400078efcff */
[----:B------:R-:W-:-:S03]  /*dc20*/  LOP3.LUT R15, R15, 0x24, RZ, 0xfc, !PT ;  /* 0x000000240f0f7812 */ /* 0x000fc600078efcff */
[----:B------:R-:W-:Y:S02]  /*dc30*/  IMAD R8, R8, UR4, RZ ;  /* 0x0000000408087c24 */ /* 0x000fe4000f8e02ff */
[----:B------:R-:W-:-:S04]  /*dc40*/  IMAD R15, R15, UR5, RZ ;  /* 0x000000050f0f7c24 */ /* 0x000fc8000f8e02ff */
[----:B------:R-:W-:-:S05]  /*dc50*/  IMAD.WIDE R14, R15, 0x2, R26 ;  /* 0x000000020f0e7825 */ /* 0x000fca00078e021a */
[----:B------:R1:W4:Y:S01]  /*dc60*/  @!P0 LDG.E.U16 R22, desc[UR8][R14.64] ;  /* 0x000000080e168981 */ /* 0x000322000c1e1500 */
[----:B------:R-:W-:Y:S01]  /*dc70*/  PRMT R21, RZ, 0x7610, R21 ;  /* 0x00007610ff157816 */ /* 0x000fe20000000015 */
[----:B-1----:R-:W-:Y:S01]  /*dc80*/  IMAD.WIDE R14, R8, 0x2, R26 ;  /* 0x00000002080e7825 */ /* 0x002fe200078e021a */
[----:B------:R-:W-:-:S04]  /*dc90*/  LOP3.LUT R8, R6, 0x34, RZ, 0xfc, !PT ;  /* 0x0000003406087812 */ /* 0x000fc800078efcff */
[C---:B------:R-:W-:Y:S01]  /*dca0*/  ISETP.GE.AND P0, PT, R8.reuse, UR6, PT ;  /* 0x0000000608007c0c */ /* 0x040fe2000bf06270 */
[----:B------:R-:W-:Y:S01]  /*dcb0*/  IMAD R8, R8, UR7, RZ ;  /* 0x0000000708087c24 */ /* 0x000fe2000f8e02ff */
[----:B------:R1:W4:Y:S01]  /*dcc0*/  @!P1 LDG.E.U16 R21, desc[UR8][R14.64] ;  /* 0x000000080e159981 */ /* 0x000322000c1e1500 */
[----:B------:R-:W-:Y:S02]  /*dcd0*/  PRMT R19, RZ, 0x7610, R19 ;  /* 0x00007610ff137816 */ /* 0x000fe40000000013 */
[----:B------:R-:W-:Y:S01]  /*dce0*/  LOP3.LUT R6, R6, 0x3c, RZ, 0xfc, !PT ;  /* 0x0000003c06067812 */ /* 0x000fe200078efcff */
[----:B-1----:R-:W-:-:S07]  /*dcf0*/  IMAD.WIDE R14, R8, 0x2, R26 ;  /* 0x00000002080e7825 */ /* 0x002fce00078e021a */
[----:B------:R1:W4:Y:S01]  /*dd00*/  @!P0 LDG.E.U16 R19, desc[UR8][R14.64] ;  /* 0x000000080e138981 */ /* 0x000322000c1e1500 */
[C---:B------:R-:W-:Y:S01]  /*dd10*/  ISETP.GE.AND P0, PT, R6.reuse, UR6, PT ;  /* 0x0000000606007c0c */ /* 0x040fe2000bf06270 */
[----:B------:R-:W-:Y:S01]  /*dd20*/  IMAD R6, R6, UR7, RZ ;  /* 0x0000000706067c24 */ /* 0x000fe2000f8e02ff */
[----:B------:R-:W-:-:S03]  /*dd30*/  PRMT R24, RZ, 0x7610, R24 ;  /* 0x00007610ff187816 */ /* 0x000fc60000000018 */
[----:B-1----:R-:W-:Y:S02]  /*dd40*/  IMAD.WIDE R14, R6, 0x2, R26 ;  /* 0x00000002060e7825 */ /* 0x002fe400078e021a */
[----:B0-----:R-:W2:Y:S06]  /*dd50*/  LDL.LU.64 R26, [R1+0xfa0] ;  /* 0x000fa000011a7983 */ /* 0x001eac0000300a00 */
[----:B------:R0:W4:Y:S01]  /*dd60*/  @!P0 LDG.E.U16 R24, desc[UR8][R14.64] ;  /* 0x000000080e188981 */ /* 0x000122000c1e1500 */
[----:B------:R-:W-:-:S03]  /*dd70*/  PRMT R28, RZ, 0x7610, R28 ;  /* 0x00007610ff1c7816 */ /* 0x000fc6000000001c */
[----:B------:R-:W3:Y:S01]  /*dd80*/  LDL R6, [R1+0x558] ;  /* 0x0005580001067983 */ /* 0x000ee20000100800 */
[----:B0-----:R-:W0:Y:S02]  /*dd90*/  S2R R15, SR_TID.X ;  /* 0x00000000000f7919 */ /* 0x001e240000002100 */
[----:B0-----:R-:W-:Y:S02]  /*dda0*/  LOP3.LUT R14, R15, 0x3f, RZ, 0xc0, !PT ;  /* 0x0000003f0f0e7812 */ /* 0x001fe400078ec0ff */
[----:B------:R-:W2:Y:S02]  /*ddb0*/  LDL R15, [R1+0x574] ;  /* 0x00057400010f7983 */ /* 0x000ea40000100800 */
[----:B------:R-:W-:Y:S01]  /*ddc0*/  ISETP.GE.AND P0, PT, R14, UR6, PT ;  /* 0x000000060e007c0c */ /* 0x000fe2000bf06270 */
[----:B------:R-:W-:Y:S01]  /*ddd0*/  BAR.SYNC.DEFER_BLOCKING 0x0 ;  /* 0x0000000000007b1d */ /* 0x000fe20000010000 */
[----:B--2--5:R-:W-:-:S05]  /*dde0*/  IADD3 R14, P1, R15, R2, RZ ;  /* 0x000000020f0e7210 */ /* 0x024fca0007f3e0ff */
[----:B------:R-:W2:Y:S02]  /*ddf0*/  LDL R15, [R1+0x54c] ;  /* 0x00054c00010f7983 */ /* 0x000ea40000100800 */
[----:B--2---:R-:W-:-:S05]  /*de00*/  IMAD.X R15, R15, 0x1, R0, P1 ;  /* 0x000000010f0f7824 */ /* 0x004fca00008e0600 */
[----:B------:R-:W2:Y:S04]  /*de10*/  @!P0 LDG.E.U16 R28, desc[UR8][R14.64] ;  /* 0x000000080e1c8981 */ /* 0x000ea8000c1e1500 */
[----:B--2---:R0:W-:Y:S04]  /*de20*/  STL [R1+0x24], R28 ;  /* 0x0000241c01007387 */ /* 0x0041e80000100800 */
[----:B0-----:R-:W2:Y:S04]  /*de30*/  LDL.LU R28, [R1+0xf9c] ;  /* 0x000f9c00011c7983 */ /* 0x001ea80000300800 */
[----:B------:R-:W4:Y:S02]  /*de40*/  LDL R15, [R1+0x59c] ;  /* 0x00059c00010f7983 */ /* 0x000f240000100800 */
[----:B----4-:R-:W-:-:S02]  /*de50*/  IADD3 R14, P1, R15, R2, RZ ;  /* 0x000000020f0e7210 */ /* 0x010fc40007f3e0ff */
[----:B------:R-:W4:Y:S01]  /*de60*/  LDL R15, [R1+0x598] ;  /* 0x00059800010f7983 */ /* 0x000f220000100800 */
[----:B------:R-:W-:Y:S02]  /*de70*/  PRMT R8, RZ, 0x7610, R8 ;  /* 0x00007610ff087816 */ /* 0x000fe40000000008 */
[----:B----4-:R-:W-:-:S05]  /*de80*/  IMAD.X R15, R15, 0x1, R0, P1 ;  /* 0x000000010f0f7824 */ /* 0x010fca00008e0600 */
[----:B------:R0:W4:Y:S04]  /*de90*/  @!P0 LDG.E.U16 R8, desc[UR8][R14.64] ;  /* 0x000000080e088981 */ /* 0x000128000c1e1500 */
[----:B------:R-:W0:Y:S02]  /*dea0*/  LDL R15, [R1+0x578] ;  /* 0x00057800010f7983 */ /* 0x000e240000100800 */
[----:B0-----:R-:W-:Y:S02]  /*deb0*/  IADD3 R14, P1, R15, R2, RZ ;  /* 0x000000020f0e7210 */ /* 0x001fe40007f3e0ff */
[----:B------:R-:W3:Y:S01]  /*dec0*/  LDL R15, [R1+0x1a0] ;  /* 0x0001a000010f7983 */ /* 0x000ee20000100800 */
[----:B------:R-:W-:Y:S02]  /*ded0*/  PRMT R23, RZ, 0x7610, R23 ;  /* 0x00007610ff177816 */ /* 0x000fe40000000017 */
[----:B---3--:R-:W-:-:S05]  /*dee0*/  IMAD.X R15, R15, 0x1, R0, P1 ;  /* 0x000000010f0f7824 */ /* 0x008fca00008e0600 */
[----:B------:R0:W3:Y:S04]  /*def0*/  @!P0 LDG.E.U16 R23, desc[UR8][R14.64] ;  /* 0x000000080e178981 */ /* 0x0000e8000c1e1500 */
[----:B------:R-:W2:Y:S01]  /*df00*/  LDL R15, [R1+0x37c] ;  /* 0x00037c00010f7983 */ /* 0x000ea20000100800 */
[----:B0-----:R-:W-:Y:S02]  /*df10*/  IADD3 R14, P1, R6, R2, RZ ;  /* 0x00000002060e7210 */ /* 0x001fe40007f3e0ff */
[----:B------:R-:W-:-:S03]  /*df20*/  PRMT R25, RZ, 0x7610, R25 ;  /* 0x00007610ff197816 */ /* 0x000fc60000000019 */
[----:B--2---:R-:W-:-:S05]  /*df30*/  IMAD.X R15, R15, 0x1, R0, P1 ;  /* 0x000000010f0f7824 */ /* 0x004fca00008e0600 */
[----:B------:R0:W2:Y:S04]  /*df40*/  @!P0 LDG.E.U16 R25, desc[UR8][R14.64] ;  /* 0x000000080e198981 */ /* 0x0000a8000c1e1500 */
[----:B------:R-:W0:Y:S02]  /*df50*/  LDL R15, [R1+0x538] ;  /* 0x00053800010f7983 */ /* 0x000e240000100800 */
[----:B0-----:R-:W-:Y:S02]  /*df60*/  IADD3 R14, P1, R15, R2, RZ ;  /* 0x000000020f0e7210 */ /* 0x001fe40007f3e0ff */
        /* <DEDUP_REMOVED lines=10> */
[----:B------:R-:W0:Y:S02]  /*e010*/  LDL R15, [R1+0x510] ;  /* 0x00051000010f7983 */ /* 0x000e240000100800 */
[----:B0-----:R-:W-:Y:S02]  /*e020*/  IADD3 R14, P1, R15, R2, RZ ;  /* 0x000000020f0e7210 */ /* 0x001fe40007f3e0ff */
[----:B------:R-:W2:Y:S01]  /*e030*/  LDL R15, [R1+0x31c] ;  /* 0x00031c00010f7983 */ /* 0x000ea20000100800 */
[----:B------:R-:W-:Y:S02]  /*e040*/  PRMT R29, RZ, 0x7610, R29 ;  /* 0x00007610ff1d7816 */ /* 0x000fe4000000001d */
[----:B--2---:R-:W-:-:S05]  /*e050*/  IMAD.X R15, R15, 0x1, R0, P1 ;  /* 0x000000010f0f7824 */ /* 0x004fca00008e0600 */
[----:B------:R-:W2:Y:S01]  /*e060*/  @!P0 LDG.E.U16 R29, desc[UR8][R14.64] ;  /* 0x000000080e1d8981 */ /* 0x000ea2000c1e1500 */
[----:B------:R-:W0:Y:S02]  /*e070*/  S2R R6, SR_TID.X ;  /* 0x0000000000067919 */ /* 0x000e240000002100 */
[----:B0-----:R-:W-:-:S04]  /*e080*/  LOP3.LUT R6, R6, 0x40, RZ, 0xc0, !PT ;  /* 0x0000004006067812 */ /* 0x001fc800078ec0ff */
[----:B------:R-:W-:Y:S01]  /*e090*/  ISETP.NE.U32.AND P2, PT, R6, RZ, PT ;  /* 0x000000ff0600720c */ /* 0x000fe20003f45070 */
[----:B--2---:R0:W-:Y:S04]  /*e0a0*/  STL [R1], R29 ;  /* 0x0000001d01007387 */ /* 0x0041e80000100800 */
[----:B0-----:R-:W2:Y:S04]  /*e0b0*/  LDL.LU R29, [R1+0xf98] ;  /* 0x000f9800011d7983 */ /* 0x001ea80000300800 */
[----:B------:R-:W4:Y:S01]  /*e0c0*/  LDL R15, [R1+0x500] ;  /* 0x00050000010f7983 */ /* 0x000f220000100800 */
[----:B------:R-:W0:Y:S02]  /*e0d0*/  S2R R6, SR_TID.X ;  /* 0x0000000000067919 */ /* 0x000e240000002100 */
[----:B0-----:R-:W-:-:S05]  /*e0e0*/  LOP3.LUT R6, R6, 0x3f, RZ, 0xc0, !PT ;  /* 0x0000003f06067812 */ /* 0x001fca00078ec0ff */
[----:B------:R-:W-:Y:S01]  /*e0f0*/  IMAD.SHL.U32 R14, R6, 0x2, RZ ;  /* 0x00000002060e7824 */ /* 0x000fe200078e00ff */
[----:B------:R-:W-:-:S04]  /*e100*/  SEL R6, RZ, 0x90, !P2 ;  /* 0x00000090ff067807 */ /* 0x000fc80005000000 */
[----:B------:R-:W-:Y:S02]  /*e110*/  LOP3.LUT R6, R6, R14, RZ, 0x3c, !PT ;  /* 0x0000000e06067212 */ /* 0x000fe400078e3cff */
[----:B----4-:R-:W-:Y:S02]  /*e120*/  IADD3 R14, P1, R15, R2, RZ ;  /* 0x000000020f0e7210 */ /* 0x010fe40007f3e0ff */
[----:B------:R-:W4:Y:S01]  /*e130*/  LDL R15, [R1+0x2fc] ;  /* 0x0002fc00010f7983 */ /* 0x000f220000100800 */
[----:B--2---:R-:W-:Y:S02]  /*e140*/  PRMT R29, RZ, 0x7610, R29 ;  /* 0x00007610ff1d7816 */ /* 0x004fe4000000001d */
[----:B----4-:R-:W-:-:S05]  /*e150*/  IMAD.X R15, R15, 0x1, R0, P1 ;  /* 0x000000010f0f7824 */ /* 0x010fca00008e0600 */
[----:B------:R-:W2:Y:S04]  /*e160*/  @!P0 LDG.E.U16 R29, desc[UR8][R14.64] ;  /* 0x000000080e1d8981 */ /* 0x000ea8000c1e1500 */
[----:B--2---:R0:W-:Y:S04]  /*e170*/  STL [R1+0x14], R29 ;  /* 0x0000141d01007387 */ /* 0x0041e80000100800 */
[----:B0-----:R-:W2:Y:S04]  /*e180*/  LDL.LU R29, [R1+0xf94] ;  /* 0x000f9400011d7983 */ /* 0x001ea80000300800 */
[----:B------:R-:W4:Y:S02]  /*e190*/  LDL R15, [R1+0x4f0] ;  /* 0x0004f000010f7983 */ /* 0x000f240000100800 */
[----:B----4-:R-:W-:-:S02]  /*e1a0*/  IADD3 R14, P1, R15, R2, RZ ;  /* 0x000000020f0e7210 */ /* 0x010fc40007f3e0ff */
        /* <DEDUP_REMOVED lines=14> */
[----:B------:R-:W4:Y:S01]  /*e290*/  LDL R15, [R1+0x4d0] ;  /* 0x0004d000010f7983 */ /* 0x000f220000100800 */
[----:B------:R-:W0:Y:S01]  /*e2a0*/  S2UR UR5, SR_CgaCtaId ;  /* 0x00000000000579c3 */ /* 0x000e220000008800 */
[----:B------:R-:W-:Y:S01]  /*e2b0*/  UMOV UR4, 0x400 ;  /* 0x0000040000047882 */ /* 0x000fe20000000000 */
[----:B----4-:R-:W-:-:S02]  /*e2c0*/  IADD3 R14, P1, R15, R2, RZ ;  /* 0x000000020f0e7210 */ /* 0x010fc40007f3e0ff */
[----:B------:R-:W4:Y:S01]  /*e2d0*/  LDL R15, [R1+0x29c] ;  /* 0x00029c00010f7983 */ /* 0x000f220000100800 */
[----:B0-----:R-:W-:Y:S01]  /*e2e0*/  ULEA UR4, UR5, UR4, 0x18 ;  /* 0x0000000405047291 */ /* 0x001fe2000f8ec03f */
[----:B------:R-:W-:-:S08]  /*e2f0*/  PRMT R26, RZ, 0x7610, R26 ;  /* 0x00007610ff1a7816 */ /* 0x000fd0000000001a */
[----:B------:R0:W-:Y:S04]  /*e300*/  STS.U16 [R6+UR4+0x8400], R13 ;  /* 0x0084000d06007988 */ /* 0x0001e80008000404 */
[----:B0-----:R-:W3:Y:S01]  /*e310*/  LDL R13, [R1+0x4c0] ;  /* 0x0004c000010d7983 */ /* 0x001ee20000100800 */
[----:B----4-:R-:W-:-:S05]  /*e320*/  IMAD.X R15, R15, 0x1, R0, P1 ;  /* 0x000000010f0f7824 */ /* 0x010fca00008e0600 */
[----:B------:R-:W4:Y:S04]  /*e330*/  @!P0 LDG.E.U16 R26, desc[UR8][R14.64] ;  /* 0x000000080e1a8981 */ /* 0x000f28000c1e1500 */
[----:B------:R3:W-:Y:S02]  /*e340*/  STS.U16 [R6+UR4+0x8600], R12 ;  /* 0x0086000c06007988 */ /* 0x0007e40008000404 */
[----:B---3--:R-:W-:Y:S02]  /*e350*/  IADD3 R12, P1, R13, R2, RZ ;  /* 0x000000020d0c7210 */ /* 0x008fe40007f3e0ff */
[----:B----4-:R0:W-:Y:S04]  /*e360*/  STL [R1+0x8], R26 ;  /* 0x0000081a01007387 */ /* 0x0101e80000100800 */
[----:B0-----:R-:W3:Y:S04]  /*e370*/  LDL.LU R26, [R1+0xf88] ;  /* 0x000f8800011a7983 */ /* 0x001ee80000300800 */
[----:B------:R-:W4:Y:S01]  /*e380*/  LDL R13, [R1+0x27c] ;  /* 0x00027c00010d7983 */ /* 0x000f220000100800 */
[----:B------:R-:W-:-:S03]  /*e390*/  PRMT R18, RZ, 0x7610, R18 ;  /* 0x00007610ff127816 */ /* 0x000fc60000000012 */
[----:B------:R-:W3:Y:S04]  /*e3a0*/  LDL R15, [R1+0x25c] ;  /* 0x00025c00010f7983 */ /* 0x000ee80000100800 */
[----:B------:R-:W3:Y:S01]  /*e3b0*/  LDL R14, [R1+0x4a0] ;  /* 0x0004a000010e7983 */ /* 0x000ee20000100800 */
[----:B----4-:R-:W-:-:S05]  /*e3c0*/  IMAD.X R13, R13, 0x1, R0, P1 ;  /* 0x000000010d0d7824 */ /* 0x010fca00008e0600 */
[----:B------:R-:W4:Y:S04]  /*e3d0*/  @!P0 LDG.E.U16 R18, desc[UR8][R12.64] ;  /* 0x000000080c128981 */ /* 0x000f28000c1e1500 */
[----:B----4-:R0:W-:Y:S04]  /*e3e0*/  STL [R1+0x4], R18 ;  /* 0x0000041201007387 */ /* 0x0101e80000100800 */
[----:B0-----:R-:W4:Y:S04]  /*e3f0*/  LDL.LU R18, [R1+0xf84] ;  /* 0x000f840001127983 */ /* 0x001f280000300800 */
[----:B------:R-:W3:Y:S01]  /*e400*/  LDL R13, [R1+0x4b0] ;  /* 0x0004b000010d7983 */ /* 0x000ee20000100800 */
[----:B--2---:R-:W-:-:S02]  /*e410*/  PRMT R29, RZ, 0x7610, R29 ;  /* 0x00007610ff1d7816 */ /* 0x004fc4000000001d */
[----:B---3--:R-:W-:-:S05]  /*e420*/  IADD3 R12, P1, R13, R2, RZ ;  /* 0x000000020d0c7210 */ /* 0x008fca0007f3e0ff */
[----:B------:R-:W-:Y:S01]  /*e430*/  IMAD.X R13, R15, 0x1, R0, P1 ;  /* 0x000000010f0d7824 */ /* 0x000fe200008e0600 */
[----:B------:R0:W-:Y:S04]  /*e440*/  STS.U16 [R6+UR4+0x8800], R11 ;  /* 0x0088000b06007988 */ /* 0x0001e80008000404 */
[----:B------:R-:W2:Y:S04]  /*e450*/  @!P0 LDG.E.U16 R29, desc[UR8][R12.64] ;  /* 0x000000080c1d8981 */ /* 0x000ea8000c1e1500 */
[----:B------:R-:W3:Y:S04]  /*e460*/  LDL R15, [R1+0x480] ;  /* 0x00048000010f7983 */ /* 0x000ee80000100800 */
[----:B------:R-:W4:Y:S04]  /*e470*/  LDL R12, [R1+0x214] ;  /* 0x00021400010c7983 */ /* 0x000f280000100800 */
[----:B--2---:R-:W-:Y:S04]  /*e480*/  STL [R1+0xf80], R29 ;  /* 0x000f801d01007387 */ /* 0x004fe80000100800 */
[----:B0-----:R-:W2:Y:S04]  /*e490*/  LDL R11, [R1+0x23c] ;  /* 0x00023c00010b7983 */ /* 0x001ea80000100800 */
[----:B------:R0:W-:Y:S01]  /*e4a0*/  STS.U16 [R6+UR4+0x8a00], R10 ;  /* 0x008a000a06007988 */ /* 0x0001e20008000404 */
[----:B------:R-:W-:-:S02]  /*e4b0*/  PRMT R26, RZ, 0x7610, R26 ;  /* 0x00007610ff1a7816 */ /* 0x000fc4000000001a */
[----:B0-----:R-:W-:Y:S01]  /*e4c0*/  IADD3 R10, P1, R14, R2, RZ ;  /* 0x000000020e0a7210 */ /* 0x001fe20007f3e0ff */
[----:B------:R0:W-:Y:S04]  /*e4d0*/  STS.U16 [R6+UR4+0x8c00], R5 ;  /* 0x008c000506007988 */ /* 0x0001e80008000404 */
[----:B------:R-:W3:Y:S01]  /*e4e0*/  LDL R14, [R1+0x1f4] ;  /* 0x0001f400010e7983 */ /* 0x000ee20000100800 */
[----:B--2---:R-:W-:-:S05]  /*e4f0*/  IMAD.X R11, R11, 0x1, R0, P1 ;  /* 0x000000010b0b7824 */ /* 0x004fca00008e0600 */
[----:B------:R1:W2:Y:S04]  /*e500*/  @!P0 LDG.E.U16 R26, desc[UR8][R10.64] ;  /* 0x000000080a1a8981 */ /* 0x0002a8000c1e1500 */
[----:B------:R-:W1:Y:S01]  /*e510*/  LDL R11, [R1+0x490] ;  /* 0x00049000010b7983 */ /* 0x000e620000100800 */
[----:B0-----:R-:W-:Y:S02]  /*e520*/  PRMT R5, RZ, 0x7610, R5 ;  /* 0x00007610ff057816 */ /* 0x001fe40000000005 */
[----:B-1----:R-:W-:-:S05]  /*e530*/  IADD3 R10, P1, R11, R2, RZ ;  /* 0x000000020b0a7210 */ /* 0x002fca0007f3e0ff */
[----:B----4-:R-:W-:-:S05]  /*e540*/  IMAD.X R11, R12, 0x1, R0, P1 ;  /* 0x000000010c0b7824 */ /* 0x010fca00008e0600 */
[----:B------:R3:W4:Y:S04]  /*e550*/  @!P0 LDG.E.U16 R5, desc[UR8][R10.64] ;  /* 0x000000080a058981 */ /* 0x000728000c1e1500 */
[----:B------:R0:W-:Y:S01]  /*e560*/  STS.U16 [R6+UR4+0x8000], R17 ;  /* 0x0080001106007988 */ /* 0x0001e20008000404 */
[----:B---3--:R-:W-:Y:S02]  /*e570*/  IADD3 R10, P1, R15, R2, RZ ;  /* 0x000000020f0a7210 */ /* 0x008fe40007f3e0ff */
[----:B0-----:R-:W-:-:S03]  /*e580*/  PRMT R17, RZ, 0x7610, R17 ;  /* 0x00007610ff117816 */ /* 0x001fc60000000011 */
[----:B------:R-:W-:Y:S01]  /*e590*/  IMAD.X R11, R14, 0x1, R0, P1 ;  /* 0x000000010e0b7824 */ /* 0x000fe200008e0600 */
[----:B--2---:R-:W-:Y:S04]  /*e5a0*/  STL [R1+0xf7c], R26 ;  /* 0x000f7c1a01007387 */ /* 0x004fe80000100800 */
[----:B------:R0:W2:Y:S04]  /*e5b0*/  @!P0 LDG.E.U16 R17, desc[UR8][R10.64] ;  /* 0x000000080a118981 */ /* 0x0000a8000c1e1500 */
[----:B----4-:R-:W-:Y:S04]  /*e5c0*/  STL [R1+0xf78], R5 ;  /* 0x000f780501007387 */ /* 0x010fe80000100800 */
[----:B------:R-:W0:Y:S01]  /*e5d0*/  LDL R11, [R1+0x470] ;  /* 0x00047000010b7983 */ /* 0x000e220000100800 */
[----:B------:R-:W-:-:S03]  /*e5e0*/  PRMT R18, RZ, 0x7610, R18 ;  /* 0x00007610ff127816 */ /* 0x000fc60000000012 */
[----:B------:R1:W-:Y:S04]  /*e5f0*/  STS.U16 [R6+UR4+0x8e00], R9 ;  /* 0x008e000906007988 */ /* 0x0003e80008000404 */
[----:B------:R-:W3:Y:S04]  /*e600*/  LDL R15, [R1+0x450] ;  /* 0x00045000010f7983 */ /* 0x000ee80000100800 */
[----:B------:R-:W4:Y:S04]  /*e610*/  LDL R14, [R1+0x1b8] ;  /* 0x0001b800010e7983 */ /* 0x000f280000100800 */
[----:B-1----:R-:W2:Y:S01]  /*e620*/  LDL R9, [R1+0x460] ;  /* 0x0004600001097983 */ /* 0x002ea20000100800 */
[----:B0-----:R-:W-:-:S03]  /*e630*/  IADD3 R10, P1, R11, R2, RZ ;  /* 0x000000020b0a7210 */ /* 0x001fc60007f3e0ff */
[----:B------:R-:W3:Y:S01]  /*e640*/  LDL R11, [R1+0x1d4] ;  /* 0x0001d400010b7983 */ /* 0x000ee20000100800 */
[----:B------:R-:W-:Y:S01]  /*e650*/  LOP3.LUT R12, R6, 0x20, RZ, 0x3c, !PT ;  /* 0x00000020060c7812 */ /* 0x000fe200078e3cff */
[----:B---3--:R-:W-:-:S05]  /*e660*/  IMAD.X R11, R11, 0x1, R0, P1 ;  /* 0x000000010b0b7824 */ /* 0x008fca00008e0600 */
[----:B------:R2:W3:Y:S04]  /*e670*/  @!P0 LDG.E.U16 R18, desc[UR8][R10.64] ;  /* 0x000000080a128981 */ /* 0x0004e8000c1e1500 */
[----:B------:R-:W4:Y:S01]  /*e680*/  LDL R11, [R1+0x1b4] ;  /* 0x0001b400010b7983 */ /* 0x000f220000100800 */
[----:B--2---:R-:W-:-:S03]  /*e690*/  IADD3 R10, P1, R9, R2, RZ ;  /* 0x00000002090a7210 */ /* 0x004fc60007f3e0ff */
[----:B------:R-:W-:Y:S04]  /*e6a0*/  STS.U16 [R6+UR4+0x8200], R16 ;  /* 0x0082001006007988 */ /* 0x000fe80008000404 */
[----:B------:R0:W-:Y:S04]  /*e6b0*/  STS.U16 [R12+UR4+0x8300], R4 ;  /* 0x008300040c007988 */ /* 0x0001e80008000404 */
[----:B------:R-:W2:Y:S01]  /*e6c0*/  LDL R9, [R1+0x430] ;  /* 0x0004300001097983 */ /* 0x000ea20000100800 */
[----:B0-----:R-:W-:-:S03]  /*e6d0*/  PRMT R4, RZ, 0x7610, R4 ;  /* 0x00007610ff047816 */ /* 0x001fc60000000004 */
[----:B------:R0:W-:Y:S02]  /*e6e0*/  STS.U16 [R12+UR4+0x8700], R20 ;  /* 0x008700140c007988 */ /* 0x0001e40008000404 */
[----:B0-----:R-:W-:Y:S01]  /*e6f0*/  PRMT R20, RZ, 0x7610, R20 ;  /* 0x00007610ff147816 */ /* 0x001fe20000000014 */
[----:B----4-:R-:W-:-:S05]  /*e700*/  IMAD.X R11, R11, 0x1, R0, P1 ;  /* 0x000000010b0b7824 */ /* 0x010fca00008e0600 */
[----:B------:R0:W4:Y:S02]  /*e710*/  @!P0 LDG.E.U16 R4, desc[UR8][R10.64] ;  /* 0x000000080a048981 */ /* 0x000124000c1e1500 */
[----:B0-----:R-:W-:Y:S02]  /*e720*/  IADD3 R10, P1, R15, R2, RZ ;  /* 0x000000020f0a7210 */ /* 0x001fe40007f3e0ff */
[----:B------:R0:W-:Y:S03]  /*e730*/  STS.U16 [R12+UR4+0x8900], R22 ;  /* 0x008900160c007988 */ /* 0x0001e60008000404 */
[----:B------:R-:W-:Y:S01]  /*e740*/  IMAD.X R11, R14, 0x1, R0, P1 ;  /* 0x000000010e0b7824 */ /* 0x000fe200008e0600 */
[----:B------:R-:W3:Y:S04]  /*e750*/  LDL R15, [R1+0x420] ;  /* 0x00042000010f7983 */ /* 0x000ee80000100800 */
[----:B------:R1:W4:Y:S01]  /*e760*/  @!P0 LDG.E.U16 R20, desc[UR8][R10.64] ;  /* 0x000000080a148981 */ /* 0x000322000c1e1500 */
[----:B0-----:R-:W-:-:S03]  /*e770*/  PRMT R22, RZ, 0x7610, R22 ;  /* 0x00007610ff167816 */ /* 0x001fc60000000016 */
[----:B------:R-:W4:Y:S04]  /*e780*/  LDL R14, [R1+0x218] ;  /* 0x00021800010e7983 */ /* 0x000f280000100800 */
[----:B------:R-:W1:Y:S02]  /*e790*/  LDL R11, [R1+0x440] ;  /* 0x00044000010b7983 */ /* 0x000e640000100800 */
[----:B-1----:R-:W-:Y:S02]  /*e7a0*/  IADD3 R10, P1, R11, R2, RZ ;  /* 0x000000020b0a7210 */ /* 0x002fe40007f3e0ff */
[----:B------:R-:W2:Y:S03]  /*e7b0*/  LDL R11, [R1+0x1d8] ;  /* 0x0001d800010b7983 */ /* 0x000ea60000100800 */
[----:B--2---:R-:W-:-:S05]  /*e7c0*/  IMAD.X R11, R11, 0x1, R0, P1 ;  /* 0x000000010b0b7824 */ /* 0x004fca00008e0600 */
[----:B------:R0:W2:Y:S04]  /*e7d0*/  @!P0 LDG.E.U16 R22, desc[UR8][R10.64] ;  /* 0x000000080a168981 */ /* 0x0000a8000c1e1500 */
[----:B------:R-:W3:Y:S01]  /*e7e0*/  LDL R11, [R1+0x1f8] ;  /* 0x0001f800010b7983 */ /* 0x000ee20000100800 */
[----:B0-----:R-:W-:-:S03]  /*e7f0*/  IADD3 R10, P1, R9, R2, RZ ;  /* 0x00000002090a7210 */ /* 0x001fc60007f3e0ff */
[----:B------:R0:W-:Y:S04]  /*e800*/  STS.U16 [R12+UR4+0x8b00], R21 ;  /* 0x008b00150c007988 */ /* 0x0001e80008000404 */
[----:B------:R1:W-:Y:S04]  /*e810*/  STS.U16 [R12+UR4+0x8500], R3 ;  /* 0x008500030c007988 */ /* 0x0003e80008000404 */
[----:B------:R-:W2:Y:S01]  /*e820*/  LDL R9, [R1+0x400] ;  /* 0x0004000001097983 */ /* 0x000ea20000100800 */
[----:B0-----:R-:W-:Y:S02]  /*e830*/  PRMT R21, RZ, 0x7610, R21 ;  /* 0x00007610ff157816 */ /* 0x001fe40000000015 */
[----:B-1----:R-:W-:Y:S01]  /*e840*/  PRMT R3, RZ, 0x7610, R3 ;  /* 0x00007610ff037816 */ /* 0x002fe20000000003 */
[----:B---3--:R-:W-:-:S05]  /*e850*/  IMAD.X R11, R11, 0x1, R0, P1 ;  /* 0x000000010b0b7824 */ /* 0x008fca00008e0600 */
[----:B------:R0:W3:Y:S02]  /*e860*/  @!P0 LDG.E.U16 R21, desc[UR8][R10.64] ;  /* 0x000000080a158981 */ /* 0x0000e4000c1e1500 */
[----:B0-----:R-:W-:Y:S02]  /*e870*/  IADD3 R10, P1, R15, R2, RZ ;  /* 0x000000020f0a7210 */ /* 0x001fe40007f3e0ff */
[----:B------:R0:W-:Y:S03]  /*e880*/  STS.U16 [R12+UR4+0x8100], R7 ;  /* 0x008100070c007988 */ /* 0x0001e60008000404 */
[----:B----4-:R-:W-:Y:S01]  /*e890*/  IMAD.X R11, R14, 0x1, R0, P1 ;  /* 0x000000010e0b7824 */ /* 0x010fe200008e0600 */
[----:B------:R-:W-:Y:S04]  /*e8a0*/  STS.U16 [R12+UR4+0x8d00], R19 ;  /* 0x008d00130c007988 */ /* 0x000fe80008000404 */
[----:B------:R1:W4:Y:S04]  /*e8b0*/  @!P0 LDG.E.U16 R3, desc[UR8][R10.64] ;  /* 0x000000080a038981 */ /* 0x000328000c1e1500 */
[----:B------:R-:W-:Y:S01]  /*e8c0*/  STS.U16 [R12+UR4+0x8f00], R24 ;  /* 0x008f00180c007988 */ /* 0x000fe20008000404 */
[----:B0-----:R-:W-:-:S03]  /*e8d0*/  PRMT R7, RZ, 0x7610, R7 ;  /* 0x00007610ff077816 */ /* 0x001fc60000000007 */
[----:B------:R-:W3:Y:S04]  /*e8e0*/  LDL R15, [R1+0x280] ;  /* 0x00028000010f7983 */ /* 0x000ee80000100800 */
[----:B------:R-:W1:Y:S04]  /*e8f0*/  LDL R11, [R1+0x410] ;  /* 0x00041000010b7983 */ /* 0x000e680000100800 */
[----:B------:R-:W4:Y:S01]  /*e900*/  LDL R14, [R1+0x3e0] ;  /* 0x0003e000010e7983 */ /* 0x000f220000100800 */
[----:B-1----:R-:W-:-:S03]  /*e910*/  IADD3 R10, P1, R11, R2, RZ ;  /* 0x000000020b0a7210 */ /* 0x002fc60007f3e0ff */
[----:B------:R-:W2:Y:S04]  /*e920*/  LDL R11, [R1+0x240] ;  /* 0x00024000010b7983 */ /* 0x000ea80000100800 */
[----:B------:R0:W-:Y:S01]  /*e930*/  STS.U16 [R6+UR4], R8 ;  /* 0x0000000806007988 */ /* 0x0001e20008000404 */
[--C-:B--2---:R-:W-:Y:S01]  /*e940*/  IMAD.X R11, R11, 0x1, R0.reuse, P1 ;  /* 0x000000010b0b7824 */ /* 0x104fe200008e0600 */
[----:B0-----:R-:W-:Y:S02]  /*e950*/  IADD3 R8, P1, R9, R2, RZ ;  /* 0x0000000209087210 */ /* 0x001fe40007f3e0ff */
[----:B------:R-:W2:Y:S04]  /*e960*/  LDL R9, [R1+0x260] ;  /* 0x0002600001097983 */ /* 0x000ea80000100800 */
[----:B------:R0:W4:Y:S02]  /*e970*/  @!P0 LDG.E.U16 R7, desc[UR8][R10.64] ;  /* 0x000000080a078981 */ /* 0x000124000c1e1500 */
[----:B0-----:R-:W-:Y:S01]  /*e980*/  PRMT R11, RZ, 0x7610, R11 ;  /* 0x00007610ff0b7816 */ /* 0x001fe2000000000b */
[----:B--2---:R-:W-:-:S05]  /*e990*/  IMAD.X R9, R9, 0x1, R0, P1 ;  /* 0x0000000109097824 */ /* 0x004fca00008e0600 */
[----:B------:R0:W2:Y:S04]  /*e9a0*/  @!P0 LDG.E.U16 R11, desc[UR8][R8.64] ;  /* 0x00000008080b8981 */ /* 0x0000a8000c1e1500 */
[----:B------:R-:W0:Y:S01]  /*e9b0*/  LDL R9, [R1+0x3f0] ;  /* 0x0003f00001097983 */ /* 0x000e220000100800 */
[----:B------:R-:W-:Y:S02]  /*e9c0*/  PRMT R10, RZ, 0x7610, R10 ;  /* 0x00007610ff0a7816 */ /* 0x000fe4000000000a */
[----:B0-----:R-:W-:-:S05]  /*e9d0*/  IADD3 R8, P1, R9, R2, RZ ;  /* 0x0000000209087210 */ /* 0x001fca0007f3e0ff */
[----:B---3--:R-:W-:Y:S02]  /*e9e0*/  IMAD.X R9, R15, 0x1, R0, P1 ;  /* 0x000000010f097824 */ /* 0x008fe400008e0600 */
[----:B------:R-:W3:Y:S01]  /*e9f0*/  LDL R15, [R1+0x2a0] ;  /* 0x0002a000010f7983 */ /* 0x000ee20000100800 */
[----:B----4-:R-:W-:-:S03]  /*ea00*/  IADD3 R14, P1, R14, R2, RZ ;  /* 0x000000020e0e7210 */ /* 0x010fc60007f3e0ff */
[----:B------:R0:W4:Y:S02]  /*ea10*/  @!P0 LDG.E.U16 R10, desc[UR8][R8.64] ;  /* 0x00000008080a8981 */ /* 0x000124000c1e1500 */
[----:B0-----:R-:W-:Y:S01]  /*ea20*/  PRMT R9, RZ, 0x7610, R9 ;  /* 0x00007610ff097816 */ /* 0x001fe20000000009 */
[----:B---3--:R-:W-:-:S05]  /*ea30*/  IMAD.X R15, R15, 0x1, R0, P1 ;  /* 0x000000010f0f7824 */ /* 0x008fca00008e0600 */
[----:B------:R0:W3:Y:S04]  /*ea40*/  @!P0 LDG.E.U16 R9, desc[UR8][R14.64] ;  /* 0x000000080e098981 */ /* 0x0000e8000c1e1500 */
[----:B------:R-:W0:Y:S02]  /*ea50*/  LDL R15, [R1+0x3d0] ;  /* 0x0003d000010f7983 */ /* 0x000e240000100800 */
[----:B0-----:R-:W-:Y:S02]  /*ea60*/  IADD3 R14, P1, R15, R2, RZ ;  /* 0x000000020f0e7210 */ /* 0x001fe40007f3e0ff */
[----:B------:R-:W2:Y:S01]  /*ea70*/  LDL R15, [R1+0x2c0] ;  /* 0x0002c000010f7983 */ /* 0x000ea20000100800 */
[----:B------:R-:W-:Y:S02]  /*ea80*/  PRMT R19, RZ, 0x7610, R19 ;  /* 0x00007610ff137816 */ /* 0x000fe40000000013 */
        /* <DEDUP_REMOVED lines=8> */
[----:B------:R-:W3:Y:S04]  /*eb10*/  LDL.LU R14, [R1] ;  /* 0x00000000010e7983 */ /* 0x000ee80000300800 */
[----:B------:R-:W0:Y:S04]  /*eb20*/  LDL R15, [R1+0x3b0] ;  /* 0x0003b000010f7983 */ /* 0x000e280000100800 */
[----:B---3--:R0:W-:Y:S02]  /*eb30*/  STS.U16 [R6+UR4+0x1400], R14 ;  /* 0x0014000e06007988 */ /* 0x0081e40008000404 */
[----:B0-----:R-:W-:-:S02]  /*eb40*/  IADD3 R14, P1, R15, R2, RZ ;  /* 0x000000020f0e7210 */ /* 0x001fc40007f3e0ff */
[----:B------:R-:W3:Y:S01]  /*eb50*/  LDL R15, [R1+0x300] ;  /* 0x00030000010f7983 */ /* 0x000ee20000100800 */
[----:B------:R-:W-:Y:S02]  /*eb60*/  PRMT R13, RZ, 0x7610, R13 ;  /* 0x00007610ff0d7816 */ /* 0x000fe4000000000d */
[----:B---3--:R-:W-:-:S05]  /*eb70*/  IMAD.X R15, R15, 0x1, R0, P1 ;  /* 0x000000010f0f7824 */ /* 0x008fca00008e0600 */
[----:B------:R0:W3:Y:S04]  /*eb80*/  @!P0 LDG.E.U16 R13, desc[UR8][R14.64] ;  /* 0x000000080e0d8981 */ /* 0x0000e8000c1e1500 */
[----:B------:R-:W2:Y:S04]  /*eb90*/  LDL.LU R14, [R1+0x14] ;  /* 0x00001400010e7983 */ /* 0x000ea80000300800 */
[----:B------:R-:W0:Y:S04]  /*eba0*/  LDL R15, [R1+0x3a0] ;  /* 0x0003a000010f7983 */ /* 0x000e280000100800 */
[----:B--2---:R0:W-:Y:S02]  /*ebb0*/  STS.U16 [R6+UR4+0x1800], R14 ;  /* 0x0018000e06007988 */ /* 0x0041e40008000404 */
[----:B0-----:R-:W-:-:S02]  /*ebc0*/  IADD3 R14, P1, R15, R2, RZ ;  /* 0x000000020f0e7210 */ /* 0x001fc40007f3e0ff */
[----:B------:R-:W2:Y:S01]  /*ebd0*/  LDL R15, [R1+0x320] ;  /* 0x00032000010f7983 */ /* 0x000ea20000100800 */
[----:B------:R-:W-:Y:S02]  /*ebe0*/  PRMT R16, RZ, 0x7610, R16 ;  /* 0x00007610ff107816 */ /* 0x000fe40000000010 */
[----:B--2---:R-:W-:-:S05]  /*ebf0*/  IMAD.X R15, R15, 0x1, R0, P1 ;  /* 0x000000010f0f7824 */ /* 0x004fca00008e0600 */
[----:B------:R0:W2:Y:S04]  /*ec00*/  @!P0 LDG.E.U16 R16, desc[UR8][R14.64] ;  /* 0x000000080e108981 */ /* 0x0000a8000c1e1500 */
[----:B------:R-:W4:Y:S04]  /*ec10*/  LDL.LU R14, [R1+0x10] ;  /* 0x00001000010e7983 */ /* 0x000f280000300800 */
[----:B------:R-:W0:Y:S04]  /*ec20*/  LDL R15, [R1+0x390] ;  /* 0x00039000010f7983 */ /* 0x000e280000100800 */
[----:B----4-:R0:W-:Y:S02]  /*ec30*/  STS.U16 [R6+UR4+0x1c00], R14 ;  /* 0x001c000e06007988 */ /* 0x0101e40008000404 */
[----:B0-----:R-:W-:-:S02]  /*ec40*/  IADD3 R14, P1, R15, R2, RZ ;  /* 0x000000020f0e7210 */ /* 0x001fc40007f3e0ff */
[----:B------:R-:W4:Y:S04]  /*ec50*/  LDL R15, [R1+0x340] ;  /* 0x00034000010f7983 */ /* 0x000f280000100800 */
[----:B------:R0:W-:Y:S02]  /*ec60*/  STS.U16 [R6+UR4+0x400], R23 ;  /* 0x0004001706007988 */ /* 0x0001e40008000404 */
[----:B0-----:R-:W-:Y:S01]  /*ec70*/  PRMT R23, RZ, 0x7610, R23 ;  /* 0x00007610ff177816 */ /* 0x001fe20000000017 */
[----:B----4-:R-:W-:-:S05]  /*ec80*/  IMAD.X R15, R15, 0x1, R0, P1 ;  /* 0x000000010f0f7824 */ /* 0x010fca00008e0600 */
[----:B------:R0:W4:Y:S04]  /*ec90*/  @!P0 LDG.E.U16 R23, desc[UR8][R14.64] ;  /* 0x000000080e178981 */ /* 0x000128000c1e1500 */
[----:B------:R-:W3:Y:S04]  /*eca0*/  LDL.LU R14, [R1+0xc] ;  /* 0x00000c00010e7983 */ /* 0x000ee80000300800 */
        /* <DEDUP_REMOVED lines=11> */
[----:B------:R-:W2:Y:S04]  /*ed60*/  LDL R15, [R1+0x380] ;  /* 0x00038000010f7983 */ /* 0x000ea80000100800 */
[----:B------:R0:W-:Y:S02]  /*ed70*/  STS.U16 [R6+UR4+0xc00], R27 ;  /* 0x000c001b06007988 */ /* 0x0001e40008000404 */
[----:B0-----:R-:W-:Y:S01]  /*ed80*/  PRMT R27, RZ, 0x7610, R27 ;  /* 0x00007610ff1b7816 */ /* 0x001fe2000000001b */
[----:B--2---:R-:W-:-:S05]  /*ed90*/  IMAD.X R15, R15, 0x1, R0, P1 ;  /* 0x000000010f0f7824 */ /* 0x004fca00008e0600 */
[----:B------:R0:W2:Y:S04]  /*eda0*/  @!P0 LDG.E.U16 R27, desc[UR8][R14.64] ;  /* 0x000000080e1b8981 */ /* 0x0000a8000c1e1500 */
[----:B------:R-:W4:Y:S04]  /*edb0*/  LDL.LU R14, [R1+0x4] ;  /* 0x00000400010e7983 */ /* 0x000f280000300800 */
[----:B------:R-:W0:Y:S04]  /*edc0*/  LDL R15, [R1+0x590] ;  /* 0x00059000010f7983 */ /* 0x000e280000100800 */
[----:B----4-:R0:W-:Y:S02]  /*edd0*/  STS.U16 [R6+UR4+0x2800], R14 ;  /* 0x0028000e06007988 */ /* 0x0101e40008000404 */
[----:B0-----:R-:W-:-:S02]  /*ede0*/  IADD3 R14, P1, R15, R2, RZ ;  /* 0x000000020f0e7210 */ /* 0x001fc40007f3e0ff */
[----:B------:R-:W4:Y:S01]  /*edf0*/  LDL R15, [R1+0x1a4] ;  /* 0x0001a400010f7983 */ /* 0x000f220000100800 */
[----:B------:R-:W-:Y:S02]  /*ee00*/  PRMT R29, RZ, 0x7610, R29 ;  /* 0x00007610ff1d7816 */ /* 0x000fe4000000001d */
[----:B----4-:R-:W-:-:S05]  /*ee10*/  IMAD.X R15, R15, 0x1, R0, P1 ;  /* 0x000000010f0f7824 */ /* 0x010fca00008e0600 */
[----:B------:R-:W4:Y:S04]  /*ee20*/  @!P0 LDG.E.U16 R29, desc[UR8][R14.64] ;  /* 0x000000080e1d8981 */ /* 0x000f28000c1e1500 */
[----:B----4-:R0:W-:Y:S04]  /*ee30*/  STL [R1+0xc], R29 ;  /* 0x00000c1d01007387 */ /* 0x0101e80000100800 */
[----:B0-----:R-:W4:Y:S04]  /*ee40*/  LDL.LU R29, [R1+0xf80] ;  /* 0x000f8000011d7983 */ /* 0x001f280000300800 */
[----:B------:R-:W3:Y:S02]  /*ee50*/  LDL R15, [R1+0x570] ;  /* 0x00057000010f7983 */ /* 0x000ee40000100800 */
[----:B---3--:R-:W-:-:S02]  /*ee60*/  IADD3 R14, P1, R15, R2, RZ ;  /* 0x000000020f0e7210 */ /* 0x008fc40007f3e0ff */
[----:B------:R-:W3:Y:S01]  /*ee70*/  LDL R15, [R1+0x19c] ;  /* 0x00019c00010f7983 */ /* 0x000ee20000100800 */
[----:B------:R-:W-:Y:S02]  /*ee80*/  PRMT R26, RZ, 0x7610, R26 ;  /* 0x00007610ff1a7816 */ /* 0x000fe4000000001a */
[----:B---3--:R-:W-:-:S05]  /*ee90*/  IMAD.X R15, R15, 0x1, R0, P1 ;  /* 0x000000010f0f7824 */ /* 0x008fca00008e0600 */
[----:B------:R-:W3:Y:S04]  /*eea0*/  @!P0 LDG.E.U16 R26, desc[UR8][R14.64] ;  /* 0x000000080e1a8981 */ /* 0x000ee8000c1e1500 */
[----:B---3--:R0:W-:Y:S04]  /*eeb0*/  STL [R1+0x8], R26 ;  /* 0x0000081a01007387 */ /* 0x0081e80000100800 */
[----:B0-----:R-:W3:Y:S04]  /*eec0*/  LDL.LU R26, [R1+0xf7c] ;  /* 0x000f7c00011a7983 */ /* 0x001ee80000300800 */
[----:B------:R-:W2:Y:S02]  /*eed0*/  LDL R15, [R1+0x550] ;  /* 0x00055000010f7983 */ /* 0x000ea40000100800 */
[----:B--2---:R-:W-:-:S02]  /*eee0*/  IADD3 R14, P1, R15, R2, RZ ;  /* 0x000000020f0e7210 */ /* 0x004fc40007f3e0ff */
[----:B------:R-:W2:Y:S01]  /*eef0*/  LDL R15, [R1+0x374] ;  /* 0x00037400010f7983 */ /* 0x000ea20000100800 */
[----:B------:R-:W-:Y:S02]  /*ef00*/  PRMT R5, RZ, 0x7610, R5 ;  /* 0x00007610ff057816 */ /* 0x000fe40000000005 */
[----:B--2---:R-:W-:-:S05]  /*ef10*/  IMAD.X R15, R15, 0x1, R0, P1 ;  /* 0x000000010f0f7824 */ /* 0x004fca00008e0600 */
[----:B------:R-:W2:Y:S04]  /*ef20*/  @!P0 LDG.E.U16 R5, desc[UR8][R14.64] ;  /* 0x000000080e058981 */ /* 0x000ea8000c1e1500 */
[----:B--2---:R0:W-:Y:S04]  /*ef30*/  STL [R1+0x4], R5 ;  /* 0x0000040501007387 */ /* 0x0041e80000100800 */
[----:B0-----:R-:W2:Y:S04]  /*ef40*/  LDL.LU R5, [R1+0xf78] ;  /* 0x000f780001057983 */ /* 0x001ea80000300800 */
[----:B------:R-:W4:Y:S02]  /*ef50*/  LDL R15, [R1+0x530] ;  /* 0x00053000010f7983 */ /* 0x000f240000100800 */
[----:B----4-:R-:W-:-:S02]  /*ef60*/  IADD3 R14, P1, R15, R2, RZ ;  /* 0x000000020f0e7210 */ /* 0x010fc40007f3e0ff */
[----:B------:R-:W4:Y:S04]  /*ef70*/  LDL R15, [R1+0x354] ;  /* 0x00035400010f7983 */ /* 0x000f280000100800 */
[----:B--2---:R0:W-:Y:S02]  /*ef80*/  STS.U16 [R6+UR4+0x3400], R5 ;  /* 0x0034000506007988 */ /* 0x0041e40008000404 */
[----:B0-----:R-:W-:Y:S01]  /*ef90*/  PRMT R5, RZ, 0x7610, R5 ;  /* 0x00007610ff057816 */ /* 0x001fe20000000005 */
[----:B----4-:R-:W-:-:S05]  /*efa0*/  IMAD.X R15, R15, 0x1, R0, P1 ;  /* 0x000000010f0f7824 */ /* 0x010fca00008e0600 */
[----:B------:R-:W2:Y:S04]  /*efb0*/  @!P0 LDG.E.U16 R5, desc[UR8][R14.64] ;  /* 0x000000080e058981 */ /* 0x000ea8000c1e1500 */
[----:B------:R-:W4:Y:S04]  /*efc0*/  LDL R15, [R1+0x51c] ;  /* 0x00051c00010f7983 */ /* 0x000f280000100800 */
[----:B--2---:R0:W-:Y:S01]  /*efd0*/  STL [R1], R5 ;  /* 0x0000000501007387 */ /* 0x0041e20000100800 */
[----:B----4-:R-:W-:-:S03]  /*efe0*/  IADD3 R14, P1, R15, R2, RZ ;  /* 0x000000020f0e7210 */ /* 0x010fc60007f3e0ff */
[----:B------:R1:W-:Y:S04]  /*eff0*/  STS.U16 [R6+UR4+0x2c00], R29 ;  /* 0x002c001d06007988 */ /* 0x0003e80008000404 */
[----:B------:R-:W2:Y:S04]  /*f000*/  LDL R15, [R1+0x334] ;  /* 0x00033400010f7983 */ /* 0x000ea80000100800 */
[----:B0-----:R-:W4:Y:S01]  /*f010*/  LDL R5, [R1+0x4fc] ;  /* 0x0004fc0001057983 */ /* 0x001f220000100800 */
[----:B-1----:R-:W-:Y:S01]  /*f020*/  PRMT R29, RZ, 0x7610, R29 ;  /* 0x00007610ff1d7816 */ /* 0x002fe2000000001d */
[----:B--2---:R-:W-:-:S05]  /*f030*/  IMAD.X R15, R15, 0x1, R0, P1 ;  /* 0x000000010f0f7824 */ /* 0x004fca00008e0600 */
[----:B------:R-:W2:Y:S04]  /*f040*/  @!P0 LDG.E.U16 R29, desc[UR8][R14.64] ;  /* 0x000000080e1d8981 */ /* 0x000ea8000c1e1500 */
[----:B------:R-:W3:Y:S04]  /*f050*/  LDL R15, [R1+0x50c] ;  /* 0x00050c00010f7983 */ /* 0x000ee80000100800 */
[----:B--2---:R-:W-:Y:S04]  /*f060*/  STL [R1+0xf6c], R29 ;  /* 0x000f6c1d01007387 */ /* 0x004fe80000100800 */
[----:B------:R-:W-:Y:S04]  /*f070*/  STL [R1+0xf70], R29 ;  /* 0x000f701d01007387 */ /* 0x000fe80000100800 */
[----:B------:R-:W-:Y:S01]  /*f080*/  STL [R1+0xf74], R29 ;  /* 0x000f741d01007387 */ /* 0x000fe20000100800 */
[----:B---3--:R-:W-:-:S03]  /*f090*/  IADD3 R14, P1, R15, R2, RZ ;  /* 0x000000020f0e7210 */ /* 0x008fc60007f3e0ff */
[----:B------:R-:W2:Y:S04]  /*f0a0*/  LDL R15, [R1+0x314] ;  /* 0x00031400010f7983 */ /* 0x000ea80000100800 */
[----:B------:R4:W-:Y:S01]  /*f0b0*/  STS.U16 [R6+UR4+0x4000], R4 ;  /* 0x0040000406007988 */ /* 0x0009e20008000404 */
[----:B--2---:R-:W-:Y:S01]  /*f0c0*/  IMAD.X R15, R15, 0x1, R0, P1 ;  /* 0x000000010f0f7824 */ /* 0x004fe200008e0600 */
[----:B----4-:R-:W-:Y:S02]  /*f0d0*/  IADD3 R4, P1, R5, R2, RZ ;  /* 0x0000000205047210 */ /* 0x010fe40007f3e0ff */
[----:B------:R-:W2:Y:S04]  /*f0e0*/  LDL R5, [R1+0x2f4] ;  /* 0x0002f40001057983 */ /* 0x000ea80000100800 */
[----:B------:R0:W-:Y:S02]  /*f0f0*/  STS.U16 [R6+UR4+0x3000], R26 ;  /* 0x0030001a06007988 */ /* 0x0001e40008000404 */
[----:B0-----:R-:W-:Y:S01]  /*f100*/  PRMT R26, RZ, 0x7610, R26 ;  /* 0x00007610ff1a7816 */ /* 0x001fe2000000001a */
[----:B--2---:R-:W-:-:S05]  /*f110*/  IMAD.X R5, R5, 0x1, R0, P1 ;  /* 0x0000000105057824 */ /* 0x004fca00008e0600 */
[----:B------:R-:W2:Y:S04]  /*f120*/  @!P0 LDG.E.U16 R26, desc[UR8][R4.64] ;  /* 0x00000008041a8981 */ /* 0x000ea8000c1e1500 */
[----:B------:R-:W3:Y:S04]  /*f130*/  LDL R5, [R1+0x4ec] ;  /* 0x0004ec0001057983 */ /* 0x000ee80000100800 */
[----:B------:R0:W-:Y:S02]  /*f140*/  STS.U16 [R6+UR4+0x1000], R28 ;  /* 0x0010001c06007988 */ /* 0x0001e40008000404 */
[----:B0-----:R-:W-:-:S06]  /*f150*/  PRMT R28, RZ, 0x7610, R28 ;  /* 0x00007610ff1c7816 */ /* 0x001fcc000000001c */
[----:B------:R-:W4:Y:S04]  /*f160*/  @!P0 LDG.E.U16 R28, desc[UR8][R14.64] ;  /* 0x000000080e1c8981 */ /* 0x000f28000c1e1500 */
[----:B------:R-:W4:Y:S04]  /*f170*/  LDL R14, [R1+0x4dc] ;  /* 0x0004dc00010e7983 */ /* 0x000f280000100800 */
[----:B------:R-:W4:Y:S04]  /*f180*/  LDL R15, [R1+0x2b4] ;  /* 0x0002b400010f7983 */ /* 0x000f280000100800 */
[----:B--2---:R-:W-:Y:S01]  /*f190*/  STL [R1+0xf68], R26 ;  /* 0x000f681a01007387 */ /* 0x004fe20000100800 */
[----:B---3--:R-:W-:-:S03]  /*f1a0*/  IADD3 R4, P1, R5, R2, RZ ;  /* 0x0000000205047210 */ /* 0x008fc60007f3e0ff */
[----:B------:R-:W2:Y:S04]  /*f1b0*/  LDL R5, [R1+0x2d4] ;  /* 0x0002d40001057983 */ /* 0x000ea80000100800 */
[----:B------:R0:W-:Y:S02]  /*f1c0*/  STS.U16 [R6+UR4+0x800], R25 ;  /* 0x0008001906007988 */ /* 0x0001e40008000404 */
[----:B0-----:R-:W-:Y:S01]  /*f1d0*/  PRMT R25, RZ, 0x7610, R25 ;  /* 0x00007610ff197816 */ /* 0x001fe20000000019 */
[----:B--2---:R-:W-:-:S05]  /*f1e0*/  IMAD.X R5, R5, 0x1, R0, P1 ;  /* 0x0000000105057824 */ /* 0x004fca00008e0600 */
[----:B------:R4:W2:Y:S04]  /*f1f0*/  @!P0 LDG.E.U16 R25, desc[UR8][R4.64] ;  /* 0x0000000804198981 */ /* 0x0008a8000c1e1500 */
[----:B------:R0:W-:Y:S01]  /*f200*/  STS.U16 [R6+UR4+0x4800], R22 ;  /* 0x0048001606007988 */ /* 0x0001e20008000404 */
[----:B----4-:R-:W-:Y:S02]  /*f210*/  IADD3 R4, P1, R14, R2, RZ ;  /* 0x000000020e047210 */ /* 0x010fe40007f3e0ff */
[----:B0-----:R-:W-:-:S03]  /*f220*/  PRMT R22, RZ, 0x7610, R22 ;  /* 0x00007610ff167816 */ /* 0x001fc60000000016 */
[----:B------:R-:W-:-:S05]  /*f230*/  IMAD.X R5, R15, 0x1, R0, P1 ;  /* 0x000000010f057824 */ /* 0x000fca00008e0600 */
[----:B------:R-:W3:Y:S04]  /*f240*/  @!P0 LDG.E.U16 R22, desc[UR8][R4.64] ;  /* 0x0000000804168981 */ /* 0x000ee8000c1e1500 */
[----:B--2---:R-:W-:Y:S04]  /*f250*/  STL [R1+0xf64], R25 ;  /* 0x000f641901007387 */ /* 0x004fe80000100800 */
[----:B------:R-:W2:Y:S04]  /*f260*/  LDL R5, [R1+0x4cc] ;  /* 0x0004cc0001057983 */ /* 0x000ea80000100800 */
[----:B------:R-:W4:Y:S04]  /*f270*/  LDL R15, [R1+0x4ac] ;  /* 0x0004ac00010f7983 */ /* 0x000f280000100800 */
[----:B------:R-:W4:Y:S04]  /*f280*/  LDL R14, [R1+0x254] ;  /* 0x00025400010e7983 */ /* 0x000f280000100800 */
[----:B---3--:R-:W-:Y:S01]  /*f290*/  STL [R1+0xf60], R22 ;  /* 0x000f601601007387 */ /* 0x008fe20000100800 */
[----:B--2---:R-:W-:-:S03]  /*f2a0*/  IADD3 R4, P1, R5, R2, RZ ;  /* 0x0000000205047210 */ /* 0x004fc60007f3e0ff */
[----:B------:R-:W2:Y:S04]  /*f2b0*/  LDL R5, [R1+0x294] ;  /* 0x0002940001057983 */ /* 0x000ea80000100800 */
[----:B------:R0:W-:Y:S02]  /*f2c0*/  STS.U16 [R6+UR4+0x4c00], R21 ;  /* 0x004c001506007988 */ /* 0x0001e40008000404 */
[----:B0-----:R-:W-:Y:S01]  /*f2d0*/  PRMT R21, RZ, 0x7610, R21 ;  /* 0x00007610ff157816 */ /* 0x001fe20000000015 */
[----:B--2---:R-:W-:-:S05]  /*f2e0*/  IMAD.X R5, R5, 0x1, R0, P1 ;  /* 0x0000000105057824 */ /* 0x004fca00008e0600 */
[----:B------:R-:W2:Y:S04]  /*f2f0*/  @!P0 LDG.E.U16 R21, desc[UR8][R4.64] ;  /* 0x0000000804158981 */ /* 0x000ea8000c1e1500 */
[----:B------:R-:W3:Y:S04]  /*f300*/  LDL R5, [R1+0x4bc] ;  /* 0x0004bc0001057983 */ /* 0x000ee80000100800 */
[----:B--2---:R-:W-:Y:S01]  /*f310*/  STL [R1+0xf5c], R21 ;  /* 0x000f5c1501007387 */ /* 0x004fe20000100800 */
[----:B---3--:R-:W-:-:S03]  /*f320*/  IADD3 R4, P1, R5, R2, RZ ;  /* 0x0000000205047210 */ /* 0x008fc60007f3e0ff */
[----:B------:R-:W2:Y:S04]  /*f330*/  LDL R5, [R1+0x274] ;  /* 0x0002740001057983 */ /* 0x000ea80000100800 */
[----:B------:R0:W-:Y:S02]  /*f340*/  STS.U16 [R6+UR4+0x3800], R17 ;  /* 0x0038001106007988 */ /* 0x0001e40008000404 */
[----:B0-----:R-:W-:Y:S02]  /*f350*/  PRMT R17, RZ, 0x7610, R17 ;  /* 0x00007610ff117816 */ /* 0x001fe40000000011 */
[----:B------:R0:W-:Y:S02]  /*f360*/  STS.U16 [R6+UR4+0x3c00], R18 ;  /* 0x003c001206007988 */ /* 0x0001e40008000404 */
[----:B0-----:R-:W-:Y:S01]  /*f370*/  PRMT R18, RZ, 0x7610, R18 ;  /* 0x00007610ff127816 */ /* 0x001fe20000000012 */
[----:B--2---:R-:W-:-:S05]  /*f380*/  IMAD.X R5, R5, 0x1, R0, P1 ;  /* 0x0000000105057824 */ /* 0x004fca00008e0600 */
[----:B------:R4:W2:Y:S02]  /*f390*/  @!P0 LDG.E.U16 R17, desc[UR8][R4.64] ;  /* 0x0000000804118981 */ /* 0x0008a4000c1e1500 */
[----:B----4-:R-:W-:Y:S02]  /*f3a0*/  IADD3 R4, P1, R15, R2, RZ ;  /* 0x000000020f047210 */ /* 0x010fe40007f3e0ff */
[----:B------:R0:W-:Y:S03]  /*f3b0*/  STS.U16 [R6+UR4+0x4400], R20 ;  /* 0x0044001406007988 */ /* 0x0001e60008000404 */
[----:B------:R-:W-:Y:S01]  /*f3c0*/  IMAD.X R5, R14, 0x1, R0, P1 ;  /* 0x000000010e057824 */ /* 0x000fe200008e0600 */
[----:B------:R1:W-:Y:S04]  /*f3d0*/  STS.U16 [R6+UR4+0x5800], R11 ;  /* 0x0058000b06007988 */ /* 0x0003e80008000404 */
[----:B------:R3:W4:Y:S01]  /*f3e0*/  @!P0 LDG.E.U16 R18, desc[UR8][R4.64] ;  /* 0x0000000804128981 */ /* 0x000722000c1e1500 */
[----:B0-----:R-:W-:-:S03]  /*f3f0*/  PRMT R20, RZ, 0x7610, R20 ;  /* 0x00007610ff147816 */ /* 0x001fc60000000014 */
[----:B------:R-:W2:Y:S04]  /*f400*/  LDL R15, [R1+0x47c] ;  /* 0x00047c00010f7983 */ /* 0x000ea80000100800 */
[----:B-1----:R-:W4:Y:S04]  /*f410*/  LDL R11, [R1+0x20c] ;  /* 0x00020c00010b7983 */ /* 0x002f280000100800 */
[----:B------:R-:W3:Y:S04]  /*f420*/  LDL R5, [R1+0x49c] ;  /* 0x00049c0001057983 */ /* 0x000ee80000100800 */
[----:B------:R-:W2:Y:S01]  /*f430*/  LDL R14, [R1+0x1ec] ;  /* 0x0001ec00010e7983 */ /* 0x000ea20000100800 */
[----:B---3--:R-:W-:-:S03]  /*f440*/  IADD3 R4, P1, R5, R2, RZ ;  /* 0x0000000205047210 */ /* 0x008fc60007f3e0ff */
[----:B------:R-:W3:Y:S02]  /*f450*/  LDL R5, [R1+0x22c] ;  /* 0x00022c0001057983 */ /* 0x000ee40000100800 */
[----:B---3--:R-:W-:-:S05]  /*f460*/  IMAD.X R5, R5, 0x1, R0, P1 ;  /* 0x0000000105057824 */ /* 0x008fca00008e0600 */
[----:B------:R0:W3:Y:S04]  /*f470*/  @!P0 LDG.E.U16 R20, desc[UR8][R4.64] ;  /* 0x0000000804148981 */ /* 0x0000e8000c1e1500 */
[----:B------:R-:W0:Y:S04]  /*f480*/  LDL R5, [R1+0x48c] ;  /* 0x00048c0001057983 */ /* 0x000e280000100800 */
[----:B------:R1:W-:Y:S04]  /*f490*/  STS.U16 [R6+UR4+0x5000], R3 ;  /* 0x0050000306007988 */ /* 0x0003e80008000404 */
[----:B------:R2:W-:Y:S01]  /*f4a0*/  STS.U16 [R6+UR4+0x5c00], R10 ;  /* 0x005c000a06007988 */ /* 0x0005e20008000404 */
[----:B-1----:R-:W-:-:S02]  /*f4b0*/  PRMT R3, RZ, 0x7610, R3 ;  /* 0x00007610ff037816 */ /* 0x002fc40000000003 */
[----:B0-----:R-:W-:-:S05]  /*f4c0*/  IADD3 R4, P1, R5, R2, RZ ;  /* 0x0000000205047210 */ /* 0x001fca0007f3e0ff */
[--C-:B----4-:R-:W-:Y:S01]  /*f4d0*/  IMAD.X R5, R11, 0x1, R0.reuse, P1 ;  /* 0x000000010b057824 */ /* 0x110fe200008e0600 */
[----:B--2---:R-:W-:Y:S01]  /*f4e0*/  IADD3 R10, P1, R15, R2, RZ ;  /* 0x000000020f0a7210 */ /* 0x004fe20007f3e0ff */
[----:B------:R0:W-:Y:S04]  /*f4f0*/  STS.U16 [R6+UR4+0x6000], R9 ;  /* 0x0060000906007988 */ /* 0x0001e80008000404 */
[----:B------:R1:W2:Y:S01]  /*f500*/  @!P0 LDG.E.U16 R3, desc[UR8][R4.64] ;  /* 0x0000000804038981 */ /* 0x0002a2000c1e1500 */
[----:B------:R-:W-:-:S03]  /*f510*/  IMAD.X R11, R14, 0x1, R0, P1 ;  /* 0x000000010e0b7824 */ /* 0x000fc600008e0600 */
[----:B------:R-:W4:Y:S04]  /*f520*/  LDL R15, [R1+0x1c0] ;  /* 0x0001c000010f7983 */ /* 0x000f280000100800 */
[----:B0-----:R-:W3:Y:S01]  /*f530*/  LDL R9, [R1+0x45c] ;  /* 0x00045c0001097983 */ /* 0x001ee20000100800 */
[----:B-1----:R-:W-:Y:S02]  /*f540*/  PRMT R5, RZ, 0x7610, R5 ;  /* 0x00007610ff057816 */ /* 0x002fe40000000005 */
[----:B------:R-:W-:Y:S01]  /*f550*/  PRMT R4, RZ, 0x7610, R4 ;  /* 0x00007610ff047816 */ /* 0x000fe20000000004 */
[----:B------:R3:W-:Y:S04]  /*f560*/  STS.U16 [R6+UR4+0x6800], R8 ;  /* 0x0068000806007988 */ /* 0x0007e80008000404 */
[----:B------:R0:W2:Y:S04]  /*f570*/  @!P0 LDG.E.U16 R5, desc[UR8][R10.64] ;  /* 0x000000080a058981 */ /* 0x0000a8000c1e1500 */
[----:B------:R-:W2:Y:S04]  /*f580*/  LDL R14, [R1+0x43c] ;  /* 0x00043c00010e7983 */ /* 0x000ea80000100800 */
[----:B------:R-:W0:Y:S02]  /*f590*/  LDL R11, [R1+0x46c] ;  /* 0x00046c00010b7983 */ /* 0x000e240000100800 */
[----:B0-----:R-:W-:-:S02]  /*f5a0*/  IADD3 R10, P1, R11, R2, RZ ;  /* 0x000000020b0a7210 */ /* 0x001fc40007f3e0ff */
[----:B------:R-:W4:Y:S03]  /*f5b0*/  LDL R11, [R1+0x1cc] ;  /* 0x0001cc00010b7983 */ /* 0x000f260000100800 */
[----:B----4-:R-:W-:-:S05]  /*f5c0*/  IMAD.X R11, R11, 0x1, R0, P1 ;  /* 0x000000010b0b7824 */ /* 0x010fca00008e0600 */
[----:B------:R0:W4:Y:S04]  /*f5d0*/  @!P0 LDG.E.U16 R4, desc[UR8][R10.64] ;  /* 0x000000080a048981 */ /* 0x000128000c1e1500 */
[----:B------:R-:W2:Y:S04]  /*f5e0*/  LDL R10, [R1+0x1ac] ;  /* 0x0001ac00010a7983 */ /* 0x000ea80000100800 */
[----:B------:R-:W0:Y:S01]  /*f5f0*/  LDL R11, [R1+0x44c] ;  /* 0x00044c00010b7983 */ /* 0x000e220000100800 */
[----:B---3--:R-:W-:-:S03]  /*f600*/  IADD3 R8, P1, R9, R2, RZ ;  /* 0x0000000209087210 */ /* 0x008fc60007f3e0ff */
[----:B------:R1:W-:Y:S02]  /*f610*/  STS.U16 [R6+UR4+0x5400], R7 ;  /* 0x0054000706007988 */ /* 0x0003e40008000404 */
[----:B--2---:R-:W-:Y:S01]  /*f620*/  IMAD.X R9, R10, 0x1, R0, P1 ;  /* 0x000000010a097824 */ /* 0x004fe200008e0600 */
[----:B0-----:R-:W-:-:S05]  /*f630*/  IADD3 R10, P1, R11, R2, RZ ;  /* 0x000000020b0a7210 */ /* 0x001fca0007f3e0ff */
[----:B------:R-:W-:Y:S02]  /*f640*/  IMAD.X R11, R15, 0x1, R0, P1 ;  /* 0x000000010f0b7824 */ /* 0x000fe400008e0600 */
[----:B------:R-:W2:Y:S01]  /*f650*/  LDL R15, [R1+0x1e0] ;  /* 0x0001e000010f7983 */ /* 0x000ea20000100800 */
[----:B-1----:R-:W-:Y:S02]  /*f660*/  PRMT R7, RZ, 0x7610, R7 ;  /* 0x00007610ff077816 */ /* 0x002fe40000000007 */
[----:B------:R-:W-:-:S04]  /*f670*/  IADD3 R14, P1, R14, R2, RZ ;  /* 0x000000020e0e7210 */ /* 0x000fc80007f3e0ff */
[----:B------:R0:W3:Y:S02]  /*f680*/  @!P0 LDG.E.U16 R7, desc[UR8][R8.64] ;  /* 0x0000000808078981 */ /* 0x0000e4000c1e1500 */
[----:B0-----:R-:W-:-:S06]  /*f690*/  PRMT R8, RZ, 0x7610, R8 ;  /* 0x00007610ff087816 */ /* 0x001fcc0000000008 */
[----:B------:R0:W3:Y:S02]  /*f6a0*/  @!P0 LDG.E.U16 R8, desc[UR8][R10.64] ;  /* 0x000000080a088981 */ /* 0x0000e4000c1e1500 */
[----:B0-----:R-:W-:Y:S01]  /*f6b0*/  PRMT R11, RZ, 0x7610, R11 ;  /* 0x00007610ff0b7816 */ /* 0x001fe2000000000b */
        /* <DEDUP_REMOVED lines=16> */
[----:B------:R-:W2:Y:S04]  /*f7c0*/  LDL R15, [R1+0x248] ;  /* 0x00024800010f7983 */ /* 0x000ea80000100800 */
[----:B------:R-:W-:Y:S04]  /*f7d0*/  STS.U16 [R6+UR4+0x6400], R19 ;  /* 0x0064001306007988 */ /* 0x000fe80008000404 */
[----:B------:R-:W-:Y:S04]  /*f7e0*/  STS.U16 [R6+UR4+0x6c00], R13 ;  /* 0x006c000d06007988 */ /* 0x000fe80008000404 */
[----:B------:R-:W-:Y:S04]  /*f7f0*/  STS.U16 [R6+UR4+0x7000], R16 ;  /* 0x0070001006007988 */ /* 0x000fe80008000404 */
[----:B------:R-:W-:Y:S04]  /*f800*/  STS.U16 [R6+UR4+0x7400], R23 ;  /* 0x0074001706007988 */ /* 0x000fe80008000404 */
[----:B------:R-:W-:Y:S04]  /*f810*/  STS.U16 [R6+UR4+0x7800], R24 ;  /* 0x0078001806007988 */ /* 0x000fe80008000404 */
[----:B------:R0:W-:Y:S02]  /*f820*/  STS.U16 [R6+UR4+0x7c00], R27 ;  /* 0x007c001b06007988 */ /* 0x0001e40008000404 */
        /* <DEDUP_REMOVED lines=16> */
[----:B------:R-:W3:Y:S04]  /*f930*/  @!P0 LDG.E.U16 R29, desc[UR8][R14.64] ;  /* 0x000000080e1d8981 */ /* 0x000ee8000c1e1500 */
[----:B---3--:R0:W-:Y:S04]  /*f940*/  STL [R1+0x18], R29 ;  /* 0x0000181d01007387 */ /* 0x0081e80000100800 */
[----:B0-----:R-:W3:Y:S04]  /*f950*/  LDL.LU R29, [R1+0xf74] ;  /* 0x000f7400011d7983 */ /* 0x001ee80000300800 */
[----:B------:R-:W2:Y:S04]  /*f960*/  LDL.LU R14, [R1+0x8] ;  /* 0x00000800010e7983 */ /* 0x000ea80000300800 */
[----:B------:R-:W4:Y:S04]  /*f970*/  LDL R15, [R1+0x3dc] ;  /* 0x0003dc00010f7983 */ /* 0x000f280000100800 */
[----:B--2---:R4:W-:Y:S02]  /*f980*/  STS.U16 [R12+UR4+0x500], R14 ;  /* 0x0005000e0c007988 */ /* 0x0049e40008000404 */
[----:B----4-:R-:W-:-:S02]  /*f990*/  IADD3 R14, P1, R15, R2, RZ ;  /* 0x000000020f0e7210 */ /* 0x010fc40007f3e0ff */
        /* <DEDUP_REMOVED lines=8> */
[----:B------:R-:W4:Y:S01]  /*fa20*/  LDL R15, [R1+0x2c8] ;  /* 0x0002c800010f7983 */ /* 0x000f220000100800 */
[----:B---3--:R-:W-:Y:S02]  /*fa30*/  PRMT R29, RZ, 0x7610, R29 ;  /* 0x00007610ff1d7816 */ /* 0x008fe4000000001d */
[----:B----4-:R-:W-:-:S05]  /*fa40*/  IMAD.X R15, R15, 0x1, R0, P1 ;  /* 0x000000010f0f7824 */ /* 0x010fca00008e0600 */
[----:B------:R-:W3:Y:S04]  /*fa50*/  @!P0 LDG.E.U16 R29, desc[UR8][R14.64] ;  /* 0x000000080e1d8981 */ /* 0x000ee8000c1e1500 */
[----:B---3--:R0:W-:Y:S04]  /*fa60*/  STL [R1+0x14], R29 ;  /* 0x0000141d01007387 */ /* 0x0081e80000100800 */
[----:B0-----:R-:W3:Y:S04]  /*fa70*/  LDL.LU R29, [R1+0xf70] ;  /* 0x000f7000011d7983 */ /* 0x001ee80000300800 */
[----:B------:R-:W4:Y:S04]  /*fa80*/  LDL.LU R14, [R1] ;  /* 0x00000000010e7983 */ /* 0x000f280000300800 */
[----:B------:R-:W2:Y:S04]  /*fa90*/  LDL R15, [R1+0x3bc] ;  /* 0x0003bc00010f7983 */ /* 0x000ea80000100800 */
[----:B----4-:R2:W-:Y:S02]  /*faa0*/  STS.U16 [R12+UR4+0xd00], R14 ;  /* 0x000d000e0c007988 */ /* 0x0105e40008000404 */
[----:B--2---:R-:W-:-:S02]  /*fab0*/  IADD3 R14, P1, R15, R2, RZ ;  /* 0x000000020f0e7210 */ /* 0x004fc40007f3e0ff */
[----:B------:R-:W2:Y:S01]  /*fac0*/  LDL R15, [R1+0x2e8] ;  /* 0x0002e800010f7983 */ /* 0x000ea20000100800 */
[----:B---3--:R-:W-:Y:S02]  /*fad0*/  PRMT R29, RZ, 0x7610, R29 ;  /* 0x00007610ff1d7816 */ /* 0x008fe4000000001d */
[----:B--2---:R-:W-:-:S05]  /*fae0*/  IMAD.X R15, R15, 0x1, R0, P1 ;  /* 0x000000010f0f7824 */ /* 0x004fca00008e0600 */
[----:B------:R-:W2:Y:S04]  /*faf0*/  @!P0 LDG.E.U16 R29, desc[UR8][R14.64] ;  /* 0x000000080e1d8981 */ /* 0x000ea8000c1e1500 */
[----:B--2---:R0:W-:Y:S04]  /*fb00*/  STL [R1+0x10], R29 ;  /* 0x0000101d01007387 */ /* 0x0041e80000100800 */
[----:B0-----:R-:W2:Y:S04]  /*fb10*/  LDL.LU R29, [R1+0xf6c] ;  /* 0x000f6c00011d7983 */ /* 0x001ea80000300800 */
[----:B------:R-:W3:Y:S02]  /*fb20*/  LDL R15, [R1+0x3ac] ;  /* 0x0003ac00010f7983 */ /* 0x000ee40000100800 */
[----:B---3--:R-:W-:-:S02]  /*fb30*/  IADD3 R14, P1, R15, R2, RZ ;  /* 0x000000020f0e7210 */ /* 0x008fc40007f3e0ff */
[----:B------:R-:W3:Y:S01]  /*fb40*/  LDL R15, [R1+0x308] ;  /* 0x00030800010f7983 */ /* 0x000ee20000100800 */
[----:B------:R-:W-:Y:S02]  /*fb50*/  PRMT R24, RZ, 0x7610, R24 ;  /* 0x00007610ff187816 */ /* 0x000fe40000000018 */
[----:B---3--:R-:W-:-:S05]  /*fb60*/  IMAD.X R15, R15, 0x1, R0, P1 ;  /* 0x000000010f0f7824 */ /* 0x008fca00008e0600 */
[----:B------:R0:W3:Y:S04]  /*fb70*/  @!P0 LDG.E.U16 R24, desc[UR8][R14.64] ;  /* 0x000000080e188981 */ /* 0x0000e8000c1e1500 */
[----:B------:R-:W0:Y:S02]  /*fb80*/  LDL R15, [R1+0x39c] ;  /* 0x00039c00010f7983 */ /* 0x000e240000100800 */
[----:B0-----:R-:W-:Y:S02]  /*fb90*/  IADD3 R14, P1, R15, R2, RZ ;  /* 0x000000020f0e7210 */ /* 0x001fe40007f3e0ff */
[----:B------:R-:W4:Y:S01]  /*fba0*/  LDL R15, [R1+0x328] ;  /* 0x00032800010f7983 */ /* 0x000f220000100800 */
[----:B------:R-:W-:Y:S02]  /*fbb0*/  PRMT R26, RZ, 0x7610, R26 ;  /* 0x00007610ff1a7816 */ /* 0x000fe4000000001a */
[----:B----4-:R-:W-:-:S05]  /*fbc0*/  IMAD.X R15, R15, 0x1, R0, P1 ;  /* 0x000000010f0f7824 */ /* 0x010fca00008e0600 */
[----:B------:R-:W4:Y:S04]  /*fbd0*/  @!P0 LDG.E.U16 R26, desc[UR8][R14.64] ;  /* 0x000000080e1a8981 */ /* 0x000f28000c1e1500 */
[----:B----4-:R0:W-:Y:S04]  /*fbe0*/  STL [R1+0xc], R26 ;  /* 0x00000c1a01007387 */ /* 0x0101e80000100800 */
[----:B0-----:R-:W4:Y:S04]  /*fbf0*/  LDL.LU R26, [R1+0xf68] ;  /* 0x000f6800011a7983 */ /* 0x001f280000300800 */
        /* <DEDUP_REMOVED lines=16> */
[----:B------:R-:W4:Y:S02]  /*fd00*/  LDL R15, [R1+0x584] ;  /* 0x00058400010f7983 */ /* 0x000f240000100800 */
[----:B----4-:R-:W-:-:S02]  /*fd10*/  IADD3 R14, P1, R15, R2, RZ ;  /* 0x000000020f0e7210 */ /* 0x010fc40007f3e0ff */
[----:B------:R-:W4:Y:S01]  /*fd20*/  LDL R15, [R1+0x52c] ;  /* 0x00052c00010f7983 */ /* 0x000f220000100800 */
[----:B------:R-:W-:Y:S02]  /*fd30*/  PRMT R21, RZ, 0x7610, R21 ;  /* 0x00007610ff157816 */ /* 0x000fe40000000015 */
[----:B----4-:R-:W-:-:S05]  /*fd40*/  IMAD.X R15, R15, 0x1, R0, P1 ;  /* 0x000000010f0f7824 */ /* 0x010fca00008e0600 */
[----:B------:R-:W4:Y:S04]  /*fd50*/  @!P0 LDG.E.U16 R21, desc[UR8][R14.64] ;  /* 0x000000080e158981 */ /* 0x000f28000c1e1500 */
[----:B----4-:R0:W-:Y:S04]  /*fd60*/  STL [R1], R21 ;  /* 0x0000001501007387 */ /* 0x0101e80000100800 */
[----:B0-----:R-:W4:Y:S04]  /*fd70*/  LDL.LU R21, [R1+0xf5c] ;  /* 0x000f5c0001157983 */ /* 0x001f280000300800 */
[----:B------:R-:W2:Y:S02]  /*fd80*/  LDL R15, [R1+0x568] ;  /* 0x00056800010f7983 */ /* 0x000ea40000100800 */
[----:B--2---:R-:W-:-:S02]  /*fd90*/  IADD3 R14, P1, R15, R2, RZ ;  /* 0x000000020f0e7210 */ /* 0x004fc40007f3e0ff */
[----:B------:R-:W2:Y:S01]  /*fda0*/  LDL R15, [R1+0x198] ;  /* 0x00019800010f7983 */ /* 0x000ea20000100800 */
[----:B------:R-:W-:-:S03]  /*fdb0*/  PRMT R16, RZ, 0x7610, R16 ;  /* 0x00007610ff107816 */ /* 0x000fc60000000010 */
[----:B------:R0:W-:Y:S04]  /*fdc0*/  STS.U16 [R12+UR4+0x2900], R17 ;  /* 0x002900110c007988 */ /* 0x0001e80008000404 */
[----:B0-----:R-:W3:Y:S01]  /*fdd0*/  LDL R17, [R1+0x38c] ;  /* 0x00038c0001117983 */ /* 0x001ee20000100800 */
[----:B--2---:R-:W-:-:S05]  /*fde0*/  IMAD.X R15, R15, 0x1, R0, P1 ;  /* 0x000000010f0f7824 */ /* 0x004fca00008e0600 */
[----:B------:R0:W2:Y:S04]  /*fdf0*/  @!P0 LDG.E.U16 R16, desc[UR8][R14.64] ;  /* 0x000000080e108981 */ /* 0x0000a8000c1e1500 */
[----:B------:R-:W0:Y:S04]  /*fe00*/  LDL R15, [R1+0x588] ;  /* 0x00058800010f7983 */ /* 0x000e280000100800 */
[----:B------:R1:W-:Y:S02]  /*fe10*/  STS.U16 [R12+UR4+0x1100], R29 ;  /* 0x0011001d0c007988 */ /* 0x0003e40008000404 */
[----:B-1----:R-:W-:-:S02]  /*fe20*/  PRMT R29, RZ, 0x7610, R29 ;  /* 0x00007610ff1d7816 */ /* 0x002fc4000000001d */
[----:B0-----:R-:W-:-:S05]  /*fe30*/  IADD3 R14, P1, R15, R2, RZ ;  /* 0x000000020f0e7210 */ /* 0x001fca0007f3e0ff */
[----:B---3--:R-:W-:Y:S01]  /*fe40*/  IMAD.X R15, R17, 0x1, R0, P1 ;  /* 0x00000001110f7824 */ /* 0x008fe200008e0600 */
[----:B----4-:R0:W-:Y:S04]  /*fe50*/  STS.U16 [R12+UR4+0x2500], R21 ;  /* 0x002500150c007988 */ /* 0x0101e80008000404 */
[----:B------:R1:W3:Y:S04]  /*fe60*/  @!P0 LDG.E.U16 R29, desc[UR8][R14.64] ;  /* 0x000000080e1d8981 */ /* 0x0002e8000c1e1500 */
[----:B------:R-:W4:Y:S04]  /*fe70*/  LDL R17, [R1+0x32c] ;  /* 0x00032c0001117983 */ /* 0x000f280000100800 */
[----:B------:R-:W2:Y:S01]  /*fe80*/  LDL R15, [R1+0x548] ;  /* 0x00054800010f7983 */ /* 0x000ea20000100800 */
[----:B-1----:R-:W1:Y:S02]  /*fe90*/  S2R R14, SR_TID.X ;  /* 0x00000000000e7919 */ /* 0x002e640000002100 */
[----:B-1----:R-:W-:-:S04]  /*fea0*/  LOP3.LUT R14, R14, 0x40, RZ, 0xc0, !PT ;  /* 0x000000400e0e7812 */ /* 0x002fc800078ec0ff */
[----:B------:R-:W-:Y:S02]  /*feb0*/  ISETP.NE.U32.AND P1, PT, R14, RZ, PT ;  /* 0x000000ff0e00720c */ /* 0x000fe40003f25070 */
[----:B--2---:R-:W-:Y:S02]  /*fec0*/  IADD3 R14, P2, R15, R2, RZ ;  /* 0x000000020f0e7210 */ /* 0x004fe40007f5e0ff */
[----:B------:R-:W2:Y:S01]  /*fed0*/  LDL R15, [R1+0x36c] ;  /* 0x00036c00010f7983 */ /* 0x000ea20000100800 */
[----:B0-----:R-:W-:Y:S02]  /*fee0*/  PRMT R21, RZ, 0x7610, R21 ;  /* 0x00007610ff157816 */ /* 0x001fe40000000015 */
[----:B--2---:R-:W-:-:S05]  /*fef0*/  IMAD.X R15, R15, 0x1, R0, P2 ;  /* 0x000000010f0f7824 */ /* 0x004fca00010e0600 */
[----:B------:R0:W2:Y:S04]  /*ff00*/  @!P0 LDG.E.U16 R21, desc[UR8][R14.64] ;  /* 0x000000080e158981 */ /* 0x0000a8000c1e1500 */
[----:B------:R-:W0:Y:S04]  /*ff10*/  LDL R15, [R1+0x528] ;  /* 0x00052800010f7983 */ /* 0x000e280000100800 */
[----:B------:R-:W-:Y:S01]  /*ff20*/  STL [R1+0xf50], R20 ;  /* 0x000f501401007387 */ /* 0x000fe20000100800 */
[----:B0-----:R-:W-:-:S03]  /*ff30*/  IADD3 R14, P2, R15, R2, RZ ;  /* 0x000000020f0e7210 */ /* 0x001fc60007f5e0ff */
[----:B------:R-:W3:Y:S04]  /*ff40*/  LDL R15, [R1+0x34c] ;  /* 0x00034c00010f7983 */ /* 0x000ee80000100800 */
[----:B------:R0:W-:Y:S01]  /*ff50*/  STS.U16 [R12+UR4+0x3100], R20 ;  /* 0x003100140c007988 */ /* 0x0001e20008000404 */
[----:B------:R-:W-:-:S03]  /*ff60*/  PRMT R19, RZ, 0x7610, R19 ;  /* 0x00007610ff137816 */ /* 0x000fc60000000013 */
[----:B0-----:R-:W4:Y:S01]  /*ff70*/  LDL R20, [R1+0x518] ;  /* 0x0005180001147983 */ /* 0x001f220000100800 */
[----:B---3--:R-:W-:-:S05]  /*ff80*/  IMAD.X R15, R15, 0x1, R0, P2 ;  /* 0x000000010f0f7824 */ /* 0x008fca00010e0600 */
[----:B------:R4:W3:Y:S04]  /*ff90*/  @!P0 LDG.E.U16 R19, desc[UR8][R14.64] ;  /* 0x000000080e138981 */ /* 0x0008e8000c1e1500 */
[----:B------:R0:W-:Y:S01]  /*ffa0*/  STS.U16 [R12+UR4+0x3500], R3 ;  /* 0x003500030c007988 */ /* 0x0001e20008000404 */
[----:B----4-:R-:W-:Y:S02]  /*ffb0*/  IADD3 R14, P2, R20, R2, RZ ;  /* 0x00000002140e7210 */ /* 0x010fe40007f5e0ff */
[----:B0-----:R-:W-:-:S03]  /*ffc0*/  PRMT R3, RZ, 0x7610, R3 ;  /* 0x00007610ff037816 */ /* 0x001fc60000000003 */
[----:B------:R-:W-:-:S05]  /*ffd0*/  IMAD.X R15, R17, 0x1, R0, P2 ;  /* 0x00000001110f7824 */ /* 0x000fca00010e0600 */
[----:B------:R-:W4:Y:S04]  /*ffe0*/  @!P0 LDG.E.U16 R3, desc[UR8][R14.64] ;  /* 0x000000080e038981 */ /* 0x000f28000c1e1500 */
[----:B---3--:R-:W-:Y:S04]  /*fff0*/  STL [R1+0xf58], R19 ;  /* 0x000f581301007387 */ /* 0x008fe80000100800 */
[----:B------:R-:W3:Y:S04]  /*10000*/  LDL R15, [R1+0x508] ;  /* 0x00050800010f7983 */ /* 0x000ee80000100800 */
[----:B------:R-:W2:Y:S04]  /*10010*/  LDL R20, [R1+0x4e8] ;  /* 0x0004e80001147983 */ /* 0x000ea80000100800 */
[----:B------:R-:W2:Y:S04]  /*10020*/  LDL R17, [R1+0x4d8] ;  /* 0x0004d80001117983 */ /* 0x000ea80000100800 */
[----:B----4-:R-:W-:Y:S01]  /*10030*/  STL [R1+0xf54], R3 ;  /* 0x000f540301007387 */ /* 0x010fe20000100800 */
[----:B---3--:R-:W-:-:S03]  /*10040*/  IADD3 R14, P2, R15, R2, RZ ;  /* 0x000000020f0e7210 */ /* 0x008fc60007f5e0ff */
[----:B------:R-:W3:Y:S04]  /*10050*/  LDL R15, [R1+0x30c] ;  /* 0x00030c00010f7983 */ /* 0x000ee80000100800 */
[----:B------:R0:W-:Y:S02]  /*10060*/  STS.U16 [R12+UR4+0x3900], R5 ;  /* 0x003900050c007988 */ /* 0x0001e40008000404 */
[----:B0-----:R-:W-:Y:S01]  /*10070*/  PRMT R5, RZ, 0x7610, R5 ;  /* 0x00007610ff057816 */ /* 0x001fe20000000005 */
[----:B---3--:R-:W-:-:S05]  /*10080*/  IMAD.X R15, R15, 0x1, R0, P2 ;  /* 0x000000010f0f7824 */ /* 0x008fca00010e0600 */
[----:B------:R0:W3:Y:S04]  /*10090*/  @!P0 LDG.E.U16 R5, desc[UR8][R14.64] ;  /* 0x000000080e058981 */ /* 0x0000e8000c1e1500 */
[----:B------:R-:W0:Y:S02]  /*100a0*/  LDL R15, [R1+0x4f8] ;  /* 0x0004f800010f7983 */ /* 0x000e240000100800 */
[----:B0-----:R-:W-:Y:S02]  /*100b0*/  IADD3 R14, P2, R15, R2, RZ ;  /* 0x000000020f0e7210 */ /* 0x001fe40007f5e0ff */
[----:B------:R-:W4:Y:S04]  /*100c0*/  LDL R15, [R1+0x2ec] ;  /* 0x0002ec00010f7983 */ /* 0x000f280000100800 */
[----:B------:R0:W-:Y:S02]  /*100d0*/  STS.U16 [R12+UR4+0x3d00], R4 ;  /* 0x003d00040c007988 */ /* 0x0001e40008000404 */
[----:B0-----:R-:W-:Y:S01]  /*100e0*/  PRMT R4, RZ, 0x7610, R4 ;  /* 0x00007610ff047816 */ /* 0x001fe20000000004 */
[----:B----4-:R-:W-:-:S05]  /*100f0*/  IMAD.X R15, R15, 0x1, R0, P2 ;  /* 0x000000010f0f7824 */ /* 0x010fca00010e0600 */
[----:B------:R2:W4:Y:S04]  /*10100*/  @!P0 LDG.E.U16 R4, desc[UR8][R14.64] ;  /* 0x000000080e048981 */ /* 0x000528000c1e1500 */
[----:B------:R-:W3:Y:S01]  /*10110*/  LDL R15, [R1+0x2cc] ;  /* 0x0002cc00010f7983 */ /* 0x000ee20000100800 */
[----:B--2---:R-:W-:-:S03]  /*10120*/  IADD3 R14, P2, R20, R2, RZ ;  /* 0x00000002140e7210 */ /* 0x004fc60007f5e0ff */
[----:B------:R0:W-:Y:S04]  /*10130*/  STS.U16 [R12+UR4+0x4100], R7 ;  /* 0x004100070c007988 */ /* 0x0001e80008000404 */
[----:B------:R1:W-:Y:S04]  /*10140*/  STS.U16 [R12+UR4+0x4500], R8 ;  /* 0x004500080c007988 */ /* 0x0003e80008000404 */
[----:B------:R2:W-:Y:S01]  /*10150*/  STS.U16 [R12+UR4+0x4900], R11 ;  /* 0x0049000b0c007988 */ /* 0x0005e20008000404 */
[----:B0-----:R-:W-:-:S03]  /*10160*/  PRMT R7, RZ, 0x7610, R7 ;  /* 0x00007610ff077816 */ /* 0x001fc60000000007 */
[----:B------:R-:W4:Y:S01]  /*10170*/  LDL R20, [R1+0x26c] ;  /* 0x00026c0001147983 */ /* 0x000f220000100800 */
[----:B---3--:R-:W-:-:S05]  /*10180*/  IMAD.X R15, R15, 0x1, R0, P2 ;  /* 0x000000010f0f7824 */ /* 0x008fca00010e0600 */
[----:B------:R0:W3:Y:S04]  /*10190*/  @!P0 LDG.E.U16 R7, desc[UR8][R14.64] ;  /* 0x000000080e078981 */ /* 0x0000e8000c1e1500 */
[----:B------:R-:W4:Y:S01]  /*101a0*/  LDL R15, [R1+0x2ac] ;  /* 0x0002ac00010f7983 */ /* 0x000f220000100800 */
[----:B0-----:R-:W-:Y:S02]  /*101b0*/  IADD3 R14, P2, R17, R2, RZ ;  /* 0x00000002110e7210 */ /* 0x001fe40007f5e0ff */
[----:B-1----:R-:W-:Y:S01]  /*101c0*/  PRMT R8, RZ, 0x7610, R8 ;  /* 0x00007610ff087816 */ /* 0x002fe20000000008 */
[----:B------:R0:W-:Y:S01]  /*101d0*/  STS.U16 [R12+UR4+0x4d00], R10 ;  /* 0x004d000a0c007988 */ /* 0x0001e20008000404 */
[----:B--2---:R-:W-:-:S03]  /*101e0*/  PRMT R11, RZ, 0x7610, R11 ;  /* 0x00007610ff0b7816 */ /* 0x004fc6000000000b */
[----:B------:R-:W2:Y:S01]  /*101f0*/  LDL R17, [R1+0x24c] ;  /* 0x00024c0001117983 */ /* 0x000ea20000100800 */
[----:B----4-:R-:W-:-:S05]  /*10200*/  IMAD.X R15, R15, 0x1, R0, P2 ;  /* 0x000000010f0f7824 */ /* 0x010fca00010e0600 */
[----:B------:R1:W4:Y:S04]  /*10210*/  @!P0 LDG.E.U16 R8, desc[UR8][R14.64] ;  /* 0x000000080e088981 */ /* 0x000328000c1e1500 */
[----:B------:R-:W1:Y:S02]  /*10220*/  LDL R15, [R1+0x4c8] ;  /* 0x0004c800010f7983 */ /* 0x000e640000100800 */
[----:B-1----:R-:W-:Y:S02]  /*10230*/  IADD3 R14, P2, R15, R2, RZ ;  /* 0x000000020f0e7210 */ /* 0x002fe40007f5e0ff */
[----:B------:R-:W3:Y:S03]  /*10240*/  LDL R15, [R1+0x28c] ;  /* 0x00028c00010f7983 */ /* 0x000ee60000100800 */
[----:B---3--:R-:W-:-:S05]  /*10250*/  IMAD.X R15, R15, 0x1, R0, P2 ;  /* 0x000000010f0f7824 */ /* 0x008fca00010e0600 */
[----:B------:R1:W3:Y:S04]  /*10260*/  @!P0 LDG.E.U16 R11, desc[UR8][R14.64] ;  /* 0x000000080e0b8981 */ /* 0x0002e8000c1e1500 */
[----:B------:R-:W1:Y:S01]  /*10270*/  LDL R15, [R1+0x4b8] ;  /* 0x0004b800010f7983 */ /* 0x000e620000100800 */
[----:B0-----:R-:W-:Y:S02]  /*10280*/  PRMT R10, RZ, 0x7610, R10 ;  /* 0x00007610ff0a7816 */ /* 0x001fe4000000000a */
[----:B-1----:R-:W-:-:S05]  /*10290*/  IADD3 R14, P2, R15, R2, RZ ;  /* 0x000000020f0e7210 */ /* 0x002fca0007f5e0ff */
[----:B------:R-:W-:Y:S01]  /*102a0*/  IMAD.X R15, R20, 0x1, R0, P2 ;  /* 0x00000001140f7824 */ /* 0x000fe200010e0600 */
[----:B------:R0:W-:Y:S04]  /*102b0*/  STS.U16 [R12+UR4+0x5100], R9 ;  /* 0x005100090c007988 */ /* 0x0001e80008000404 */
[----:B------:R1:W3:Y:S04]  /*102c0*/  @!P0 LDG.E.U16 R10, desc[UR8][R14.64] ;  /* 0x000000080e0a8981 */ /* 0x0002e8000c1e1500 */
[----:B------:R-:W4:Y:S04]  /*102d0*/  LDL R20, [R1+0x204] ;  /* 0x0002040001147983 */ /* 0x000f280000100800 */
[----:B------:R-:W1:Y:S01]  /*102e0*/  LDL R15, [R1+0x4a8] ;  /* 0x0004a800010f7983 */ /* 0x000e620000100800 */
[----:B0-----:R-:W-:-:S02]  /*102f0*/  PRMT R9, RZ, 0x7610, R9 ;  /* 0x00007610ff097816 */ /* 0x001fc40000000009 */
[----:B-1----:R-:W-:-:S05]  /*10300*/  IADD3 R14, P2, R15, R2, RZ ;  /* 0x000000020f0e7210 */ /* 0x002fca0007f5e0ff */
[----:B--2---:R-:W-:Y:S02]  /*10310*/  IMAD.X R15, R17, 0x1, R0, P2 ;  /* 0x00000001110f7824 */ /* 0x004fe400010e0600 */
[----:B------:R-:W2:Y:S04]  /*10320*/  LDL.LU R17, [R1+0x10] ;  /* 0x0000100001117983 */ /* 0x000ea80000300800 */
[----:B------:R-:W3:Y:S04]  /*10330*/  @!P0 LDG.E.U16 R9, desc[UR8][R14.64] ;  /* 0x000000080e098981 */ /* 0x000ee8000c1e1500 */
[----:B------:R-:W4:Y:S04]  /*10340*/  LDL R15, [R1+0x498] ;  /* 0x00049800010f7983 */ /* 0x000f280000100800 */
[----:B---3--:R-:W-:Y:S01]  /*10350*/  STL [R1+0xf4c], R9 ;  /* 0x000f4c0901007387 */ /* 0x008fe20000100800 */
[----:B----4-:R-:W-:-:S03]  /*10360*/  IADD3 R14, P2, R15, R2, RZ ;  /* 0x000000020f0e7210 */ /* 0x010fc60007f5e0ff */
[----:B------:R-:W3:Y:S04]  /*10370*/  LDL R15, [R1+0x224] ;  /* 0x00022400010f7983 */ /* 0x000ee80000100800 */
[----:B------:R0:W-:Y:S02]  /*10380*/  STS.U16 [R12+UR4+0x2100], R22 ;  /* 0x002100160c007988 */ /* 0x0001e40008000404 */
[----:B0-----:R-:W-:Y:S01]  /*10390*/  PRMT R22, RZ, 0x7610, R22 ;  /* 0x00007610ff167816 */ /* 0x001fe20000000016 */
[----:B---3--:R-:W-:-:S05]  /*103a0*/  IMAD.X R15, R15, 0x1, R0, P2 ;  /* 0x000000010f0f7824 */ /* 0x008fca00010e0600 */
[----:B------:R-:W3:Y:S04]  /*103b0*/  @!P0 LDG.E.U16 R22, desc[UR8][R14.64] ;  /* 0x000000080e168981 */ /* 0x000ee8000c1e1500 */
[----:B------:R-:W4:Y:S01]  /*103c0*/  LDL R15, [R1+0x488] ;  /* 0x00048800010f7983 */ /* 0x000f220000100800 */
[----:B------:R-:W-:-:S03]  /*103d0*/  PRMT R23, RZ, 0x7610, R23 ;  /* 0x00007610ff177816 */ /* 0x000fc60000000017 */
[----:B---3--:R-:W-:Y:S01]  /*103e0*/  STL [R1+0xf48], R22 ;  /* 0x000f481601007387 */ /* 0x008fe20000100800 */
[----:B----4-:R-:W-:-:S05]  /*103f0*/  IADD3 R14, P2, R15, R2, RZ ;  /* 0x000000020f0e7210 */ /* 0x010fca0007f5e0ff */
[----:B------:R-:W-:Y:S02]  /*10400*/  IMAD.X R15, R20, 0x1, R0, P2 ;  /* 0x00000001140f7824 */ /* 0x000fe400010e0600 */
[----:B------:R-:W3:Y:S04]  /*10410*/  LDL R20, [R1+0x1a8] ;  /* 0x0001a80001147983 */ /* 0x000ee80000100800 */
[----:B------:R-:W4:Y:S04]  /*10420*/  @!P0 LDG.E.U16 R23, desc[UR8][R14.64] ;  /* 0x000000080e178981 */ /* 0x000f28000c1e1500 */
[----:B------:R-:W2:Y:S04]  /*10430*/  LDL.LU R14, [R1+0x18] ;  /* 0x00001800010e7983 */ /* 0x000ea80000300800 */
[----:B------:R-:W3:Y:S04]  /*10440*/  LDL R15, [R1+0x478] ;  /* 0x00047800010f7983 */ /* 0x000ee80000100800 */
[----:B----4-:R-:W-:Y:S04]  /*10450*/  STL [R1+0xf44], R23 ;  /* 0x000f441701007387 */ /* 0x010fe80000100800 */
[----:B--2---:R3:W-:Y:S02]  /*10460*/  STS.U16 [R12+UR4+0x5d00], R14 ;  /* 0x005d000e0c007988 */ /* 0x0047e40008000404 */
[----:B---3--:R-:W-:-:S02]  /*10470*/  IADD3 R14, P2, R15, R2, RZ ;  /* 0x000000020f0e7210 */ /* 0x008fc40007f5e0ff */
        /* <DEDUP_REMOVED lines=10> */
[----:B0-----:R-:W-:Y:S01]  /*10520*/  PRMT R27, RZ, 0x7610, R27 ;  /* 0x00007610ff1b7816 */ /* 0x001fe2000000001b */
[----:B--2---:R-:W-:-:S05]  /*10530*/  IMAD.X R15, R15, 0x1, R0, P2 ;  /* 0x000000010f0f7824 */ /* 0x004fca00010e0600 */
[----:B------:R0:W2:Y:S04]  /*10540*/  @!P0 LDG.E.U16 R27, desc[UR8][R14.64] ;  /* 0x000000080e1b8981 */ /* 0x0000a8000c1e1500 */
[----:B------:R-:W3:Y:S04]  /*10550*/  LDL.LU R14, [R1+0x14] ;  /* 0x00001400010e7983 */ /* 0x000ee80000300800 */
[----:B------:R-:W0:Y:S04]  /*10560*/  LDL R15, [R1+0x458] ;  /* 0x00045800010f7983 */ /* 0x000e280000100800 */
[----:B------:R1:W-:Y:S02]  /*10570*/  STS.U16 [R12+UR4+0x1900], R26 ;  /* 0x0019001a0c007988 */ /* 0x0003e40008000404 */
[----:B-1----:R-:W-:-:S02]  /*10580*/  PRMT R26, RZ, 0x7610, R26 ;  /* 0x00007610ff1a7816 */ /* 0x002fc4000000001a */
[----:B---3--:R0:W-:Y:S02]  /*10590*/  STS.U16 [R12+UR4+0x6500], R14 ;  /* 0x0065000e0c007988 */ /* 0x0081e40008000404 */
[----:B0-----:R-:W-:-:S05]  /*105a0*/  IADD3 R14, P2, R15, R2, RZ ;  /* 0x000000020f0e7210 */ /* 0x001fca0007f5e0ff */
[----:B------:R-:W-:Y:S01]  /*105b0*/  IMAD.X R15, R20, 0x1, R0, P2 ;  /* 0x00000001140f7824 */ /* 0x000fe200010e0600 */
[----:B--2---:R-:W-:Y:S04]  /*105c0*/  STL [R1+0xf3c], R27 ;  /* 0x000f3c1b01007387 */ /* 0x004fe80000100800 */
[----:B------:R-:W2:Y:S04]  /*105d0*/  @!P0 LDG.E.U16 R26, desc[UR8][R14.64] ;  /* 0x000000080e1a8981 */ /* 0x000ea8000c1e1500 */
[----:B------:R-:W3:Y:S04]  /*105e0*/  LDL R15, [R1+0x448] ;  /* 0x00044800010f7983 */ /* 0x000ee80000100800 */
[----:B--2---:R-:W-:Y:S04]  /*105f0*/  STL [R1+0xf38], R26 ;  /* 0x000f381a01007387 */ /* 0x004fe80000100800 */
[----:B------:R0:W-:Y:S04]  /*10600*/  STS.U16 [R12+UR4+0x1d00], R25 ;  /* 0x001d00190c007988 */ /* 0x0001e80008000404 */
[----:B------:R1:W-:Y:S01]  /*10610*/  STS.U16 [R12+UR4+0x6d00], R24 ;  /* 0x006d00180c007988 */ /* 0x0003e20008000404 */
[----:B---3--:R-:W-:-:S03]  /*10620*/  IADD3 R14, P2, R15, R2, RZ ;  /* 0x000000020f0e7210 */ /* 0x008fc60007f5e0ff */
[----:B------:R-:W2:Y:S01]  /*10630*/  LDL R15, [R1+0x1c8] ;  /* 0x0001c800010f7983 */ /* 0x000ea20000100800 */
[----:B0-----:R-:W-:-:S03]  /*10640*/  PRMT R25, RZ, 0x7610, R25 ;  /* 0x00007610ff197816 */ /* 0x001fc60000000019 */
[----:B------:R0:W-:Y:S01]  /*10650*/  STS.U16 [R12+UR4+0x6900], R17 ;  /* 0x006900110c007988 */ /* 0x0001e20008000404 */
[----:B-1----:R-:W-:-:S03]  /*10660*/  PRMT R24, RZ, 0x7610, R24 ;  /* 0x00007610ff187816 */ /* 0x002fc60000000018 */
[----:B------:R-:W3:Y:S04]  /*10670*/  LDL R20, [R1+0x418] ;  /* 0x0004180001147983 */ /* 0x000ee80000100800 */
[----:B0-----:R-:W4:Y:S01]  /*10680*/  LDL R17, [R1+0x228] ;  /* 0x0002280001117983 */ /* 0x001f220000100800 */
[----:B--2---:R-:W-:-:S05]  /*10690*/  IMAD.X R15, R15, 0x1, R0, P2 ;  /* 0x000000010f0f7824 */ /* 0x004fca00010e0600 */
[----:B------:R0:W2:Y:S04]  /*106a0*/  @!P0 LDG.E.U16 R25, desc[UR8][R14.64] ;  /* 0x000000080e198981 */ /* 0x0000a8000c1e1500 */
[----:B------:R-:W0:Y:S02]  /*106b0*/  LDL R15, [R1+0x438] ;  /* 0x00043800010f7983 */ /* 0x000e240000100800 */
[----:B0-----:R-:W-:Y:S02]  /*106c0*/  IADD3 R14, P2, R15, R2, RZ ;  /* 0x000000020f0e7210 */ /* 0x001fe40007f5e0ff */
[----:B------:R-:W3:Y:S03]  /*106d0*/  LDL R15, [R1+0x1e8] ;  /* 0x0001e800010f7983 */ /* 0x000ee60000100800 */
[----:B---3--:R-:W-:-:S05]  /*106e0*/  IMAD.X R15, R15, 0x1, R0, P2 ;  /* 0x000000010f0f7824 */ /* 0x008fca00010e0600 */
[----:B------:R0:W3:Y:S04]  /*106f0*/  @!P0 LDG.E.U16 R24, desc[UR8][R14.64] ;  /* 0x000000080e188981 */ /* 0x0000e8000c1e1500 */
        /* <DEDUP_REMOVED lines=9> */
[----:B------:R-:W2:Y:S01]  /*10790*/  LDL.LU R15, [R1+0x8] ;  /* 0x00000800010f7983 */ /* 0x000ea20000300800 */
[----:B0-----:R-:W-:-:S03]  /*107a0*/  IADD3 R14, P2, R20, R2, RZ ;  /* 0x00000002140e7210 */ /* 0x001fc60007f5e0ff */
[----:B------:R0:W-:Y:S02]  /*107b0*/  STS.U16 [R12+UR4+0x2d00], R18 ;  /* 0x002d00120c007988 */ /* 0x0001e40008000404 */
[----:B0-----:R-:W-:Y:S02]  /*107c0*/  PRMT R18, RZ, 0x7610, R18 ;  /* 0x00007610ff127816 */ /* 0x001fe40000000012 */
[----:B--2---:R0:W-:Y:S02]  /*107d0*/  STS.U16 [R12+UR4+0x7500], R15 ;  /* 0x0075000f0c007988 */ /* 0x0041e40008000404 */
[----:B0-----:R-:W-:Y:S02]  /*107e0*/  IMAD.X R15, R17, 0x1, R0, P2 ;  /* 0x00000001110f7824 */ /* 0x001fe400010e0600 */
[----:B------:R-:W2:Y:S04]  /*107f0*/  LDL R17, [R1+0x3f8] ;  /* 0x0003f80001117983 */ /* 0x000ea80000100800 */
[----:B------:R0:W4:Y:S04]  /*10800*/  @!P0 LDG.E.U16 R18, desc[UR8][R14.64] ;  /* 0x000000080e128981 */ /* 0x000128000c1e1500 */
[----:B------:R-:W3:Y:S04]  /*10810*/  LDL.LU R14, [R1+0x4] ;  /* 0x00000400010e7983 */ /* 0x000ee80000300800 */
[----:B------:R-:W0:Y:S04]  /*10820*/  LDL R15, [R1+0x408] ;  /* 0x00040800010f7983 */ /* 0x000e280000100800 */
[----:B---3--:R0:W-:Y:S02]  /*10830*/  STS.U16 [R12+UR4+0x7900], R14 ;  /* 0x0079000e0c007988 */ /* 0x0081e40008000404 */
[----:B0-----:R-:W-:-:S02]  /*10840*/  IADD3 R14, P2, R15, R2, RZ ;  /* 0x000000020f0e7210 */ /* 0x001fc40007f5e0ff */
[----:B------:R-:W3:Y:S04]  /*10850*/  LDL R15, [R1+0x250] ;  /* 0x00025000010f7983 */ /* 0x000ee80000100800 */
[----:B------:R0:W-:Y:S02]  /*10860*/  STS.U16 [R12+UR4+0x5900], R13 ;  /* 0x0059000d0c007988 */ /* 0x0001e40008000404 */
[----:B0-----:R-:W-:Y:S01]  /*10870*/  PRMT R13, RZ, 0x7610, R13 ;  /* 0x00007610ff0d7816 */ /* 0x001fe2000000000d */
[----:B------:R-:W0:Y:S01]  /*10880*/  S2R R20, SR_TID.X ;  /* 0x0000000000147919 */ /* 0x000e220000002100 */
[----:B---3--:R-:W-:-:S05]  /*10890*/  IMAD.X R15, R15, 0x1, R0, P2 ;  /* 0x000000010f0f7824 */ /* 0x008fca00010e0600 */
[----:B------:R1:W3:Y:S04]  /*108a0*/  @!P0 LDG.E.U16 R13, desc[UR8][R14.64] ;  /* 0x000000080e0d8981 */ /* 0x0002e8000c1e1500 */
[----:B------:R-:W2:Y:S01]  /*108b0*/  LDL.LU R14, [R1] ;  /* 0x00000000010e7983 */ /* 0x000ea20000300800 */
[----:B0-----:R-:W-:-:S03]  /*108c0*/  LOP3.LUT R20, R20, 0x3f, RZ, 0xc0, !PT ;  /* 0x0000003f14147812 */ /* 0x001fc600078ec0ff */
[----:B--2---:R0:W-:Y:S01]  /*108d0*/  STS.U16 [R12+UR4+0x7d00], R14 ;  /* 0x007d000e0c007988 */ /* 0x0041e20008000404 */
[----:B------:R-:W-:Y:S02]  /*108e0*/  UMOV UR4, 0x400 ;  /* 0x0000040000047882 */ /* 0x000fe40000000000 */
[----:B------:R-:W-:Y:S01]  /*108f0*/  ULEA UR4, UR5, UR4, 0x18 ;  /* 0x0000000405047291 */ /* 0x000fe2000f8ec03f */
[----:B0-----:R-:W-:Y:S01]  /*10900*/  IMAD.SHL.U32 R12, R20, 0x2, RZ ;  /* 0x00000002140c7824 */ /* 0x001fe200078e00ff */
[----:B-1----:R-:W-:-:S04]  /*10910*/  SEL R14, RZ, 0x90, !P1 ;  /* 0x00000090ff0e7807 */ /* 0x002fc80004800000 */
[----:B------:R-:W-:-:S04]  /*10920*/  LOP3.LUT R14, R14, R12, RZ, 0x3c, !PT ;  /* 0x0000000c0e0e7212 */ /* 0x000fc800078e3cff */
[----:B------:R-:W-:-:S05]  /*10930*/  LOP3.LUT R20, R14, 0x40, RZ, 0x3c, !PT ;  /* 0x000000400e147812 */ /* 0x000fca00078e3cff */
[----:B------:R0:W-:Y:S02]  /*10940*/  STS.U16 [R20+UR4+0x600], R16 ;  /* 0x0006001014007988 */ /* 0x0001e40008000404 */
        /* <DEDUP_REMOVED lines=25> */
[----:B--2---:R0:W-:Y:S04]  /*10ae0*/  STL [R1], R3 ;  /* 0x0000000301007387 */ /* 0x0041e80000100800 */
[----:B0-----:R-:W2:Y:S04]  /*10af0*/  LDL.LU R3, [R1+0xf54] ;  /* 0x000f540001037983 */ /* 0x001ea80000300800 */
[----:B------:R-:W4:Y:S02]  /*10b00*/  LDL R17, [R1+0x3b8] ;  /* 0x0003b80001117983 */ /* 0x000f240000100800 */
[----:B----4-:R-:W-:-:S02]  /*10b10*/  IADD3 R16, P1, R17, R2, RZ ;  /* 0x0000000211107210 */ /* 0x010fc40007f3e0ff */
[----:B------:R-:W4:Y:S04]  /*10b20*/  LDL R17, [R1+0x2f0] ;  /* 0x0002f00001117983 */ /* 0x000f280000100800 */
[----:B------:R0:W-:Y:S02]  /*10b30*/  STS.U16 [R20+UR4+0x200], R29 ;  /* 0x0002001d14007988 */ /* 0x0001e40008000404 */
[----:B0-----:R-:W-:Y:S01]  /*10b40*/  PRMT R29, RZ, 0x7610, R29 ;  /* 0x00007610ff1d7816 */ /* 0x001fe2000000001d */
[----:B----4-:R-:W-:-:S05]  /*10b50*/  IMAD.X R17, R17, 0x1, R0, P1 ;  /* 0x0000000111117824 */ /* 0x010fca00008e0600 */
[----:B------:R0:W4:Y:S04]  /*10b60*/  @!P0 LDG.E.U16 R29, desc[UR8][R16.64] ;  /* 0x00000008101d8981 */ /* 0x000128000c1e1500 */
[----:B------:R-:W0:Y:S04]  /*10b70*/  LDL R17, [R1+0x3a8] ;  /* 0x0003a80001117983 */ /* 0x000e280000100800 */
[----:B------:R-:W-:Y:S04]  /*10b80*/  STS.U16 [R20+UR4+0xa00], R21 ;  /* 0x000a001514007988 */ /* 0x000fe80008000404 */
[----:B---3--:R-:W-:Y:S04]  /*10b90*/  STS.U16 [R20+UR4+0xe00], R19 ;  /* 0x000e001314007988 */ /* 0x008fe80008000404 */
[----:B--2---:R-:W-:Y:S04]  /*10ba0*/  STS.U16 [R20+UR4+0x1200], R3 ;  /* 0x0012000314007988 */ /* 0x004fe80008000404 */
[----:B------:R1:W-:Y:S04]  /*10bb0*/  STS.U16 [R20+UR4+0x1600], R5 ;  /* 0x0016000514007988 */ /* 0x0003e80008000404 */
[----:B-1----:R-:W2:Y:S01]  /*10bc0*/  LDL R5, [R1+0x398] ;  /* 0x0003980001057983 */ /* 0x002ea20000100800 */
[----:B0-----:R-:W-:-:S03]  /*10bd0*/  IADD3 R16, P1, R17, R2, RZ ;  /* 0x0000000211107210 */ /* 0x001fc60007f3e0ff */
[----:B------:R-:W3:Y:S04]  /*10be0*/  LDL R17, [R1+0x310] ;  /* 0x0003100001117983 */ /* 0x000ee80000100800 */
[----:B------:R0:W-:Y:S04]  /*10bf0*/  STS.U16 [R20+UR4+0x1a00], R4 ;  /* 0x001a000414007988 */ /* 0x0001e80008000404 */
[----:B0-----:R-:W4:Y:S01]  /*10c00*/  LDL.LU R20, [R1+0xf50] ;  /* 0x000f500001147983 */ /* 0x001f220000300800 */
[----:B---3--:R-:W-:Y:S01]  /*10c10*/  IMAD.X R17, R17, 0x1, R0, P1 ;  /* 0x0000000111117824 */ /* 0x008fe200008e0600 */
[----:B--2---:R-:W-:-:S02]  /*10c20*/  IADD3 R4, P1, R5, R2, RZ ;  /* 0x0000000205047210 */ /* 0x004fc40007f3e0ff */
[----:B------:R-:W2:Y:S01]  /*10c30*/  LDL R5, [R1+0x330] ;  /* 0x0003300001057983 */ /* 0x000ea20000100800 */
[----:B------:R-:W-:-:S06]  /*10c40*/  PRMT R19, RZ, 0x7610, R19 ;  /* 0x00007610ff137816 */ /* 0x000fcc0000000013 */
[----:B------:R0:W3:Y:S02]  /*10c50*/  @!P0 LDG.E.U16 R19, desc[UR8][R16.64] ;  /* 0x0000000810138981 */ /* 0x0000e4000c1e1500 */
[----:B0-----:R-:W-:Y:S01]  /*10c60*/  PRMT R17, RZ, 0x7610, R17 ;  /* 0x00007610ff117816 */ /* 0x001fe20000000011 */
[----:B--2---:R-:W-:-:S05]  /*10c70*/  IMAD.X R5, R5, 0x1, R0, P1 ;  /* 0x0000000105057824 */ /* 0x004fca00008e0600 */
[----:B------:R0:W2:Y:S04]  /*10c80*/  @!P0 LDG.E.U16 R17, desc[UR8][R4.64] ;  /* 0x0000000804118981 */ /* 0x0000a8000c1e1500 */
[----:B------:R-:W3:Y:S01]  /*10c90*/  LDL R5, [R1+0x544] ;  /* 0x0005440001057983 */ /* 0x000ee20000100800 */
[----:B0-----:R-:W-:-:S05]  /*10ca0*/  LOP3.LUT R4, R14, 0x40, RZ, 0x3c, !PT ;  /* 0x000000400e047812 */ /* 0x001fca00078e3cff */
[----:B------:R0:W-:Y:S01]  /*10cb0*/  STS.U16 [R4+UR4+0x1e00], R7 ;  /* 0x001e000704007988 */ /* 0x0001e20008000404 */
[----:B----4-:R-:W-:Y:S02]  /*10cc0*/  PRMT R20, RZ, 0x7610, R20 ;  /* 0x00007610ff147816 */ /* 0x010fe40000000014 */
[----:B------:R-:W-:Y:S01]  /*10cd0*/  PRMT R21, RZ, 0x7610, R21 ;  /* 0x00007610ff157816 */ /* 0x000fe20000000015 */
[----:B0-----:R-:W4:Y:S01]  /*10ce0*/  LDL R7, [R1+0x388] ;  /* 0x0003880001077983 */ /* 0x001f220000100800 */
[----:B---3--:R-:W-:-:S03]  /*10cf0*/  IADD3 R4, P1, R5, R2, RZ ;  /* 0x0000000205047210 */ /* 0x008fc60007f3e0ff */
[----:B------:R-:W3:Y:S02]  /*10d00*/  LDL R5, [R1+0x350] ;  /* 0x0003500001057983 */ /* 0x000ee40000100800 */
[----:B---3--:R-:W-:-:S05]  /*10d10*/  IMAD.X R5, R5, 0x1, R0, P1 ;  /* 0x0000000105057824 */ /* 0x008fca00008e0600 */
[----:B------:R0:W3:Y:S04]  /*10d20*/  @!P0 LDG.E.U16 R20, desc[UR8][R4.64] ;  /* 0x0000000804148981 */ /* 0x0000e8000c1e1500 */
[----:B------:R-:W2:Y:S01]  /*10d30*/  LDL R5, [R1+0x56c] ;  /* 0x00056c0001057983 */ /* 0x000ea20000100800 */
[----:B0-----:R-:W-:-:S05]  /*10d40*/  LOP3.LUT R4, R14, 0x40, RZ, 0x3c, !PT ;  /* 0x000000400e047812 */ /* 0x001fca00078e3cff */
[----:B------:R0:W-:Y:S04]  /*10d50*/  STS.U16 [R4+UR4+0x2200], R8 ;  /* 0x0022000804007988 */ /* 0x0001e80008000404 */
[----:B0-----:R-:W4:Y:S01]  /*10d60*/  LDL R8, [R1+0x53c] ;  /* 0x00053c0001087983 */ /* 0x001f220000100800 */
[----:B--2---:R-:W-:-:S03]  /*10d70*/  IADD3 R4, P1, R5, R2, RZ ;  /* 0x0000000205047210 */ /* 0x004fc60007f3e0ff */
[----:B------:R-:W2:Y:S02]  /*10d80*/  LDL R5, [R1+0x370] ;  /* 0x0003700001057983 */ /* 0x000ea40000100800 */
[----:B--2---:R-:W-:-:S05]  /*10d90*/  IMAD.X R5, R5, 0x1, R0, P1 ;  /* 0x0000000105057824 */ /* 0x004fca00008e0600 */
[----:B------:R0:W2:Y:S04]  /*10da0*/  @!P0 LDG.E.U16 R21, desc[UR8][R4.64] ;  /* 0x0000000804158981 */ /* 0x0000a8000c1e1500 */
[----:B------:R-:W3:Y:S01]  /*10db0*/  LDL R5, [R1+0x57c] ;  /* 0x00057c0001057983 */ /* 0x000ee20000100800 */
[----:B0-----:R-:W-:-:S05]  /*10dc0*/  LOP3.LUT R4, R14, 0x40, RZ, 0x3c, !PT ;  /* 0x000000400e047812 */ /* 0x001fca00078e3cff */
[----:B------:R0:W-:Y:S02]  /*10dd0*/  STS.U16 [R4+UR4+0x2600], R11 ;  /* 0x0026000b04007988 */ /* 0x0001e40008000404 */
[----:B0-----:R-:W-:Y:S02]  /*10de0*/  PRMT R11, RZ, 0x7610, R11 ;  /* 0x00007610ff0b7816 */ /* 0x001fe4000000000b */
[----:B---3--:R-:W-:-:S05]  /*10df0*/  IADD3 R4, P1, R5, R2, RZ ;  /* 0x0000000205047210 */ /* 0x008fca0007f3e0ff */
[----:B----4-:R-:W-:Y:S01]  /*10e00*/  IMAD.X R5, R8, 0x1, R0, P1 ;  /* 0x0000000108057824 */ /* 0x010fe200008e0600 */
[----:B------:R-:W-:Y:S01]  /*10e10*/  PRMT R9, RZ, 0x7610, R9 ;  /* 0x00007610ff097816 */ /* 0x000fe20000000009 */
[----:B------:R-:W3:Y:S04]  /*10e20*/  LDL R8, [R1+0x364] ;  /* 0x0003640001087983 */ /* 0x000ee80000100800 */
[----:B------:R0:W4:Y:S04]  /*10e30*/  @!P0 LDG.E.U16 R11, desc[UR8][R4.64] ;  /* 0x00000008040b8981 */ /* 0x000128000c1e1500 */
[----:B------:R-:W2:Y:S01]  /*10e40*/  LDL R5, [R1+0x580] ;  /* 0x0005800001057983 */ /* 0x000ea20000100800 */
[----:B0-----:R-:W-:-:S05]  /*10e50*/  LOP3.LUT R4, R14, 0x40, RZ, 0x3c, !PT ;  /* 0x000000400e047812 */ /* 0x001fca00078e3cff */
[----:B------:R2:W-:Y:S02]  /*10e60*/  STS.U16 [R4+UR4+0x2a00], R10 ;  /* 0x002a000a04007988 */ /* 0x0005e40008000404 */
[----:B--2---:R-:W-:-:S05]  /*10e70*/  IADD3 R4, P1, R5, R2, RZ ;  /* 0x0000000205047210 */ /* 0x004fca0007f3e0ff */
[----:B------:R-:W-:Y:S02]  /*10e80*/  IMAD.X R5, R7, 0x1, R0, P1 ;  /* 0x0000000107057824 */ /* 0x000fe400008e0600 */
[----:B------:R-:W2:Y:S04]  /*10e90*/  LDL R7, [R1+0x344] ;  /* 0x0003440001077983 */ /* 0x000ea80000100800 */
[----:B------:R-:W3:Y:S04]  /*10ea0*/  @!P0 LDG.E.U16 R9, desc[UR8][R4.64] ;  /* 0x0000000804098981 */ /* 0x000ee8000c1e1500 */
[----:B---3--:R0:W-:Y:S04]  /*10eb0*/  STL [R1+0x1c], R9 ;  /* 0x00001c0901007387 */ /* 0x0081e80000100800 */
[----:B0-----:R-:W3:Y:S01]  /*10ec0*/  LDL.LU R9, [R1+0xf4c] ;  /* 0x000f4c0001097983 */ /* 0x001ee20000300800 */
[----:B------:R-:W-:-:S03]  /*10ed0*/  LOP3.LUT R4, R14, 0x40, RZ, 0x3c, !PT ;  /* 0x000000400e047812 */ /* 0x000fc600078e3cff */
[----:B------:R-:W4:Y:S04]  /*10ee0*/  LDL R5, [R1+0x560] ;  /* 0x0005600001057983 */ /* 0x000f280000100800 */
[----:B---3--:R0:W-:Y:S04]  /*10ef0*/  STS.U16 [R4+UR4+0x2e00], R9 ;  /* 0x002e000904007988 */ /* 0x0081e80008000404 */
[----:B0-----:R-:W3:Y:S01]  /*10f00*/  LDL R9, [R1+0x384] ;  /* 0x0003840001097983 */ /* 0x001ee20000100800 */
[----:B----4-:R-:W-:Y:S02]  /*10f10*/  IADD3 R4, P1, R5, R2, RZ ;  /* 0x0000000205047210 */ /* 0x010fe40007f3e0ff */
[----:B------:R-:W-:-:S03]  /*10f20*/  PRMT R22, RZ, 0x7610, R22 ;  /* 0x00007610ff167816 */ /* 0x000fc60000000016 */
[----:B---3--:R-:W-:Y:S02]  /*10f30*/  IMAD.X R5, R9, 0x1, R0, P1 ;  /* 0x0000000109057824 */ /* 0x008fe400008e0600 */
[----:B------:R-:W3:Y:S04]  /*10f40*/  LDL R9, [R1+0x324] ;  /* 0x0003240001097983 */ /* 0x000ee80000100800 */
[----:B------:R-:W4:Y:S04]  /*10f50*/  @!P0 LDG.E.U16 R22, desc[UR8][R4.64] ;  /* 0x0000000804168981 */ /* 0x000f28000c1e1500 */
[----:B----4-:R0:W-:Y:S04]  /*10f60*/  STL [R1+0x18], R22 ;  /* 0x0000181601007387 */ /* 0x0101e80000100800 */
[----:B0-----:R-:W4:Y:S04]  /*10f70*/  LDL.LU R22, [R1+0xf48] ;  /* 0x000f480001167983 */ /* 0x001f280000300800 */
[----:B------:R-:W2:Y:S01]  /*10f80*/  LDL R5, [R1+0x540] ;  /* 0x0005400001057983 */ /* 0x000ea20000100800 */
[----:B------:R-:W-:-:S02]  /*10f90*/  LOP3.LUT R4, R14, 0x40, RZ, 0x3c, !PT ;  /* 0x000000400e047812 */ /* 0x000fc400078e3cff */
[----:B------:R-:W-:-:S03]  /*10fa0*/  PRMT R23, RZ, 0x7610, R23 ;  /* 0x00007610ff177816 */ /* 0x000fc60000000017 */
[----:B----4-:R2:W-:Y:S02]  /*10fb0*/  STS.U16 [R4+UR4+0x3200], R22 ;  /* 0x0032001604007988 */ /* 0x0105e40008000404 */
[----:B--2---:R-:W-:-:S05]  /*10fc0*/  IADD3 R4, P1, R5, R2, RZ ;  /* 0x0000000205047210 */ /* 0x004fca0007f3e0ff */
[----:B------:R-:W-:Y:S02]  /*10fd0*/  IMAD.X R5, R8, 0x1, R0, P1 ;  /* 0x0000000108057824 */ /* 0x000fe400008e0600 */
[----:B------:R-:W2:Y:S04]  /*10fe0*/  LDL R8, [R1+0x304] ;  /* 0x0003040001087983 */ /* 0x000ea80000100800 */
[----:B------:R-:W4:Y:S04]  /*10ff0*/  @!P0 LDG.E.U16 R23, desc[UR8][R4.64] ;  /* 0x0000000804178981 */ /* 0x000f28000c1e1500 */
[----:B----4-:R0:W-:Y:S04]  /*11000*/  STL [R1+0x14], R23 ;  /* 0x0000141701007387 */ /* 0x0101e80000100800 */
[----:B0-----:R-:W4:Y:S04]  /*11010*/  LDL.LU R23, [R1+0xf44] ;  /* 0x000f440001177983 */ /* 0x001f280000300800 */
[----:B------:R-:W3:Y:S01]  /*11020*/  LDL R5, [R1+0x524] ;  /* 0x0005240001057983 */ /* 0x000ee20000100800 */
[----:B------:R-:W-:-:S02]  /*11030*/  LOP3.LUT R4, R14, 0x40, RZ, 0x3c, !PT ;  /* 0x000000400e047812 */ /* 0x000fc400078e3cff */
[----:B------:R-:W-:-:S03]  /*11040*/  PRMT R28, RZ, 0x7610, R28 ;  /* 0x00007610ff1c7816 */ /* 0x000fc6000000001c */
[----:B----4-:R3:W-:Y:S02]  /*11050*/  STS.U16 [R4+UR4+0x3600], R23 ;  /* 0x0036001704007988 */ /* 0x0107e40008000404 */
[----:B---3--:R-:W-:-:S05]  /*11060*/  IADD3 R4, P1, R5, R2, RZ ;  /* 0x0000000205047210 */ /* 0x008fca0007f3e0ff */
[----:B------:R-:W-:Y:S02]  /*11070*/  IMAD.X R5, R7, 0x1, R0, P1 ;  /* 0x0000000107057824 */ /* 0x000fe400008e0600 */
        /* <DEDUP_REMOVED lines=29> */
[----:B------:R-:W-:Y:S01]  /*11250*/  IMAD.X R5, R7, 0x1, R0, P1 ;  /* 0x0000000107057824 */ /* 0x000fe200008e0600 */
[----:B------:R-:W-:Y:S01]  /*11260*/  PRMT R28, RZ, 0x7610, R28 ;  /* 0x00007610ff1c7816 */ /* 0x000fe2000000001c */
[----:B------:R-:W2:Y:S04]  /*11270*/  LDL R7, [R1+0x284] ;  /* 0x0002840001077983 */ /* 0x000ea80000100800 */
[----:B------:R0:W4:Y:S04]  /*11280*/  @!P0 LDG.E.U16 R27, desc[UR8][R4.64] ;  /* 0x00000008041b8981 */ /* 0x000128000c1e1500 */
[----:B------:R-:W3:Y:S01]  /*11290*/  LDL R5, [R1+0x4e4] ;  /* 0x0004e40001057983 */ /* 0x000ee20000100800 */
[----:B0-----:R-:W-:-:S05]  /*112a0*/  LOP3.LUT R4, R14, 0x40, RZ, 0x3c, !PT ;  /* 0x000000400e047812 */ /* 0x001fca00078e3cff */
[----:B------:R3:W-:Y:S02]  /*112b0*/  STS.U16 [R4+UR4+0x4600], R25 ;  /* 0x0046001904007988 */ /* 0x0007e40008000404 */
[----:B---3--:R-:W-:-:S05]  /*112c0*/  IADD3 R4, P1, R5, R2, RZ ;  /* 0x0000000205047210 */ /* 0x008fca0007f3e0ff */
[----:B------:R-:W-:Y:S01]  /*112d0*/  IMAD.X R5, R9, 0x1, R0, P1 ;  /* 0x0000000109057824 */ /* 0x000fe200008e0600 */
[----:B------:R-:W-:Y:S01]  /*112e0*/  PRMT R26, RZ, 0x7610, R26 ;  /* 0x00007610ff1a7816 */ /* 0x000fe2000000001a */
[----:B------:R-:W3:Y:S04]  /*112f0*/  LDL R9, [R1+0x264] ;  /* 0x0002640001097983 */ /* 0x000ee80000100800 */
[----:B------:R0:W4:Y:S04]  /*11300*/  @!P0 LDG.E.U16 R28, desc[UR8][R4.64] ;  /* 0x00000008041c8981 */ /* 0x000128000c1e1500 */
[----:B------:R-:W2:Y:S01]  /*11310*/  LDL R5, [R1+0x4d4] ;  /* 0x0004d40001057983 */ /* 0x000ea20000100800 */
[----:B0-----:R-:W-:-:S05]  /*11320*/  LOP3.LUT R4, R14, 0x40, RZ, 0x3c, !PT ;  /* 0x000000400e047812 */ /* 0x001fca00078e3cff */
[----:B------:R2:W-:Y:S02]  /*11330*/  STS.U16 [R4+UR4+0x4a00], R24 ;  /* 0x004a001804007988 */ /* 0x0005e40008000404 */
[----:B--2---:R-:W-:-:S05]  /*11340*/  IADD3 R4, P1, R5, R2, RZ ;  /* 0x0000000205047210 */ /* 0x004fca0007f3e0ff */
[----:B------:R-:W-:Y:S01]  /*11350*/  IMAD.X R5, R8, 0x1, R0, P1 ;  /* 0x0000000108057824 */ /* 0x000fe200008e0600 */
[----:B------:R-:W-:Y:S01]  /*11360*/  PRMT R24, RZ, 0x7610, R24 ;  /* 0x00007610ff187816 */ /* 0x000fe20000000018 */
[----:B------:R-:W2:Y:S04]  /*11370*/  LDL R8, [R1+0x244] ;  /* 0x0002440001087983 */ /* 0x000ea80000100800 */
[----:B------:R0:W4:Y:S04]  /*11380*/  @!P0 LDG.E.U16 R26, desc[UR8][R4.64] ;  /* 0x00000008041a8981 */ /* 0x000128000c1e1500 */
[----:B------:R-:W3:Y:S01]  /*11390*/  LDL R5, [R1+0x4c4] ;  /* 0x0004c40001057983 */ /* 0x000ee20000100800 */
[----:B0-----:R-:W-:-:S05]  /*113a0*/  LOP3.LUT R4, R14, 0x40, RZ, 0x3c, !PT ;  /* 0x000000400e047812 */ /* 0x001fca00078e3cff */
[----:B------:R0:W-:Y:S04]  /*113b0*/  STS.U16 [R4+UR4+0x4e00], R6 ;  /* 0x004e000604007988 */ /* 0x0001e80008000404 */
[----:B0-----:R-:W4:Y:S01]  /*113c0*/  LDL R6, [R1+0x21c] ;  /* 0x00021c0001067983 */ /* 0x001f220000100800 */
[----:B---3--:R-:W-:-:S05]  /*113d0*/  IADD3 R4, P1, R5, R2, RZ ;  /* 0x0000000205047210 */ /* 0x008fca0007f3e0ff */
[----:B------:R-:W-:Y:S02]  /*113e0*/  IMAD.X R5, R7, 0x1, R0, P1 ;  /* 0x0000000107057824 */ /* 0x000fe400008e0600 */
[----:B------:R-:W3:Y:S04]  /*113f0*/  LDL.LU R7, [R1] ;  /* 0x0000000001077983 */ /* 0x000ee80000300800 */
[----:B------:R0:W3:Y:S04]  /*11400*/  @!P0 LDG.E.U16 R24, desc[UR8][R4.64] ;  /* 0x0000000804188981 */ /* 0x0000e8000c1e1500 */
[----:B------:R-:W2:Y:S01]  /*11410*/  LDL R5, [R1+0x4b4] ;  /* 0x0004b40001057983 */ /* 0x000ea20000100800 */
[----:B0-----:R-:W-:-:S05]  /*11420*/  LOP3.LUT R4, R14, 0x40, RZ, 0x3c, !PT ;  /* 0x000000400e047812 */ /* 0x001fca00078e3cff */
[----:B------:R2:W-:Y:S01]  /*11430*/  STS.U16 [R4+UR4+0x5200], R18 ;  /* 0x0052001204007988 */ /* 0x0005e20008000404 */
[----:B------:R-:W-:Y:S02]  /*11440*/  PRMT R23, RZ, 0x7610, R23 ;  /* 0x00007610ff177816 */ /* 0x000fe40000000017 */
[----:B--2---:R-:W-:-:S05]  /*11450*/  IADD3 R4, P1, R5, R2, RZ ;  /* 0x0000000205047210 */ /* 0x004fca0007f3e0ff */
[----:B------:R-:W-:Y:S01]  /*11460*/  IMAD.X R5, R9, 0x1, R0, P1 ;  /* 0x0000000109057824 */ /* 0x000fe200008e0600 */
[----:B------:R-:W-:Y:S01]  /*11470*/  PRMT R22, RZ, 0x7610, R22 ;  /* 0x00007610ff167816 */ /* 0x000fe20000000016 */
[----:B------:R-:W2:Y:S04]  /*11480*/  LDL R9, [R1+0x1fc] ;  /* 0x0001fc0001097983 */ /* 0x000ea80000100800 */
[----:B------:R0:W3:Y:S04]  /*11490*/  @!P0 LDG.E.U16 R23, desc[UR8][R4.64] ;  /* 0x0000000804178981 */ /* 0x0000e8000c1e1500 */
[----:B------:R-:W4:Y:S01]  /*114a0*/  LDL R5, [R1+0x4a4] ;  /* 0x0004a40001057983 */ /* 0x000f220000100800 */
[----:B0-----:R-:W-:-:S05]  /*114b0*/  LOP3.LUT R4, R14, 0x40, RZ, 0x3c, !PT ;  /* 0x000000400e047812 */ /* 0x001fca00078e3cff */
[----:B------:R0:W-:Y:S02]  /*114c0*/  STS.U16 [R4+UR4+0x5600], R13 ;  /* 0x0056000d04007988 */ /* 0x0001e40008000404 */
[----:B0-----:R-:W-:-:S05]  /*114d0*/  LOP3.LUT R13, R14, 0x40, RZ, 0x3c, !PT ;  /* 0x000000400e0d7812 */ /* 0x001fca00078e3cff */
[----:B------:R0:W-:Y:S04]  /*114e0*/  STS.U16 [R13+UR4+0x5a00], R12 ;  /* 0x005a000c0d007988 */ /* 0x0001e80008000404 */
[----:B0-----:R-:W2:Y:S01]  /*114f0*/  LDL R12, [R1+0x484] ;  /* 0x00048400010c7983 */ /* 0x001ea20000100800 */
[----:B----4-:R-:W-:-:S05]  /*11500*/  IADD3 R4, P1, R5, R2, RZ ;  /* 0x0000000205047210 */ /* 0x010fca0007f3e0ff */
[----:B------:R-:W-:Y:S01]  /*11510*/  IMAD.X R5, R8, 0x1, R0, P1 ;  /* 0x0000000108057824 */ /* 0x000fe200008e0600 */
[----:B------:R-:W-:Y:S02]  /*11520*/  PRMT R18, RZ, 0x7610, R18 ;  /* 0x00007610ff127816 */ /* 0x000fe40000000012 */
[----:B------:R-:W-:Y:S01]  /*11530*/  PRMT R16, RZ, 0x7610, R16 ;  /* 0x00007610ff107816 */ /* 0x000fe20000000010 */
[----:B------:R0:W-:Y:S04]  /*11540*/  STS.U16 [R13+UR4+0x5e00], R15 ;  /* 0x005e000f0d007988 */ /* 0x0001e80008000404 */
[----:B------:R1:W4:Y:S04]  /*11550*/  @!P0 LDG.E.U16 R22, desc[UR8][R4.64] ;  /* 0x0000000804168981 */ /* 0x000328000c1e1500 */
[----:B------:R-:W3:Y:S04]  /*11560*/  LDL R8, [R1+0x1dc] ;  /* 0x0001dc0001087983 */ /* 0x000ee80000100800 */
[----:B0-----:R-:W4:Y:S04]  /*11570*/  LDL R15, [R1+0x1bc] ;  /* 0x0001bc00010f7983 */ /* 0x001f280000100800 */
[----:B------:R-:W1:Y:S02]  /*11580*/  LDL R5, [R1+0x494] ;  /* 0x0004940001057983 */ /* 0x000e640000100800 */
[----:B-1----:R-:W-:-:S05]  /*11590*/  IADD3 R4, P1, R5, R2, RZ ;  /* 0x0000000205047210 */ /* 0x002fca0007f3e0ff */
[--C-:B------:R-:W-:Y:S02]  /*115a0*/  IMAD.X R5, R6, 0x1, R0.reuse, P1 ;  /* 0x0000000106057824 */ /* 0x100fe400008e0600 */
[----:B------:R-:W4:Y:S04]  /*115b0*/  LDL R6, [R1+0x464] ;  /* 0x0004640001067983 */ /* 0x000f280000100800 */
[----:B------:R2:W4:Y:S02]  /*115c0*/  @!P0 LDG.E.U16 R18, desc[UR8][R4.64] ;  /* 0x0000000804128981 */ /* 0x000524000c1e1500 */
[----:B--2---:R-:W-:Y:S02]  /*115d0*/  IADD3 R4, P1, R12, R2, RZ ;  /* 0x000000020c047210 */ /* 0x004fe40007f3e0ff */
[----:B------:R-:W2:Y:S03]  /*115e0*/  LDL R12, [R1+0x454] ;  /* 0x00045400010c7983 */ /* 0x000ea60000100800 */
[----:B------:R-:W-:-:S02]  /*115f0*/  IMAD.X R5, R9, 0x1, R0, P1 ;  /* 0x0000000109057824 */ /* 0x000fc400008e0600 */
[----:B------:R-:W2:Y:S04]  /*11600*/  LDL R9, [R1+0x1b0] ;  /* 0x0001b00001097983 */ /* 0x000ea80000100800 */
[----:B------:R0:W2:Y:S04]  /*11610*/  @!P0 LDG.E.U16 R16, desc[UR8][R4.64] ;  /* 0x0000000804108981 */ /* 0x0000a8000c1e1500 */
[----:B------:R-:W3:Y:S04]  /*11620*/  LDL.LU R4, [R1+0x4] ;  /* 0x0000040001047983 */ /* 0x000ee80000300800 */
[----:B------:R-:W0:Y:S01]  /*11630*/  LDL R5, [R1+0x474] ;  /* 0x0004740001057983 */ /* 0x000e220000100800 */
[----:B------:R-:W-:-:S03]  /*11640*/  PRMT R3, RZ, 0x7610, R3 ;  /* 0x00007610ff037816 */ /* 0x000fc60000000003 */
[----:B---3--:R0:W-:Y:S02]  /*11650*/  STS.U16 [R13+UR4+0x6200], R4 ;  /* 0x006200040d007988 */ /* 0x0081e40008000404 */
[----:B0-----:R-:W-:-:S04]  /*11660*/  IADD3 R4, P1, R5, R2, RZ ;  /* 0x0000000205047210 */ /* 0x001fc80007f3e0ff */
[----:B------:R-:W-:Y:S02]  /*11670*/  IADD3.X R5, R8, R0, RZ, P1, !PT ;  /* 0x0000000008057210 */ /* 0x000fe40000ffe4ff */
[----:B----4-:R-:W-:Y:S01]  /*11680*/  IADD3 R6, P1, R6, R2, RZ ;  /* 0x0000000206067210 */ /* 0x010fe20007f3e0ff */
[----:B------:R0:W-:Y:S04]  /*11690*/  STS.U16 [R13+UR4+0x6600], R7 ;  /* 0x006600070d007988 */ /* 0x0001e80008000404 */
[----:B------:R1:W3:Y:S04]  /*116a0*/  @!P0 LDG.E.U16 R3, desc[UR8][R4.64] ;  /* 0x0000000804038981 */ /* 0x0002e8000c1e1500 */
[----:B------:R-:W4:Y:S01]  /*116b0*/  LDL R8, [R1+0x444] ;  /* 0x0004440001087983 */ /* 0x000f220000100800 */
[----:B0-----:R-:W-:-:S03]  /*116c0*/  IMAD.X R7, R15, 0x1, R0, P1 ;  /* 0x000000010f077824 */ /* 0x001fc600008e0600 */
[----:B------:R0:W-:Y:S01]  /*116d0*/  STS.U16 [R13+UR4+0x6a00], R29 ;  /* 0x006a001d0d007988 */ /* 0x0001e20008000404 */
[----:B-1----:R-:W-:Y:S02]  /*116e0*/  PRMT R4, RZ, 0x7610, R4 ;  /* 0x00007610ff047816 */ /* 0x002fe40000000004 */
[----:B------:R-:W-:Y:S01]  /*116f0*/  PRMT R5, RZ, 0x7610, R5 ;  /* 0x00007610ff057816 */ /* 0x000fe20000000005 */
[----:B------:R-:W3:Y:S04]  /*11700*/  LDL R15, [R1+0x210] ;  /* 0x00021000010f7983 */ /* 0x000ee80000100800 */
[----:B------:R2:W3:Y:S04]  /*11710*/  @!P0 LDG.E.U16 R4, desc[UR8][R6.64] ;  /* 0x0000000806048981 */ /* 0x0004e8000c1e1500 */
[----:B0-----:R-:W3:Y:S01]  /*11720*/  LDL R29, [R1+0x434] ;  /* 0x00043400011d7983 */ /* 0x001ee20000100800 */
[----:B--2---:R-:W-:-:S03]  /*11730*/  IADD3 R6, P1, R12, R2, RZ ;  /* 0x000000020c067210 */ /* 0x004fc60007f3e0ff */
[----:B------:R-:W2:Y:S02]  /*11740*/  LDL R12, [R1+0x424] ;  /* 0x00042400010c7983 */ /* 0x000ea40000100800 */
[----:B------:R-:W-:Y:S02]  /*11750*/  IMAD.X R7, R9, 0x1, R0, P1 ;  /* 0x0000000109077824 */ /* 0x000fe400008e0600 */
[----:B------:R-:W3:Y:S04]  /*11760*/  LDL R9, [R1+0x1d0] ;  /* 0x0001d00001097983 */ /* 0x000ee80000100800 */
[----:B------:R0:W2:Y:S02]  /*11770*/  @!P0 LDG.E.U16 R5, desc[UR8][R6.64] ;  /* 0x0000000806058981 */ /* 0x0000a4000c1e1500 */
[----:B0-----:R-:W-:-:S02]  /*11780*/  PRMT R6, RZ, 0x7610, R6 ;  /* 0x00007610ff067816 */ /* 0x001fc40000000006 */
[----:B----4-:R-:W-:-:S05]  /*11790*/  IADD3 R8, P1, R8, R2, RZ ;  /* 0x0000000208087210 */ /* 0x010fca0007f3e0ff */
[----:B---3--:R-:W-:-:S05]  /*117a0*/  IMAD.X R9, R9, 0x1, R0, P1 ;  /* 0x0000000109097824 */ /* 0x008fca00008e0600 */
[----:B------:R0:W3:Y:S04]  /*117b0*/  @!P0 LDG.E.U16 R6, desc[UR8][R8.64] ;  /* 0x0000000808068981 */ /* 0x0000e8000c1e1500 */
[----:B------:R-:W4:Y:S01]  /*117c0*/  LDL R9, [R1+0x1f0] ;  /* 0x0001f00001097983 */ /* 0x000f220000100800 */
[-C--:B0-----:R-:W-:Y:S02]  /*117d0*/  IADD3 R8, P1, R29, R2.reuse, RZ ;  /* 0x000000021d087210 */ /* 0x081fe40007f3e0ff */
[----:B------:R-:W-:Y:S01]  /*117e0*/  PRMT R7, RZ, 0x7610, R7 ;  /* 0x00007610ff077816 */ /* 0x000fe20000000007 */
[----:B------:R-:W-:Y:S04]  /*117f0*/  STS.U16 [R13+UR4+0x6e00], R19 ;  /* 0x006e00130d007988 */ /* 0x000fe80008000404 */
[----:B------:R-:W-:Y:S04]  /*11800*/  STS.U16 [R13+UR4+0x7200], R17 ;  /* 0x007200110d007988 */ /* 0x000fe80008000404 */
[----:B------:R0:W-:Y:S04]  /*11810*/  STS.U16 [R13+UR4+0x7600], R20 ;  /* 0x007600140d007988 */ /* 0x0001e80008000404 */
[----:B------:R-:W3:Y:S01]  /*11820*/  LDL R29, [R1+0x258] ;  /* 0x00025800011d7983 */ /* 0x000ee20000100800 */
[----:B----4-:R-:W-:Y:S01]  /*11830*/  IMAD.X R9, R9, 0x1, R0, P1 ;  /* 0x0000000109097824 */ /* 0x010fe200008e0600 */
[----:B--2---:R-:W-:-:S04]  /*11840*/  IADD3 R12, P1, R12, R2, RZ ;  /* 0x000000020c0c7210 */ /* 0x004fc80007f3e0ff */
[----:B------:R1:W2:Y:S01]  /*11850*/  @!P0 LDG.E.U16 R7, desc[UR8][R8.64] ;  /* 0x0000000808078981 */ /* 0x0002a2000c1e1500 */
[----:B0-----:R-:W-:Y:S01]  /*11860*/  IMAD.X R13, R15, 0x1, R0, P1 ;  /* 0x000000010f0d7824 */ /* 0x001fe200008e0600 */
[----:B------:R-:W-:Y:S02]  /*11870*/  PRMT R10, RZ, 0x7610, R10 ;  /* 0x00007610ff0a7816 */ /* 0x000fe4000000000a */
[----:B------:R-:W4:Y:S01]  /*11880*/  LDL R15, [R1+0x3e4] ;  /* 0x0003e400010f7983 */ /* 0x000f220000100800 */
[----:B-1----:R-:W-:-:S06]  /*11890*/  PRMT R8, RZ, 0x7610, R8 ;  /* 0x00007610ff087816 */ /* 0x002fcc0000000008 */
[----:B------:R0:W2:Y:S04]  /*118a0*/  @!P0 LDG.E.U16 R8, desc[UR8][R12.64] ;  /* 0x000000080c088981 */ /* 0x0000a8000c1e1500 */
[----:B------:R-:W3:Y:S01]  /*118b0*/  LDL R13, [R1+0x414] ;  /* 0x00041400010d7983 */ /* 0x000ee20000100800 */
[----:B0-----:R-:W-:-:S05]  /*118c0*/  LOP3.LUT R12, R14, 0x40, RZ, 0x3c, !PT ;  /* 0x000000400e0c7812 */ /* 0x001fca00078e3cff */
[----:B------:R3:W-:Y:S02]  /*118d0*/  STS.U16 [R12+UR4+0x7a00], R21 ;  /* 0x007a00150c007988 */ /* 0x0007e40008000404 */
[----:B---3--:R-:W-:Y:S02]  /*118e0*/  IADD3 R12, P1, R13, R2, RZ ;  /* 0x000000020d0c7210 */ /* 0x008fe40007f3e0ff */
[----:B------:R-:W3:Y:S01]  /*118f0*/  LDL R13, [R1+0x238] ;  /* 0x00023800010d7983 */ /* 0x000ee20000100800 */
[----:B------:R-:W-:Y:S02]  /*11900*/  PRMT R9, RZ, 0x7610, R9 ;  /* 0x00007610ff097816 */ /* 0x000fe40000000009 */
[----:B---3--:R-:W-:-:S05]  /*11910*/  IMAD.X R13, R13, 0x1, R0, P1 ;  /* 0x000000010d0d7824 */ /* 0x008fca00008e0600 */
[----:B------:R0:W3:Y:S04]  /*11920*/  @!P0 LDG.E.U16 R9, desc[UR8][R12.64] ;  /* 0x000000080c098981 */ /* 0x0000e8000c1e1500 */
[----:B------:R-:W4:Y:S01]  /*11930*/  LDL R13, [R1+0x404] ;  /* 0x00040400010d7983 */ /* 0x000f220000100800 */
[----:B0-----:R-:W-:-:S05]  /*11940*/  LOP3.LUT R12, R14, 0x40, RZ, 0x3c, !PT ;  /* 0x000000400e0c7812 */ /* 0x001fca00078e3cff */
[----:B------:R4:W-:Y:S02]  /*11950*/  STS.U16 [R12+UR4+0x7e00], R11 ;  /* 0x007e000b0c007988 */ /* 0x0009e40008000404 */
[----:B----4-:R-:W-:-:S05]  /*11960*/  IADD3 R12, P1, R13, R2, RZ ;  /* 0x000000020d0c7210 */ /* 0x010fca0007f3e0ff */
[----:B------:R-:W-:Y:S01]  /*11970*/  IMAD.X R13, R29, 0x1, R0, P1 ;  /* 0x000000011d0d7824 */ /* 0x000fe200008e0600 */
[----:B------:R-:W-:Y:S01]  /*11980*/  PRMT R11, RZ, 0x7610, R11 ;  /* 0x00007610ff0b7816 */ /* 0x000fe2000000000b */
[----:B------:R-:W4:Y:S04]  /*11990*/  LDL R29, [R1+0x3c4] ;  /* 0x0003c400011d7983 */ /* 0x000f280000100800 */
[----:B------:R0:W3:Y:S04]  /*119a0*/  @!P0 LDG.E.U16 R10, desc[UR8][R12.64] ;  /* 0x000000080c0a8981 */ /* 0x0000e8000c1e1500 */
[----:B------:R-:W0:Y:S02]  /*119b0*/  LDL R13, [R1+0x3f4] ;  /* 0x0003f400010d7983 */ /* 0x000e240000100800 */
[----:B0-----:R-:W-:-:S02]  /*119c0*/  IADD3 R12, P1, R13, R2, RZ ;  /* 0x000000020d0c7210 */ /* 0x001fc40007f3e0ff */
[----:B------:R-:W2:Y:S03]  /*119d0*/  LDL R13, [R1+0x278] ;  /* 0x00027800010d7983 */ /* 0x000ea60000100800 */
[----:B--2---:R-:W-:-:S05]  /*119e0*/  IMAD.X R13, R13, 0x1, R0, P1 ;  /* 0x000000010d0d7824 */ /* 0x004fca00008e0600 */
[----:B------:R0:W2:Y:S02]  /*119f0*/  @!P0 LDG.E.U16 R11, desc[UR8][R12.64] ;  /* 0x000000080c0b8981 */ /* 0x0000a4000c1e1500 */
[----:B0-----:R-:W-:Y:S02]  /*11a00*/  LOP3.LUT R12, R14, 0x60, RZ, 0x3c, !PT ;  /* 0x000000600e0c7812 */ /* 0x001fe400078e3cff */
[----:B------:R-:W4:Y:S04]  /*11a10*/  LDL.LU R14, [R1+0x1c] ;  /* 0x00001c00010e7983 */ /* 0x000f280000300800 */
[----:B----4-:R0:W-:Y:S02]  /*11a20*/  STS.U16 [R12+UR4+0x300], R14 ;  /* 0x0003000e0c007988 */ /* 0x0101e40008000404 */
[----:B0-----:R-:W-:-:S02]  /*11a30*/  IADD3 R14, P1, R15, R2, RZ ;  /* 0x000000020f0e7210 */ /* 0x001fc40007f3e0ff */
        /* <DEDUP_REMOVED lines=12> */
[----:B------:R-:W2:Y:S01]  /*11b00*/  LDL.LU R15, [R1+0x14] ;  /* 0x00001400010f7983 */ /* 0x000ea20000300800 */
[----:B0-----:R-:W-:-:S03]  /*11b10*/  IADD3 R14, P1, R29, R2, RZ ;  /* 0x000000021d0e7210 */ /* 0x001fc60007f3e0ff */
[----:B--2---:R0:W-:Y:S04]  /*11b20*/  STS.U16 [R12+UR4+0xb00], R15 ;  /* 0x000b000f0c007988 */ /* 0x0041e80008000404 */
[----:B0-----:R-:W2:Y:S01]  /*11b30*/  LDL R15, [R1+0x2d8] ;  /* 0x0002d800010f7983 */ /* 0x001ea20000100800 */
[----:B------:R-:W-:-:S03]  /*11b40*/  PRMT R19, RZ, 0x7610, R19 ;  /* 0x00007610ff137816 */ /* 0x000fc60000000013 */
[----:B------:R-:W4:Y:S01]  /*11b50*/  LDL.LU R29, [R1+0x24] ;  /* 0x00002400011d7983 */ /* 0x000f220000300800 */
[----:B--2---:R-:W-:-:S05]  /*11b60*/  IMAD.X R15, R15, 0x1, R0, P1 ;  /* 0x000000010f0f7824 */ /* 0x004fca00008e0600 */
[----:B------:R0:W2:Y:S04]  /*11b70*/  @!P0 LDG.E.U16 R19, desc[UR8][R14.64] ;  /* 0x000000080e138981 */ /* 0x0000a8000c1e1500 */
        /* <DEDUP_REMOVED lines=8> */
[----:B------:R-:W4:Y:S04]  /*11c00*/  LDL.LU R14, [R1+0xc] ;  /* 0x00000c00010e7983 */ /* 0x000f280000300800 */
[----:B------:R-:W0:Y:S04]  /*11c10*/  LDL R15, [R1+0x3a4] ;  /* 0x0003a400010f7983 */ /* 0x000e280000100800 */
[----:B----4-:R0:W-:Y:S02]  /*11c20*/  STS.U16 [R12+UR4+0x1300], R14 ;  /* 0x0013000e0c007988 */ /* 0x0101e40008000404 */
[----:B0-----:R-:W-:-:S02]  /*11c30*/  IADD3 R14, P1, R15, R2, RZ ;  /* 0x000000020f0e7210 */ /* 0x001fc40007f3e0ff */
[----:B------:R-:W4:Y:S01]  /*11c40*/  LDL R15, [R1+0x318] ;  /* 0x00031800010f7983 */ /* 0x000f220000100800 */
[----:B------:R-:W-:Y:S02]  /*11c50*/  PRMT R21, RZ, 0x7610, R21 ;  /* 0x00007610ff157816 */ /* 0x000fe40000000015 */
[----:B----4-:R-:W-:-:S05]  /*11c60*/  IMAD.X R15, R15, 0x1, R0, P1 ;  /* 0x000000010f0f7824 */ /* 0x010fca00008e0600 */
[----:B------:R0:W4:Y:S04]  /*11c70*/  @!P0 LDG.E.U16 R21, desc[UR8][R14.64] ;  /* 0x000000080e158981 */ /* 0x000128000c1e1500 */
        /* <DEDUP_REMOVED lines=8> */
[----:B------:R-:W0:Y:S02]  /*11d00*/  LDL R15, [R1+0x554] ;  /* 0x00055400010f7983 */ /* 0x000e240000100800 */
[----:B0-----:R-:W-:Y:S02]  /*11d10*/  IADD3 R14, P1, R15, R2, RZ ;  /* 0x000000020f0e7210 */ /* 0x001fe40007f3e0ff */
[----:B------:R-:W3:Y:S04]  /*11d20*/  LDL R15, [R1+0x358] ;  /* 0x00035800010f7983 */ /* 0x000ee80000100800 */
[----:B------:R0:W-:Y:S02]  /*11d30*/  STS.U16 [R12+UR4+0x1b00], R27 ;  /* 0x001b001b0c007988 */ /* 0x0001e40008000404 */
[----:B0-----:R-:W-:Y:S01]  /*11d40*/  PRMT R27, RZ, 0x7610, R27 ;  /* 0x00007610ff1b7816 */ /* 0x001fe2000000001b */
[----:B---3--:R-:W-:-:S05]  /*11d50*/  IMAD.X R15, R15, 0x1, R0, P1 ;  /* 0x000000010f0f7824 */ /* 0x008fca00008e0600 */
[----:B------:R-:W3:Y:S04]  /*11d60*/  @!P0 LDG.E.U16 R27, desc[UR8][R14.64] ;  /* 0x000000080e1b8981 */ /* 0x000ee8000c1e1500 */
[----:B------:R-:W4:Y:S04]  /*11d70*/  LDL R15, [R1+0x594] ;  /* 0x00059400010f7983 */ /* 0x000f280000100800 */
[----:B------:R-:W-:Y:S04]  /*11d80*/  STS.U16 [R12+UR4+0x2700], R24 ;  /* 0x002700180c007988 */ /* 0x000fe80008000404 */
[----:B--2---:R0:W-:Y:S04]  /*11d90*/  STS.U16 [R12+UR4+0x7300], R25 ;  /* 0x007300190c007988 */ /* 0x0041e80008000404 */
[----:B------:R-:W-:Y:S04]  /*11da0*/  STS.U16 [R12+UR4+0x2300], R26 ;  /* 0x0023001a0c007988 */ /* 0x000fe80008000404 */
[----:B---3--:R1:W-:Y:S01]  /*11db0*/  STS.U16 [R12+UR4+0x7700], R27 ;  /* 0x0077001b0c007988 */ /* 0x0083e20008000404 */
[----:B----4-:R-:W-:-:S03]  /*11dc0*/  IADD3 R14, P1, R15, R2, RZ ;  /* 0x000000020f0e7210 */ /* 0x010fc60007f3e0ff */
[----:B------:R-:W2:Y:S04]  /*11dd0*/  LDL R15, [R1+0x378] ;  /* 0x00037800010f7983 */ /* 0x000ea80000100800 */
[----:B------:R-:W-:Y:S04]  /*11de0*/  STL [R1+0xb80], R2 ;  /* 0x000b800201007387 */ /* 0x000fe80000100800 */
[----:B------:R-:W-:Y:S04]  /*11df0*/  STL [R1+0x744], R0 ;  /* 0x0007440001007387 */ /* 0x000fe80000100800 */
[----:B0-----:R-:W3:Y:S04]  /*11e00*/  LDL.LU.64 R24, [R1+0x640] ;  /* 0x0006400001187983 */ /* 0x001ee80000300a00 */
[----:B-1----:R-:W4:Y:S04]  /*11e10*/  LDL.LU.64 R26, [R1+0x648] ;  /* 0x00064800011a7983 */ /* 0x002f280000300a00 */
[----:B----4-:R-:W-:Y:S04]  /*11e20*/  STL.64 [R1+0xec0], R26 ;  /* 0x000ec01a01007387 */ /* 0x010fe80000100a00 */
[----:B---3--:R0:W-:Y:S04]  /*11e30*/  STL.64 [R1+0xeb8], R24 ;  /* 0x000eb81801007387 */ /* 0x0081e80000100a00 */
[----:B0-----:R-:W3:Y:S04]  /*11e40*/  LDL.LU.64 R24, [R1+0x610] ;  /* 0x0006100001187983 */ /* 0x001ee80000300a00 */
[----:B------:R-:W4:Y:S04]  /*11e50*/  LDL.LU.64 R26, [R1+0x618] ;  /* 0x00061800011a7983 */ /* 0x000f280000300a00 */
[----:B----4-:R-:W-:Y:S04]  /*11e60*/  STL.64 [R1+0xed0], R26 ;  /* 0x000ed01a01007387 */ /* 0x010fe80000100a00 */
[----:B---3--:R0:W-:Y:S04]  /*11e70*/  STL.64 [R1+0xec8], R24 ;  /* 0x000ec81801007387 */ /* 0x0081e80000100a00 */
[----:B0-----:R-:W3:Y:S04]  /*11e80*/  LDL.LU.64 R24, [R1+0x660] ;  /* 0x0006600001187983 */ /* 0x001ee80000300a00 */
[----:B------:R-:W4:Y:S04]  /*11e90*/  LDL.LU.64 R26, [R1+0x668] ;  /* 0x00066800011a7983 */ /* 0x000f280000300a00 */
[----:B------:R-:W-:Y:S04]  /*11ea0*/  STS.U16 [R12+UR4+0x6b00], R20 ;  /* 0x006b00140c007988 */ /* 0x000fe80008000404 */
[----:B------:R0:W-:Y:S04]  /*11eb0*/  STS.U16 [R12+UR4+0x6f00], R21 ;  /* 0x006f00150c007988 */ /* 0x0001e80008000404 */
[----:B------:R-:W-:Y:S04]  /*11ec0*/  STS.U16 [R12+UR4+0x2b00], R23 ;  /* 0x002b00170c007988 */ /* 0x000fe80008000404 */
[----:B------:R1:W-:Y:S04]  /*11ed0*/  STS.U16 [R12+UR4+0x2f00], R22 ;  /* 0x002f00160c007988 */ /* 0x0003e80008000404 */
[----:B----4-:R-:W-:Y:S04]  /*11ee0*/  STL.64 [R1+0xee0], R26 ;  /* 0x000ee01a01007387 */ /* 0x010fe80000100a00 */
[----:B---3--:R-:W-:Y:S04]  /*11ef0*/  STL.64 [R1+0xed8], R24 ;  /* 0x000ed81801007387 */ /* 0x008fe80000100a00 */
[----:B0-----:R-:W3:Y:S04]  /*11f00*/  LDL.LU.64 R20, [R1+0x5e0] ;  /* 0x0005e00001147983 */ /* 0x001ee80000300a00 */
[----:B-1----:R-:W4:Y:S01]  /*11f10*/  LDL.LU.64 R22, [R1+0x5e8] ;  /* 0x0005e80001167983 */ /* 0x002f220000300a00 */
[----:B--2---:R-:W-:-:S03]  /*11f20*/  IMAD.X R15, R15, 0x1, R0, P1 ;  /* 0x000000010f0f7824 */ /* 0x004fc600008e0600 */
[----:B------:R0:W-:Y:S02]  /*11f30*/  STS.U16 [R12+UR4+0x1f00], R28 ;  /* 0x001f001c0c007988 */ /* 0x0001e40008000404 */
[----:B0-----:R-:W-:-:S06]  /*11f40*/  PRMT R28, RZ, 0x7610, R28 ;  /* 0x00007610ff1c7816 */ /* 0x001fcc000000001c */
[----:B------:R-:W2:Y:S04]  /*11f50*/  @!P0 LDG.E.U16 R28, desc[UR8][R14.64] ;  /* 0x000000080e1c8981 */ /* 0x000ea8000c1e1500 */
[----:B----4-:R-:W-:Y:S04]  /*11f60*/  STL.64 [R1+0xef0], R22 ;  /* 0x000ef01601007387 */ /* 0x010fe80000100a00 */
[----:B---3--:R0:W-:Y:S04]  /*11f70*/  STL.64 [R1+0xee8], R20 ;  /* 0x000ee81401007387 */ /* 0x0081e80000100a00 */
[----:B0-----:R-:W3:Y:S04]  /*11f80*/  LDL.LU.64 R20, [R1+0x650] ;  /* 0x0006500001147983 */ /* 0x001ee80000300a00 */
[----:B------:R-:W4:Y:S04]  /*11f90*/  LDL.LU.64 R22, [R1+0x658] ;  /* 0x0006580001167983 */ /* 0x000f280000300a00 */
[----:B------:R0:W-:Y:S02]  /*11fa0*/  STS.U16 [R12+UR4+0x7f00], R29 ;  /* 0x007f001d0c007988 */ /* 0x0001e40008000404 */
[----:B0-----:R-:W0:Y:S02]  /*11fb0*/  S2R R29, SR_TID.X ;  /* 0x00000000001d7919 */ /* 0x001e240000002100 */
[----:B------:R0:W-:Y:S04]  /*11fc0*/  STS.U16 [R12+UR4+0x3b00], R3 ;  /* 0x003b00030c007988 */ /* 0x0001e80008000404 */
[----:B------:R-:W-:Y:S04]  /*11fd0*/  STS.U16 [R12+UR4+0x3300], R18 ;  /* 0x003300120c007988 */ /* 0x000fe80008000404 */
[----:B------:R-:W-:Y:S04]  /*11fe0*/  STS.U16 [R12+UR4+0x3700], R16 ;  /* 0x003700100c007988 */ /* 0x000fe80008000404 */
[----:B------:R1:W-:Y:S04]  /*11ff0*/  STS.U16 [R12+UR4+0x3f00], R4 ;  /* 0x003f00040c007988 */ /* 0x0003e80008000404 */
[----:B------:R-:W-:Y:S04]  /*12000*/  STS.U16 [R12+UR4+0x4300], R5 ;  /* 0x004300050c007988 */ /* 0x000fe80008000404 */
[----:B------:R-:W-:Y:S04]  /*12010*/  STS.U16 [R12+UR4+0x4700], R6 ;  /* 0x004700060c007988 */ /* 0x000fe80008000404 */
[----:B------:R-:W-:Y:S01]  /*12020*/  STS.U16 [R12+UR4+0x4b00], R7 ;  /* 0x004b00070c007988 */ /* 0x000fe20008000404 */
[----:B0-----:R-:W-:-:S03]  /*12030*/  IMAD.SHL.U32 R3, R29, 0x8, RZ ;  /* 0x000000081d037824 */ /* 0x001fc600078e00ff */
[----:B------:R-:W-:Y:S01]  /*12040*/  STS.U16 [R12+UR4+0x4f00], R8 ;  /* 0x004f00080c007988 */ /* 0x000fe20008000404 */
[----:B-1----:R-:W-:-:S03]  /*12050*/  LOP3.LUT R4, R29, 0x7, RZ, 0xc0, !PT ;  /* 0x000000071d047812 */ /* 0x002fc600078ec0ff */
[----:B------:R-:W-:Y:S01]  /*12060*/  STS.U16 [R12+UR4+0x5300], R9 ;  /* 0x005300090c007988 */ /* 0x000fe20008000404 */
[----:B------:R-:W-:-:S03]  /*12070*/  LOP3.LUT R3, R3, 0x30, RZ, 0xc0, !PT ;  /* 0x0000003003037812 */ /* 0x000fc600078ec0ff */
[----:B------:R-:W-:Y:S04]  /*12080*/  STS.U16 [R12+UR4+0x5700], R10 ;  /* 0x0057000a0c007988 */ /* 0x000fe80008000404 */
[----:B------:R-:W-:Y:S04]  /*12090*/  STS.U16 [R12+UR4+0x5b00], R11 ;  /* 0x005b000b0c007988 */ /* 0x000fe80008000404 */
[----:B----4-:R-:W-:Y:S04]  /*120a0*/  STL.64 [R1+0xf00], R22 ;  /* 0x000f001601007387 */ /* 0x010fe80000100a00 */
[----:B---3--:R0:W-:Y:S04]  /*120b0*/  STL.64 [R1+0xef8], R20 ;  /* 0x000ef81401007387 */ /* 0x0081e80000100a00 */
[----:B0-----:R-:W3:Y:S04]  /*120c0*/  LDL.LU.64 R20, [R1+0x680] ;  /* 0x0006800001147983 */ /* 0x001ee80000300a00 */
[----:B------:R-:W4:Y:S04]  /*120d0*/  LDL.LU.64 R22, [R1+0x688] ;  /* 0x0006880001167983 */ /* 0x000f280000300a00 */
[----:B------:R-:W-:Y:S04]  /*120e0*/  STS.U16 [R12+UR4+0x5f00], R13 ;  /* 0x005f000d0c007988 */ /* 0x000fe80008000404 */
[----:B------:R-:W-:Y:S04]  /*120f0*/  STS.U16 [R12+UR4+0x6300], R17 ;  /* 0x006300110c007988 */ /* 0x000fe80008000404 */
[----:B------:R-:W-:Y:S04]  /*12100*/  STS.U16 [R12+UR4+0x6700], R19 ;  /* 0x006700130c007988 */ /* 0x000fe80008000404 */
[----:B--2---:R0:W-:Y:S01]  /*12110*/  STS.U16 [R12+UR4+0x7b00], R28 ;  /* 0x007b001c0c007988 */ /* 0x0041e20008000404 */
[----:B------:R-:W-:-:S02]  /*12120*/  IMAD.SHL.U32 R6, R29, 0x2, RZ ;  /* 0x000000021d067824 */ /* 0x000fc400078e00ff */
[C---:B------:R-:W-:Y:S02]  /*12130*/  IMAD R3, R4.reuse, 0x40, R3 ;  /* 0x0000004004037824 */ /* 0x040fe400078e0203 */
[----:B------:R-:W-:-:S03]  /*12140*/  IMAD.SHL.U32 R7, R4, 0x10, RZ ;  /* 0x0000001004077824 */ /* 0x000fc600078e00ff */
[--C-:B------:R-:W-:Y:S01]  /*12150*/  LOP3.LUT R5, R3, 0x10, R6.reuse, 0x78, !PT ;  /* 0x0000001003057812 */ /* 0x100fe200078e7806 */
[----:B0-----:R-:W-:Y:S01]  /*12160*/  IMAD.SHL.U32 R28, R29, 0x20, RZ ;  /* 0x000000201d1c7824 */ /* 0x001fe200078e00ff */
[----:B------:R-:W-:-:S04]  /*12170*/  LOP3.LUT R3, R7, 0x30, R6, 0x78, !PT ;  /* 0x0000003007037812 */ /* 0x000fc800078e7806 */
[----:B------:R-:W-:Y:S01]  /*12180*/  LOP3.LUT R28, R5, 0x200, R28, 0xf8, !PT ;  /* 0x00000200051c7812 */ /* 0x000fe200078ef81c */
[----:B------:R-:W-:Y:S01]  /*12190*/  BAR.SYNC.DEFER_BLOCKING 0x0 ;  /* 0x0000000000007b1d */ /* 0x000fe20000010000 */
[----:B------:R-:W-:Y:S02]  /*121a0*/  LOP3.LUT R6, R29, 0x60, RZ, 0xc0, !PT ;  /* 0x000000601d067812 */ /* 0x000fe400078ec0ff */
[----:B------:R-:W-:-:S05]  /*121b0*/  LOP3.LUT R29, R28, 0x20, RZ, 0x3c, !PT ;  /* 0x000000201c1d7812 */ /* 0x000fca00078e3cff */
[----:B------:R-:W0:Y:S04]  /*121c0*/  LDSM.16.MT88.4 R16, [R29+UR4+0x8000] ;  /* 0x008000041d10783b */ /* 0x000e280008004200 */
[----:B----4-:R-:W-:Y:S04]  /*121d0*/  STL.64 [R1+0xf10], R22 ;  /* 0x000f101601007387 */ /* 0x010fe80000100a00 */
[----:B---3--:R-:W-:Y:S04]  /*121e0*/  STL.64 [R1+0xf08], R20 ;  /* 0x000f081401007387 */ /* 0x008fe80000100a00 */
[----:B0-----:R-:W-:Y:S04]  /*121f0*/  STL.64 [R1+0xf30], R18 ;  /* 0x000f301201007387 */ /* 0x001fe80000100a00 */
[----:B------:R0:W-:Y:S04]  /*12200*/  STL.64 [R1+0xf28], R16 ;  /* 0x000f281001007387 */ /* 0x0001e80000100a00 */
[----:B------:R-:W-:Y:S04]  /*12210*/  LDSM.16.MT88.4 R12, [R28+UR4+0x8000] ;  /* 0x008000041c0c783b */ /* 0x000fe80008004200 */
[----:B0-----:R-:W2:Y:S04]  /*12220*/  LDL.LU.64 R16, [R1+0x690] ;  /* 0x0006900001107983 */ /* 0x001ea80000300a00 */
[----:B------:R-:W2:Y:S01]  /*12230*/  LDL.LU.64 R18, [R1+0x698] ;  /* 0x0006980001127983 */ /* 0x000ea20000300a00 */
[----:B------:R-:W-:-:S04]  /*12240*/  IMAD R4, R4, 0x4, R6 ;  /* 0x0000000404047824 */ /* 0x000fc800078e0206 */
[----:B------:R-:W-:-:S05]  /*12250*/  IMAD.U32 R3, R4, 0x20, R3 ;  /* 0x0000002004037824 */ /* 0x000fca00078e0003 */
[----:B------:R-:W-:Y:S04]  /*12260*/  LDSM.16.M88.4 R20, [R3+UR4] ;  /* 0x000000040314783b */ /* 0x000fe80008000200 */
[----:B------:R-:W0:Y:S04]  /*12270*/  LDSM.16.M88.4 R4, [R3+UR4+0x2000] ;  /* 0x002000040304783b */ /* 0x000e280008000200 */
[----:B------:R-:W1:Y:S04]  /*12280*/  LDSM.16.M88.4 R24, [R3+UR4+0x1000] ;  /* 0x001000040318783b */ /* 0x000e680008000200 */
[----:B------:R-:W3:Y:S04]  /*12290*/  LDSM.16.M88.4 R8, [R3+UR4+0x3000] ;  /* 0x003000040308783b */ /* 0x000ee80008000200 */
[----:B0-----:R-:W-:Y:S04]  /*122a0*/  STL.64 [R1+0xf20], R6 ;  /* 0x000f200601007387 */ /* 0x001fe80000100a00 */
[----:B------:R0:W-:Y:S04]  /*122b0*/  STL.64 [R1+0xf18], R4 ;  /* 0x000f180401007387 */ /* 0x0001e80000100a00 */
[----:B0-----:R-:W4:Y:S04]  /*122c0*/  LDL.LU.64 R4, [R1+0x670] ;  /* 0x0006700001047983 */ /* 0x001f280000300a00 */
[----:B------:R-:W4:Y:S04]  /*122d0*/  LDL.LU.64 R6, [R1+0x678] ;  /* 0x0006780001067983 */ /* 0x000f280000300a00 */
[----:B------:R-:W-:Y:S01]  /*122e0*/  STL.64 [R1+0x38], R22 ;  /* 0x0000381601007387 */ /* 0x000fe20000100a00 */
[----:B--2---:R-:W-:-:S15]  /*122f0*/  HMMA.16816.F32 R16, R12, R20, R16 ;  /* 0x000000140c10723c */ /* 0x004fde0000001810 */
[----:B------:R-:W-:-:S08]  /*12300*/  NOP ;  /* 0x0000000000007918 */ /* 0x000fd00000000000 */
[----:B------:R-:W-:Y:S04]  /*12310*/  STL.64 [R1+0xc0], R16 ;  /* 0x0000c01001007387 */ /* 0x000fe80000100a00 */
[----:B------:R0:W-:Y:S04]  /*12320*/  STL.64 [R1+0xc8], R18 ;  /* 0x0000c81201007387 */ /* 0x0001e80000100a00 */
[----:B0-----:R-:W4:Y:S04]  /*12330*/  LDL.LU.64 R18, [R1+0xf30] ;  /* 0x000f300001127983 */ /* 0x001f280000300a00 */
[----:B------:R-:W4:Y:S04]  /*12340*/  LDL.LU.64 R16, [R1+0xf28] ;  /* 0x000f280001107983 */ /* 0x000f280000300a00 */
[----:B-1----:R-:W-:Y:S01]  /*12350*/  STL.64 [R1+0x28], R26 ;  /* 0x0000281a01007387 */ /* 0x002fe20000100a00 */
[----:B----4-:R-:W-:Y:S03]  /*12360*/  HMMA.16816.F32 R20, R16, R20, R4 ;  /* 0x000000141014723c */ /* 0x010fe60000001804 */
[----:B------:R-:W2:Y:S04]  /*12370*/  LDL.LU.64 R6, [R1+0xf20] ;  /* 0x000f200001067983 */ /* 0x000ea80000300a00 */
[----:B------:R-:W4:-:S15]  /*12380*/  LDL.LU.64 R4, [R1+0xf18] ;  /* 0x000f180001047983 */ /* 0x000f1e0000300a00 */
[----:B------:R-:W-:-:S01]  /*12390*/  NOP ;  /* 0x0000000000007918 */ /* 0x000fc20000000000 */
[----:B------:R-:W-:Y:S04]  /*123a0*/  STL.64 [R1+0x50], R20 ;  /* 0x0000501401007387 */ /* 0x000fe80000100a00 */
[----:B------:R0:W-:Y:S04]  /*123b0*/  STL.64 [R1+0x58], R22 ;  /* 0x0000581601007387 */ /* 0x0001e80000100a00 */
[----:B0-----:R-:W3:Y:S04]  /*123c0*/  LDL.LU.64 R22, [R1+0xf10] ;  /* 0x000f100001167983 */ /* 0x001ee80000300a00 */
[----:B------:R-:W3:Y:S04]  /*123d0*/  LDL.LU.64 R20, [R1+0xf08] ;  /* 0x000f080001147983 */ /* 0x000ee80000300a00 */
[----:B--2---:R-:W-:Y:S01]  /*123e0*/  STL.64 [R1+0x18], R6 ;  /* 0x0000180601007387 */ /* 0x004fe20000100a00 */
[----:B---3--:R-:W-:-:S15]  /*123f0*/  HMMA.16816.F32 R20, R12, R24, R20 ;  /* 0x000000180c14723c */ /* 0x008fde0000001814 */
[----:B------:R-:W-:-:S08]  /*12400*/  NOP ;  /* 0x0000000000007918 */ /* 0x000fd00000000000 */
[----:B------:R-:W-:Y:S04]  /*12410*/  STL.64 [R1+0xb0], R20 ;  /* 0x0000b01401007387 */ /* 0x000fe80000100a00 */
[----:B------:R0:W-:Y:S04]  /*12420*/  STL.64 [R1+0xb8], R22 ;  /* 0x0000b81601007387 */ /* 0x0001e80000100a00 */
[----:B0-----:R-:W2:Y:S04]  /*12430*/  LDL.LU.64 R22, [R1+0xf00] ;  /* 0x000f000001167983 */ /* 0x001ea80000300a00 */
[----:B------:R-:W2:Y:S04]  /*12440*/  LDL.LU.64 R20, [R1+0xef8] ;  /* 0x000ef80001147983 */ /* 0x000ea80000300a00 */
[----:B------:R-:W-:Y:S01]  /*12450*/  STL.64 [R1+0x8], R10 ;  /* 0x0000080a01007387 */ /* 0x000fe20000100a00 */
[----:B--2---:R-:W-:Y:S03]  /*12460*/  HMMA.16816.F32 R24, R16, R24, R20 ;  /* 0x000000181018723c */ /* 0x004fe60000001814 */
[----:B------:R-:W2:Y:S04]  /*12470*/  LDL.LU.64 R22, [R1+0xef0] ;  /* 0x000ef00001167983 */ /* 0x000ea80000300a00 */
[----:B------:R-:W2:-:S15]  /*12480*/  LDL.LU.64 R20, [R1+0xee8] ;  /* 0x000ee80001147983 */ /* 0x000e9e0000300a00 */
[----:B------:R-:W-:-:S01]  /*12490*/  NOP ;  /* 0x0000000000007918 */ /* 0x000fc20000000000 */
[----:B------:R-:W-:Y:S04]  /*124a0*/  STL.64 [R1+0xd0], R24 ;  /* 0x0000d01801007387 */ /* 0x000fe80000100a00 */
[----:B------:R0:W-:Y:S04]  /*124b0*/  STL.64 [R1+0xd8], R26 ;  /* 0x0000d81a01007387 */ /* 0x0001e80000100a00 */
[----:B0-----:R-:W4:Y:S04]  /*124c0*/  LDL.LU.64 R26, [R1+0xee0] ;  /* 0x000ee000011a7983 */ /* 0x001f280000300a00 */
[----:B------:R-:W4:Y:S02]  /*124d0*/  LDL.LU.64 R24, [R1+0xed8] ;  /* 0x000ed80001187983 */ /* 0x000f240000300a00 */
[----:B----4-:R-:W-:-:S15]  /*124e0*/  HMMA.16816.F32 R24, R12, R4, R24 ;  /* 0x000000040c18723c */ /* 0x010fde0000001818 */
[----:B------:R-:W-:-:S08]  /*124f0*/  NOP ;  /* 0x0000000000007918 */ /* 0x000fd00000000000 */
[----:B------:R0:W-:Y:S01]  /*12500*/  STL.64 [R1+0xa0], R24 ;  /* 0x0000a01801007387 */ /* 0x0001e20000100a00 */
[----:B------:R-:W-:Y:S02]  /*12510*/  IMAD.MOV.U32 R2, RZ, RZ, R26 ;  /* 0x000000ffff027224 */ /* 0x000fe400078e001a */
[----:B------:R-:W-:Y:S02]  /*12520*/  IMAD.MOV.U32 R0, RZ, RZ, R27 ;  /* 0x000000ffff007224 */ /* 0x000fe400078e001b */
[----:B------:R-:W3:Y:S04]  /*12530*/  LDL.LU.64 R26, [R1+0xed0] ;  /* 0x000ed000011a7983 */ /* 0x000ee80000300a00 */
[----:B0-----:R-:W3:Y:S04]  /*12540*/  LDL.LU.64 R24, [R1+0xec8] ;  /* 0x000ec80001187983 */ /* 0x001ee80000300a00 */
[----:B------:R-:W-:Y:S04]  /*12550*/  STL [R1+0xe64], R0 ;  /* 0x000e640001007387 */ /* 0x000fe80000100800 */
[----:B------:R-:W-:Y:S01]  /*12560*/  STL [R1+0xe60], R2 ;  /* 0x000e600201007387 */ /* 0x000fe20000100800 */
[----:B---3--:R-:W-:Y:S03]  /*12570*/  HMMA.16816.F32 R4, R16, R4, R24 ;  /* 0x000000041004723c */ /* 0x008fe60000001818 */
[----:B------:R-:W3:Y:S04]  /*12580*/  LDL.LU.64 R26, [R1+0xec0] ;  /* 0x000ec000011a7983 */ /* 0x000ee80000300a00 */
[----:B------:R-:W3:-:S15]  /*12590*/  LDL.LU.64 R24, [R1+0xeb8] ;  /* 0x000eb80001187983 */ /* 0x000ede0000300a00 */
[----:B------:R-:W-:-:S01]  /*125a0*/  NOP ;  /* 0x0000000000007918 */ /* 0x000fc20000000000 */
[----:B------:R-:W-:Y:S04]  /*125b0*/  STL.64 [R1+0xf0], R4 ;  /* 0x0000f00401007387 */ /* 0x000fe80000100a00 */
[----:B------:R3:W-:Y:S02]  /*125c0*/  STL.64 [R1+0xf8], R6 ;  /* 0x0000f80601007387 */ /* 0x0007e40000100a00 */
[----:B---3--:R-:W-:Y:S02]  /*125d0*/  HMMA.16816.F32 R4, R12, R8, R24 ;  /* 0x000000080c04723c */ /* 0x008fe40000001818 */
[----:B------:R-:W0:-:S15]  /*125e0*/  LDSM.16.M88.4 R24, [R3+UR4+0x4000] ;  /* 0x004000040318783b */ /* 0x000e1e0008000200 */
[----:B------:R-:W-:-:S06]  /*125f0*/  NOP ;  /* 0x0000000000007918 */ /* 0x000fcc0000000000 */
[----:B------:R2:W-:Y:S01]  /*12600*/  STL.64 [R1+0x98], R6 ;  /* 0x0000980601007387 */ /* 0x0005e20000100a00 */
[----:B------:R-:W-:Y:S02]  /*12610*/  IMAD.MOV.U32 R0, RZ, RZ, R4 ;  /* 0x000000ffff007224 */ /* 0x000fe400078e0004 */
[----:B------:R-:W-:Y:S02]  /*12620*/  IMAD.MOV.U32 R2, RZ, RZ, R5 ;  /* 0x000000ffff027224 */ /* 0x000fe400078e0005 */
[----:B--2---:R-:W-:Y:S01]  /*12630*/  HMMA.16816.F32 R4, R16, R8, R20 ;  /* 0x000000081004723c */ /* 0x004fe20000001814 */
[----:B------:R-:W-:Y:S04]  /*12640*/  STL [R1+0xe6c], R0 ;  /* 0x000e6c0001007387 */ /* 0x000fe80000100800 */
[----:B------:R-:W-:Y:S04]  /*12650*/  STL [R1+0xe68], R2 ;  /* 0x000e680201007387 */ /* 0x000fe80000100800 */
[----:B------:R-:W-:Y:S04]  /*12660*/  STL.64 [R1+0xeb0], R18 ;  /* 0x000eb01201007387 */ /* 0x000fe80000100a00 */
[----:B------:R1:W-:Y:S04]  /*12670*/  STL.64 [R1+0xea8], R16 ;  /* 0x000ea81001007387 */ /* 0x0003e80000100a00 */
[----:B------:R-:W2:Y:S06]  /*12680*/  LDSM.16.M88.4 R20, [R3+UR4+0x5000] ;  /* 0x005000040314783b */ /* 0x000eac0008000200 */
[----:B------:R3:W-:Y:S04]  /*12690*/  STL.64 [R1+0x100], R4 ;  /* 0x0001000401007387 */ /* 0x0007e80000100a00 */
[----:B------:R4:W-:Y:S04]  /*126a0*/  STL.64 [R1+0x108], R6 ;  /* 0x0001080601007387 */ /* 0x0009e80000100a00 */
[----:B-1----:R-:W0:Y:S04]  /*126b0*/  LDL.LU.64 R16, [R1+0x5f0] ;  /* 0x0005f00001107983 */ /* 0x002e280000300a00 */
[----:B------:R-:W0:Y:S04]  /*126c0*/  LDL.LU.64 R18, [R1+0x5f8] ;  /* 0x0005f80001127983 */ /* 0x000e280000300a00 */
[----:B---3--:R-:W3:Y:S04]  /*126d0*/  LDL.LU.64 R4, [R1+0x5a0] ;  /* 0x0005a00001047983 */ /* 0x008ee80000300a00 */
[----:B----4-:R-:W4:Y:S04]  /*126e0*/  LDL.LU.64 R6, [R1+0x5a8] ;  /* 0x0005a80001067983 */ /* 0x010f280000300a00 */
[----:B----4-:R-:W-:Y:S04]  /*126f0*/  STL.64 [R1+0xe90], R6 ;  /* 0x000e900601007387 */ /* 0x010fe80000100a00 */
[----:B---3--:R1:W-:Y:S04]  /*12700*/  STL.64 [R1+0xe88], R4 ;  /* 0x000e880401007387 */ /* 0x0083e80000100a00 */
[----:B-1----:R-:W3:Y:S04]  /*12710*/  LDL.LU.64 R4, [R1+0x600] ;  /* 0x0006000001047983 */ /* 0x002ee80000300a00 */
[----:B------:R-:W4:Y:S01]  /*12720*/  LDL.LU.64 R6, [R1+0x608] ;  /* 0x0006080001067983 */ /* 0x000f220000300a00 */
[----:B0-----:R-:W-:Y:S03]  /*12730*/  HMMA.16816.F32 R16, R12, R24, R16 ;  /* 0x000000180c10723c */ /* 0x001fe60000001810 */
[----:B----4-:R-:W-:Y:S04]  /*12740*/  STL.64 [R1+0xea0], R6 ;  /* 0x000ea00601007387 */ /* 0x010fe80000100a00 */
[----:B---3--:R0:W-:Y:S04]  /*12750*/  STL.64 [R1+0xe98], R4 ;  /* 0x000e980401007387 */ /* 0x0081e80000100a00 */
[----:B0-----:R-:W3:Y:S04]  /*12760*/  LDL.LU.64 R4, [R1+0x5b0] ;  /* 0x0005b00001047983 */ /* 0x001ee80000300a00 */
[----:B------:R-:W3:Y:S04]  /*12770*/  LDL.LU.64 R6, [R1+0x5b8] ;  /* 0x0005b80001067983 */ /* 0x000ee80000300a00 */
[----:B------:R-:W4:Y:S04]  /*12780*/  LDL.LU.64 R8, [R1+0x5d0] ;  /* 0x0005d00001087983 */ /* 0x000f280000300a00 */
[----:B------:R-:W2:Y:S01]  /*12790*/  LDL.LU.64 R10, [R1+0x5d8] ;  /* 0x0005d800010a7983 */ /* 0x000ea20000300a00 */
[----:B------:R-:W-:-:S03]  /*127a0*/  IMAD.MOV.U32 R2, RZ, RZ, R16 ;  /* 0x000000ffff027224 */ /* 0x000fc600078e0010 */
[----:B--2---:R-:W-:Y:S04]  /*127b0*/  STL.64 [R1+0xe80], R10 ;  /* 0x000e800a01007387 */ /* 0x004fe80000100a00 */
[----:B----4-:R0:W-:Y:S04]  /*127c0*/  STL.64 [R1+0xe78], R8 ;  /* 0x000e780801007387 */ /* 0x0101e80000100a00 */
[----:B0-----:R-:W2:Y:S04]  /*127d0*/  LDL.LU.64 R8, [R1+0x620] ;  /* 0x0006200001087983 */ /* 0x001ea80000300a00 */
[----:B------:R-:W2:Y:S04]  /*127e0*/  LDL.LU.64 R10, [R1+0x628] ;  /* 0x00062800010a7983 */ /* 0x000ea80000300a00 */
[----:B------:R-:W-:Y:S04]  /*127f0*/  STL [R1+0xe70], R23 ;  /* 0x000e701701007387 */ /* 0x000fe80000100800 */
[----:B------:R-:W-:Y:S04]  /*12800*/  STL [R1+0x84], R17 ;  /* 0x0000841101007387 */ /* 0x000fe80000100800 */
[----:B------:R0:W-:Y:S04]  /*12810*/  STL.64 [R1+0x88], R18 ;  /* 0x0000881201007387 */ /* 0x0001e80000100a00 */
[----:B0-----:R-:W3:Y:S04]  /*12820*/  LDL.LU.64 R18, [R1+0xeb0] ;  /* 0x000eb00001127983 */ /* 0x001ee80000300a00 */
[----:B------:R-:W3:Y:S02]  /*12830*/  LDL.LU.64 R16, [R1+0xea8] ;  /* 0x000ea80001107983 */ /* 0x000ee40000300a00 */
[----:B---3--:R-:W-:-:S15]  /*12840*/  HMMA.16816.F32 R4, R16, R24, R4 ;  /* 0x000000181004723c */ /* 0x008fde0000001804 */
[----:B------:R-:W-:-:S08]  /*12850*/  NOP ;  /* 0x0000000000007918 */ /* 0x000fd00000000000 */
[----:B------:R-:W-:Y:S04]  /*12860*/  STL.64 [R1+0x110], R4 ;  /* 0x0001100401007387 */ /* 0x000fe80000100a00 */
[----:B------:R0:W-:Y:S04]  /*12870*/  STL.64 [R1+0x118], R6 ;  /* 0x0001180601007387 */ /* 0x0001e80000100a00 */
[----:B0-----:R-:W3:Y:S04]  /*12880*/  LDL.LU.64 R6, [R1+0xea0] ;  /* 0x000ea00001067983 */ /* 0x001ee80000300a00 */
[----:B------:R-:W3:Y:S04]  /*12890*/  LDL.LU.64 R4, [R1+0xe98] ;  /* 0x000e980001047983 */ /* 0x000ee80000300a00 */
[----:B------:R-:W-:Y:S01]  /*128a0*/  STL.64 [R1+0xe58], R26 ;  /* 0x000e581a01007387 */ /* 0x000fe20000100a00 */
[----:B---3--:R-:W-:-:S15]  /*128b0*/  HMMA.16816.F32 R4, R12, R20, R4 ;  /* 0x000000140c04723c */ /* 0x008fde0000001804 */
[----:B------:R-:W-:-:S09]  /*128c0*/  NOP ;  /* 0x0000000000007918 */ /* 0x000fd20000000000 */
[----:B------:R-:W-:Y:S02]  /*128d0*/  IMAD.MOV.U32 R25, RZ, RZ, R6 ;  /* 0x000000ffff197224 */ /* 0x000fe400078e0006 */
[----:B------:R-:W-:Y:S02]  /*128e0*/  IMAD.MOV.U32 R24, RZ, RZ, R7 ;  /* 0x000000ffff187224 */ /* 0x000fe400078e0007 */
[----:B------:R-:W-:Y:S01]  /*128f0*/  IMAD.MOV.U32 R23, RZ, RZ, R4 ;  /* 0x000000ffff177224 */ /* 0x000fe200078e0004 */
[----:B------:R-:W3:Y:S01]  /*12900*/  LDL.LU.64 R6, [R1+0xe90] ;  /* 0x000e900001067983 */ /* 0x000ee20000300a00 */
[----:B------:R-:W-:-:S03]  /*12910*/  IMAD.MOV.U32 R0, RZ, RZ, R5 ;  /* 0x000000ffff007224 */ /* 0x000fc600078e0005 */
[----:B------:R-:W3:Y:S02]  /*12920*/  LDL.LU.64 R4, [R1+0xe88] ;  /* 0x000e880001047983 */ /* 0x000ee40000300a00 */
[----:B---3--:R-:W-:-:S15]  /*12930*/  HMMA.16816.F32 R4, R16, R20, R4 ;  /* 0x000000141004723c */ /* 0x008fde0000001804 */
[----:B------:R-:W-:-:S08]  /*12940*/  NOP ;  /* 0x0000000000007918 */ /* 0x000fd00000000000 */
[----:B------:R-:W-:Y:S04]  /*12950*/  STL.64 [R1+0x120], R4 ;  /* 0x0001200401007387 */ /* 0x000fe80000100a00 */
[----:B------:R-:W-:Y:S04]  /*12960*/  STL.64 [R1+0x128], R6 ;  /* 0x0001280601007387 */ /* 0x000fe80000100a00 */
[----:B------:R-:W2:Y:S02]  /*12970*/  LDSM.16.M88.4 R4, [R3+UR4+0x6000] ;  /* 0x006000040304783b */ /* 0x000ea40008000200 */
[----:B--2---:R-:W-:-:S15]  /*12980*/  HMMA.16816.F32 R8, R12, R4, R8 ;  /* 0x000000040c08723c */ /* 0x004fde0000001808 */
[----:B------:R-:W-:-:S09]  /*12990*/  NOP ;  /* 0x0000000000007918 */ /* 0x000fd20000000000 */
[----:B------:R-:W-:Y:S02]  /*129a0*/  IMAD.MOV.U32 R21, RZ, RZ, R10 ;  /* 0x000000ffff157224 */ /* 0x000fe400078e000a */
[----:B------:R-:W-:Y:S02]  /*129b0*/  IMAD.MOV.U32 R20, RZ, RZ, R11 ;  /* 0x000000ffff147224 */ /* 0x000fe400078e000b */
[----:B------:R-:W-:Y:S01]  /*129c0*/  IMAD.MOV.U32 R27, RZ, RZ, R8 ;  /* 0x000000ffff1b7224 */ /* 0x000fe200078e0008 */
[----:B------:R-:W2:Y:S01]  /*129d0*/  LDL.LU.64 R10, [R1+0xe80] ;  /* 0x000e8000010a7983 */ /* 0x000ea20000300a00 */
[----:B------:R-:W-:-:S03]  /*129e0*/  IMAD.MOV.U32 R26, RZ, RZ, R9 ;  /* 0x000000ffff1a7224 */ /* 0x000fc600078e0009 */
[----:B------:R-:W2:Y:S04]  /*129f0*/  LDL.LU.64 R8, [R1+0xe78] ;  /* 0x000e780001087983 */ /* 0x000ea80000300a00 */
[----:B------:R0:W-:Y:S01]  /*12a00*/  STL.64 [R1+0xe50], R6 ;  /* 0x000e500601007387 */ /* 0x0001e20000100a00 */
[----:B--2---:R-:W-:Y:S03]  /*12a10*/  HMMA.16816.F32 R8, R16, R4, R8 ;  /* 0x000000041008723c */ /* 0x004fe60000001808 */
[----:B------:R-:W2:-:S15]  /*12a20*/  LDL.LU.64 R4, [R1+0x630] ;  /* 0x0006300001047983 */ /* 0x000e9e0000300a00 */
[----:B------:R-:W-:-:S05]  /*12a30*/  NOP ;  /* 0x0000000000007918 */ /* 0x000fca0000000000 */
[----:B------:R-:W-:Y:S04]  /*12a40*/  STL.64 [R1+0x130], R8 ;  /* 0x0001300801007387 */ /* 0x000fe80000100a00 */
[----:B------:R-:W-:Y:S04]  /*12a50*/  STL.64 [R1+0x138], R10 ;  /* 0x0001380a01007387 */ /* 0x000fe80000100a00 */
[----:B0-----:R-:W2:Y:S04]  /*12a60*/  LDL.LU.64 R6, [R1+0x638] ;  /* 0x0006380001067983 */ /* 0x001ea80000300a00 */
[----:B------:R-:W2:Y:S04]  /*12a70*/  LDSM.16.M88.4 R8, [R3+UR4+0x7000] ;  /* 0x007000040308783b */ /* 0x000ea80008000200 */
[----:B------:R0:W-:Y:S01]  /*12a80*/  STL [R1+0xd40], R3 ;  /* 0x000d400301007387 */ /* 0x0001e20000100800 */
[----:B--2---:R-:W-:-:S15]  /*12a90*/  HMMA.16816.F32 R12, R12, R8, R4 ;  /* 0x000000080c0c723c */ /* 0x004fde0000001804 */
[----:B------:R-:W-:-:S09]  /*12aa0*/  NOP ;  /* 0x0000000000007918 */ /* 0x000fd20000000000 */
[----:B------:R-:W-:Y:S02]  /*12ab0*/  IMAD.MOV.U32 R6, RZ, RZ, R12 ;  /* 0x000000ffff067224 */ /* 0x000fe400078e000c */
[----:B------:R-:W-:Y:S02]  /*12ac0*/  IMAD.MOV.U32 R5, RZ, RZ, R13 ;  /* 0x000000ffff057224 */ /* 0x000fe400078e000d */
[----:B------:R-:W-:Y:S01]  /*12ad0*/  IMAD.MOV.U32 R4, RZ, RZ, R14 ;  /* 0x000000ffff047224 */ /* 0x000fe200078e000e */
[----:B------:R-:W2:Y:S01]  /*12ae0*/  LDL.LU.64 R12, [R1+0x5c0] ;  /* 0x0005c000010c7983 */ /* 0x000ea20000300a00 */
[----:B0-----:R-:W-:-:S03]  /*12af0*/  IMAD.MOV.U32 R3, RZ, RZ, R15 ;  /* 0x000000ffff037224 */ /* 0x001fc600078e000f */
[----:B------:R-:W2:Y:S04]  /*12b00*/  LDL.LU.64 R14, [R1+0x5c8] ;  /* 0x0005c800010e7983 */ /* 0x000ea80000300a00 */
[----:B------:R-:W-:Y:S01]  /*12b10*/  STL.64 [R1+0xe18], R10 ;  /* 0x000e180a01007387 */ /* 0x000fe20000100a00 */
[----:B--2---:R-:W-:Y:S03]  /*12b20*/  HMMA.16816.F32 R16, R16, R8, R12 ;  /* 0x000000081010723c */ /* 0x004fe6000000180c */
[----:B------:R-:W-:-:S15]  /*12b30*/  LDSM.16.MT88.4 R12, [R28+UR4+0x8400] ;  /* 0x008400041c0c783b */ /* 0x000fde0008004200 */
[----:B------:R-:W-:-:S05]  /*12b40*/  NOP ;  /* 0x0000000000007918 */ /* 0x000fca0000000000 */
[----:B------:R-:W-:Y:S04]  /*12b50*/  STL.64 [R1+0xe0], R16 ;  /* 0x0000e01001007387 */ /* 0x000fe80000100a00 */
[----:B------:R-:W-:Y:S04]  /*12b60*/  STL.64 [R1+0xe8], R18 ;  /* 0x0000e81201007387 */ /* 0x000fe80000100a00 */
[----:B------:R-:W0:Y:S04]  /*12b70*/  LDSM.16.MT88.4 R16, [R29+UR4+0x8400] ;  /* 0x008400041d10783b */ /* 0x000e280008004200 */
[----:B------:R-:W-:Y:S04]  /*12b80*/  STL [R1+0xd44], R28 ;  /* 0x000d441c01007387 */ /* 0x000fe80000100800 */
[----:B0-----:R0:W-:Y:S04]  /*12b90*/  STL.64 [R1+0xdd0], R18 ;  /* 0x000dd01201007387 */ /* 0x0011e80000100a00 */
[----:B------:R1:W-:Y:S01]  /*12ba0*/  STL.64 [R1+0xdc8], R16 ;  /* 0x000dc81001007387 */ /* 0x0003e20000100a00 */
[----:B0-----:R-:W-:-:S02]  /*12bb0*/  IMAD.MOV.U32 R18, RZ, RZ, R4 ;  /* 0x000000ffff127224 */ /* 0x001fc400078e0004 */
[----:B------:R-:W-:Y:S02]  /*12bc0*/  IMAD.MOV.U32 R19, RZ, RZ, R3 ;  /* 0x000000ffff137224 */ /* 0x000fe400078e0003 */
[----:B-1----:R-:W-:Y:S02]  /*12bd0*/  IMAD.MOV.U32 R16, RZ, RZ, R6 ;  /* 0x000000ffff107224 */ /* 0x002fe400078e0006 */
[----:B------:R-:W-:Y:S01]  /*12be0*/  IMAD.MOV.U32 R17, RZ, RZ, R5 ;  /* 0x000000ffff117224 */ /* 0x000fe200078e0005 */
[----:B------:R-:W-:Y:S04]  /*12bf0*/  STL.64 [R1+0xde0], R18 ;  /* 0x000de01201007387 */ /* 0x000fe80000100a00 */
[----:B------:R0:W-:Y:S04]  /*12c00*/  STL.64 [R1+0xdd8], R16 ;  /* 0x000dd81001007387 */ /* 0x0001e80000100a00 */
[----:B------:R-:W2:Y:S04]  /*12c10*/  LDL.LU R4, [R1+0xc0] ;  /* 0x0000c00001047983 */ /* 0x000ea80000300800 */
[----:B------:R-:W2:Y:S04]  /*12c20*/  LDL.LU R5, [R1+0xc4] ;  /* 0x0000c40001057983 */ /* 0x000ea80000300800 */
[----:B------:R-:W2:Y:S01]  /*12c30*/  LDL.LU R6, [R1+0xc8] ;  /* 0x0000c80001067983 */ /* 0x000ea20000300800 */
[----:B0-----:R-:W-:-:S02]  /*12c40*/  IMAD.MOV.U32 R16, RZ, RZ, R27 ;  /* 0x000000ffff107224 */ /* 0x001fc400078e001b */
[----:B------:R-:W-:Y:S01]  /*12c50*/  IMAD.MOV.U32 R17, RZ, RZ, R26 ;  /* 0x000000ffff117224 */ /* 0x000fe200078e001a */
[----:B------:R-:W2:Y:S04]  /*12c60*/  LDL.LU R7, [R1+0xcc] ;  /* 0x0000cc0001077983 */ /* 0x000ea80000300800 */
[----:B------:R-:W2:Y:S04]  /*12c70*/  LDL.LU.64 R26, [R1+0x38] ;  /* 0x00003800011a7983 */ /* 0x000ea80000300a00 */
[----:B------:R-:W3:Y:S01]  /*12c80*/  LDL.LU.64 R10, [R1+0x8] ;  /* 0x00000800010a7983 */ /* 0x000ee20000300a00 */
[----:B------:R-:W-:-:S02]  /*12c90*/  IMAD.MOV.U32 R18, RZ, RZ, R21 ;  /* 0x000000ffff127224 */ /* 0x000fc400078e0015 */
[----:B------:R-:W-:Y:S01]  /*12ca0*/  IMAD.MOV.U32 R19, RZ, RZ, R20 ;  /* 0x000000ffff137224 */ /* 0x000fe200078e0014 */
[----:B---3--:R0:W-:Y:S04]  /*12cb0*/  STL.64 [R1+0xe20], R10 ;  /* 0x000e200a01007387 */ /* 0x0081e80000100a00 */
[----:B0-----:R-:W3:Y:S04]  /*12cc0*/  LDL.LU.64 R10, [R1+0x18] ;  /* 0x00001800010a7983 */ /* 0x001ee80000300a00 */
[----:B---3--:R-:W-:Y:S04]  /*12cd0*/  STL.64 [R1+0xe38], R10 ;  /* 0x000e380a01007387 */ /* 0x008fe80000100a00 */
[----:B------:R0:W-:Y:S04]  /*12ce0*/  STL.64 [R1+0xdf0], R18 ;  /* 0x000df01201007387 */ /* 0x0001e80000100a00 */
[----:B------:R1:W-:Y:S01]  /*12cf0*/  STL.64 [R1+0xde8], R16 ;  /* 0x000de81001007387 */ /* 0x0003e20000100a00 */
[----:B0-----:R-:W-:-:S02]  /*12d00*/  IMAD.MOV.U32 R18, RZ, RZ, R25 ;  /* 0x000000ffff127224 */ /* 0x001fc400078e0019 */
[----:B------:R-:W-:Y:S02]  /*12d10*/  IMAD.MOV.U32 R19, RZ, RZ, R24 ;  /* 0x000000ffff137224 */ /* 0x000fe400078e0018 */
[----:B-1----:R-:W-:Y:S02]  /*12d20*/  IMAD.MOV.U32 R16, RZ, RZ, R23 ;  /* 0x000000ffff107224 */ /* 0x002fe400078e0017 */
[----:B------:R-:W3:Y:S01]  /*12d30*/  LDL.LU R23, [R1+0xe70] ;  /* 0x000e700001177983 */ /* 0x000ee20000300800 */
[----:B------:R-:W-:-:S03]  /*12d40*/  IMAD.MOV.U32 R17, RZ, RZ, R0 ;  /* 0x000000ffff117224 */ /* 0x000fc600078e0000 */
[----:B------:R-:W4:Y:S04]  /*12d50*/  LDL.LU R0, [R1+0xe6c] ;  /* 0x000e6c0001007983 */ /* 0x000f280000300800 */
[----:B------:R-:W3:Y:S04]  /*12d60*/  LDL.LU R8, [R1+0xb0] ;  /* 0x0000b00001087983 */ /* 0x000ee80000300800 */
[----:B------:R-:W3:Y:S04]  /*12d70*/  LDL.LU R9, [R1+0xb4] ;  /* 0x0000b40001097983 */ /* 0x000ee80000300800 */
[----:B------:R-:W3:Y:S04]  /*12d80*/  LDL.LU R10, [R1+0xb8] ;  /* 0x0000b800010a7983 */ /* 0x000ee80000300800 */
[----:B------:R-:W3:Y:S04]  /*12d90*/  LDL.LU R11, [R1+0xbc] ;  /* 0x0000bc00010b7983 */ /* 0x000ee80000300800 */
[----:B------:R-:W-:Y:S04]  /*12da0*/  STL.64 [R1+0xe00], R18 ;  /* 0x000e001201007387 */ /* 0x000fe80000100a00 */
[----:B------:R0:W-:Y:S02]  /*12db0*/  STL.64 [R1+0xdf8], R16 ;  /* 0x000df81001007387 */ /* 0x0001e40000100a00 */
[----:B0-----:R-:W-:-:S02]  /*12dc0*/  IMAD.MOV.U32 R16, RZ, RZ, R2 ;  /* 0x000000ffff107224 */ /* 0x001fc400078e0002 */
[----:B------:R-:W2:Y:S04]  /*12dd0*/  LDL.LU R2, [R1+0xe68] ;  /* 0x000e680001027983 */ /* 0x000ea80000300800 */
[----:B------:R-:W4:Y:S04]  /*12de0*/  LDL.LU R17, [R1+0x84] ;  /* 0x0000840001117983 */ /* 0x000f280000300800 */
[----:B------:R-:W3:Y:S04]  /*12df0*/  LDL.LU R18, [R1+0x88] ;  /* 0x0000880001127983 */ /* 0x000ee80000300800 */
[----:B------:R-:W3:Y:S04]  /*12e00*/  LDL.LU R19, [R1+0x8c] ;  /* 0x00008c0001137983 */ /* 0x000ee80000300800 */
[----:B---3--:R-:W-:Y:S04]  /*12e10*/  STL.64 [R1+0xe10], R18 ;  /* 0x000e101201007387 */ /* 0x008fe80000100a00 */
[----:B----4-:R0:W-:Y:S02]  /*12e20*/  STL.64 [R1+0xe08], R16 ;  /* 0x000e081001007387 */ /* 0x0101e40000100a00 */
[----:B0-----:R-:W-:-:S02]  /*12e30*/  IMAD.MOV.U32 R16, RZ, RZ, R0 ;  /* 0x000000ffff107224 */ /* 0x001fc400078e0000 */
[----:B------:R-:W3:Y:S01]  /*12e40*/  LDL.LU R0, [R1+0xe64] ;  /* 0x000e640001007983 */ /* 0x000ee20000300800 */
[----:B--2---:R-:W-:-:S03]  /*12e50*/  IMAD.MOV.U32 R17, RZ, RZ, R2 ;  /* 0x000000ffff117224 */ /* 0x004fc600078e0002 */
[----:B------:R-:W2:Y:S04]  /*12e60*/  LDL.LU R2, [R1+0xe60] ;  /* 0x000e600001027983 */ /* 0x000ea80000300800 */
[----:B------:R-:W4:Y:S04]  /*12e70*/  LDL.LU R18, [R1+0x98] ;  /* 0x0000980001127983 */ /* 0x000f280000300800 */
[----:B------:R-:W4:Y:S04]  /*12e80*/  LDL.LU R19, [R1+0x9c] ;  /* 0x00009c0001137983 */ /* 0x000f280000300800 */
[----:B----4-:R-:W-:Y:S04]  /*12e90*/  STL.64 [R1+0xe30], R18 ;  /* 0x000e301201007387 */ /* 0x010fe80000100a00 */
[----:B------:R0:W-:Y:S04]  /*12ea0*/  STL.64 [R1+0xe28], R16 ;  /* 0x000e281001007387 */ /* 0x0001e80000100a00 */
[----:B0-----:R-:W4:Y:S04]  /*12eb0*/  LDL.LU R16, [R1+0xa0] ;  /* 0x0000a00001107983 */ /* 0x001f280000300800 */
[----:B------:R-:W4:Y:S01]  /*12ec0*/  LDL.LU R17, [R1+0xa4] ;  /* 0x0000a40001117983 */ /* 0x000f220000300800 */
[----:B--2---:R-:W-:-:S02]  /*12ed0*/  IMAD.MOV.U32 R18, RZ, RZ, R2 ;  /* 0x000000ffff127224 */ /* 0x004fc400078e0002 */
[----:B---3--:R-:W-:-:S05]  /*12ee0*/  IMAD.MOV.U32 R19, RZ, RZ, R0 ;  /* 0x000000ffff137224 */ /* 0x008fca00078e0000 */
[----:B------:R0:W-:Y:S01]  /*12ef0*/  STL.64 [R1+0xe48], R18 ;  /* 0x000e481201007387 */ /* 0x0001e20000100a00 */
[----:B------:R-:W-:Y:S03]  /*12f00*/  HMMA.16816.F32 R4, R12, R26, R4 ;  /* 0x0000001a0c04723c */ /* 0x000fe60000001804 */
[----:B----4-:R1:W-:Y:S04]  /*12f10*/  STL.64 [R1+0xe40], R16 ;  /* 0x000e401001007387 */ /* 0x0103e80000100a00 */
[----:B0-----:R-:W2:-:S15]  /*12f20*/  LDL.LU.64 R18, [R1+0x28] ;  /* 0x0000280001127983 */ /* 0x001e9e0000300a00 */
[----:B------:R-:W-:-:S02]  /*12f30*/  NOP ;  /* 0x0000000000007918 */ /* 0x000fc40000000000 */
[----:B------:R-:W-:Y:S02]  /*12f40*/  IMAD.MOV.U32 R20, RZ, RZ, R7 ;  /* 0x000000ffff147224 */ /* 0x000fe400078e0007 */
[----:B------:R-:W-:Y:S01]  /*12f50*/  IMAD.MOV.U32 R21, RZ, RZ, R6 ;  /* 0x000000ffff157224 */ /* 0x000fe200078e0006 */
[----:B------:R0:W-:Y:S01]  /*12f60*/  STL [R1+0xd48], R29 ;  /* 0x000d481d01007387 */ /* 0x0001e20000100800 */
[----:B------:R-:W-:Y:S02]  /*12f70*/  IMAD.MOV.U32 R28, RZ, RZ, R26 ;  /* 0x000000ffff1c7224 */ /* 0x000fe400078e001a */
[----:B------:R-:W-:Y:S02]  /*12f80*/  IMAD.MOV.U32 R3, RZ, RZ, R27 ;  /* 0x000000ffff037224 */ /* 0x000fe400078e001b */
[----:B------:R-:W-:Y:S01]  /*12f90*/  IMAD.MOV.U32 R24, RZ, RZ, R5 ;  /* 0x000000ffff187224 */ /* 0x000fe200078e0005 */
[----:B------:R-:W3:Y:S01]  /*12fa0*/  LDL.LU.64 R26, [R1+0xe58] ;  /* 0x000e5800011a7983 */ /* 0x000ee20000300a00 */
[----:B------:R-:W-:-:S03]  /*12fb0*/  IMAD.MOV.U32 R25, RZ, RZ, R4 ;  /* 0x000000ffff197224 */ /* 0x000fc600078e0004 */
[----:B------:R-:W4:Y:S04]  /*12fc0*/  LDL.LU.64 R6, [R1+0xe50] ;  /* 0x000e500001067983 */ /* 0x000f280000300a00 */
[----:B------:R-:W-:Y:S04]  /*12fd0*/  STL [R1+0xd58], R20 ;  /* 0x000d581401007387 */ /* 0x000fe80000100800 */
[----:B------:R-:W-:Y:S04]  /*12fe0*/  STL [R1+0xd54], R21 ;  /* 0x000d541501007387 */ /* 0x000fe80000100800 */
[----:B------:R-:W-:Y:S04]  /*12ff0*/  STL [R1+0xd50], R24 ;  /* 0x000d501801007387 */ /* 0x000fe80000100800 */
[----:B------:R-:W-:Y:S01]  /*13000*/  STL [R1+0xd4c], R25 ;  /* 0x000d4c1901007387 */ /* 0x000fe20000100800 */
[----:B--2---:R-:W-:Y:S06]  /*13010*/  HMMA.16816.F32 R8, R12, R18, R8 ;  /* 0x000000120c08723c */ /* 0x004fec0000001808 */
[----:B------:R-:W-:-:S02]  /*13020*/  IMAD.MOV.U32 R5, RZ, RZ, R18 ;  /* 0x000000ffff057224 */ /* 0x000fc400078e0012 */
[----:B------:R-:W-:Y:S02]  /*13030*/  IMAD.MOV.U32 R4, RZ, RZ, R19 ;  /* 0x000000ffff047224 */ /* 0x000fe400078e0013 */
[----:B------:R-:W2:Y:S04]  /*13040*/  LDL.LU.64 R18, [R1+0xe48] ;  /* 0x000e480001127983 */ /* 0x000ea80000300a00 */
[----:B-1----:R-:W2:Y:S09]  /*13050*/  LDL.LU.64 R16, [R1+0xe40] ;  /* 0x000e400001107983 */ /* 0x002eb20000300a00 */
[----:B------:R-:W-:Y:S01]  /*13060*/  STL.64 [R1+0xb0], R8 ;  /* 0x0000b00801007387 */ /* 0x000fe20000100a00 */
[----:B0-----:R-:W-:-:S03]  /*13070*/  IMAD.MOV.U32 R29, RZ, RZ, R11 ;  /* 0x000000ffff1d7224 */ /* 0x001fc600078e000b */
[----:B------:R0:W-:Y:S04]  /*13080*/  STL [R1+0xb8], R10 ;  /* 0x0000b80a01007387 */ /* 0x0001e80000100800 */
[----:B0-----:R-:W2:Y:S02]  /*13090*/  LDL.LU.64 R10, [R1+0xe38] ;  /* 0x000e3800010a7983 */ /* 0x001ea40000300a00 */
[----:B--2---:R-:W-:Y:S06]  /*130a0*/  HMMA.16816.F32 R16, R12, R10, R16 ;  /* 0x0000000a0c10723c */ /* 0x004fec0000001810 */
[----:B------:R-:W-:-:S02]  /*130b0*/  IMAD.MOV.U32 R21, RZ, RZ, R10 ;  /* 0x000000ffff157224 */ /* 0x000fc400078e000a */
[----:B------:R-:W-:-:S15]  /*130c0*/  IMAD.MOV.U32 R20, RZ, RZ, R11 ;  /* 0x000000ffff147224 */ /* 0x000fde00078e000b */
[----:B------:R-:W-:Y:S04]  /*130d0*/  STL.64 [R1+0xa0], R16 ;  /* 0x0000a01001007387 */ /* 0x000fe80000100a00 */
[----:B------:R0:W-:Y:S04]  /*130e0*/  STL.64 [R1+0xa8], R18 ;  /* 0x0000a81201007387 */ /* 0x0001e80000100a00 */
[----:B0-----:R-:W2:Y:S04]  /*130f0*/  LDL.LU.64 R18, [R1+0xe30] ;  /* 0x000e300001127983 */ /* 0x001ea80000300a00 */
[----:B------:R-:W2:Y:S04]  /*13100*/  LDL.LU.64 R16, [R1+0xe28] ;  /* 0x000e280001107983 */ /* 0x000ea80000300a00 */
[----:B------:R-:W2:Y:S02]  /*13110*/  LDL.LU.64 R10, [R1+0xe20] ;  /* 0x000e2000010a7983 */ /* 0x000ea40000300a00 */
[----:B--2---:R-:W-:Y:S06]  /*13120*/  HMMA.16816.F32 R16, R12, R10, R16 ;  /* 0x0000000a0c10723c */ /* 0x004fec0000001810 */
[----:B------:R-:W-:-:S02]  /*13130*/  IMAD.MOV.U32 R2, RZ, RZ, R10 ;  /* 0x000000ffff027224 */ /* 0x000fc400078e000a */
[----:B------:R-:W-:Y:S02]  /*13140*/  IMAD.MOV.U32 R0, RZ, RZ, R11 ;  /* 0x000000ffff007224 */ /* 0x000fe400078e000b */
[----:B------:R-:W2:-:S13]  /*13150*/  LDL.LU.64 R10, [R1+0xe18] ;  /* 0x000e1800010a7983 */ /* 0x000e9a0000300a00 */
[----:B------:R0:W-:Y:S01]  /*13160*/  STL.64 [R1+0x140], R16 ;  /* 0x0001401001007387 */ /* 0x0001e20000100a00 */
[----:B------:R-:W-:Y:S02]  /*13170*/  IMAD.MOV.U32 R9, RZ, RZ, R18 ;  /* 0x000000ffff097224 */ /* 0x000fe400078e0012 */
[----:B------:R-:W-:Y:S02]  /*13180*/  IMAD.MOV.U32 R8, RZ, RZ, R19 ;  /* 0x000000ffff087224 */ /* 0x000fe400078e0013 */
[----:B------:R-:W3:Y:S04]  /*13190*/  LDL.LU.64 R18, [R1+0xe10] ;  /* 0x000e100001127983 */ /* 0x000ee80000300a00 */
[----:B0-----:R-:W3:Y:S04]  /*131a0*/  LDL.LU.64 R16, [R1+0xe08] ;  /* 0x000e080001107983 */ /* 0x001ee80000300a00 */
[----:B------:R-:W-:Y:S04]  /*131b0*/  STL [R1+0xce4], R8 ;  /* 0x000ce40801007387 */ /* 0x000fe80000100800 */
[----:B------:R-:W-:Y:S01]  /*131c0*/  STL [R1+0xce0], R9 ;  /* 0x000ce00901007387 */ /* 0x000fe20000100800 */
        /* <DEDUP_REMOVED lines=8> */
[----:B------:R-:W-:-:S08]  /*13250*/  NOP ;  /* 0x0000000000007918 */ /* 0x000fd00000000000 */
[----:B------:R-:W-:Y:S04]  /*13260*/  STL.64 [R1+0x160], R16 ;  /* 0x0001601001007387 */ /* 0x000fe80000100a00 */
[----:B------:R0:W-:Y:S04]  /*13270*/  STL.64 [R1+0x168], R18 ;  /* 0x0001681201007387 */ /* 0x0001e80000100a00 */
[----:B0-----:R-:W4:Y:S04]  /*13280*/  LDL.LU.64 R18, [R1+0xdf0] ;  /* 0x000df00001127983 */ /* 0x001f280000300a00 */
[----:B------:R-:W4:Y:S02]  /*13290*/  LDL.LU.64 R16, [R1+0xde8] ;  /* 0x000de80001107983 */ /* 0x000f240000300a00 */
[----:B----4-:R-:W-:-:S15]  /*132a0*/  HMMA.16816.F32 R16, R12, R6, R16 ;  /* 0x000000060c10723c */ /* 0x010fde0000001810 */
        /* <DEDUP_REMOVED lines=10> */
[----:B------:R0:W-:Y:S04]  /*13350*/  STL.64 [R1+0x180], R12 ;  /* 0x0001800c01007387 */ /* 0x0001e80000100a00 */
[----:B------:R1:W-:Y:S04]  /*13360*/  STL.64 [R1+0x188], R14 ;  /* 0x0001880e01007387 */ /* 0x0003e80000100a00 */
[----:B0-----:R-:W2:Y:S04]  /*13370*/  LDL.LU R12, [R1+0x50] ;  /* 0x00005000010c7983 */ /* 0x001ea80000300800 */
[----:B------:R-:W2:Y:S04]  /*13380*/  LDL.LU R13, [R1+0x54] ;  /* 0x00005400010d7983 */ /* 0x000ea80000300800 */
[----:B-1----:R-:W2:Y:S04]  /*13390*/  LDL.LU R14, [R1+0x58] ;  /* 0x00005800010e7983 */ /* 0x002ea80000300800 */
[----:B------:R-:W2:Y:S01]  /*133a0*/  LDL.LU R15, [R1+0x5c] ;  /* 0x00005c00010f7983 */ /* 0x000ea20000300800 */
[----:B------:R-:W-:-:S02]  /*133b0*/  IMAD.MOV.U32 R26, RZ, RZ, R28 ;  /* 0x000000ffff1a7224 */ /* 0x000fc400078e001c */
[----:B------:R-:W-:-:S07]  /*133c0*/  IMAD.MOV.U32 R27, RZ, RZ, R3 ;  /* 0x000000ffff1b7224 */ /* 0x000fce00078e0003 */
[----:B--2---:R-:W-:Y:S07]  /*133d0*/  HMMA.16816.F32 R24, R16, R26, R12 ;  /* 0x0000001a1018723c */ /* 0x004fee000000180c */
[----:B------:R-:W-:Y:S02]  /*133e0*/  IMAD.MOV.U32 R14, RZ, RZ, R21 ;  /* 0x000000ffff0e7224 */ /* 0x000fe400078e0015 */
[----:B------:R-:W-:-:S05]  /*133f0*/  IMAD.MOV.U32 R15, RZ, RZ, R20 ;  /* 0x000000ffff0f7224 */ /* 0x000fca00078e0014 */
[----:B------:R0:W-:Y:S10]  /*13400*/  STL.64 [R1+0xdb8], R14 ;  /* 0x000db80e01007387 */ /* 0x0001f40000100a00 */
[----:B------:R-:W-:-:S02]  /*13410*/  IMAD.MOV.U32 R28, RZ, RZ, R24 ;  /* 0x000000ffff1c7224 */ /* 0x000fc400078e0018 */
[----:B------:R-:W-:Y:S01]  /*13420*/  IMAD.MOV.U32 R3, RZ, RZ, R25 ;  /* 0x000000ffff037224 */ /* 0x000fe200078e0019 */
[----:B------:R-:W2:Y:S01]  /*13430*/  LDL.LU R24, [R1+0xd0] ;  /* 0x0000d00001187983 */ /* 0x000ea20000300800 */
[----:B------:R-:W-:Y:S02]  /*13440*/  IMAD.MOV.U32 R9, RZ, RZ, R26 ;  /* 0x000000ffff097224 */ /* 0x000fe400078e001a */
[----:B------:R-:W-:Y:S01]  /*13450*/  IMAD.MOV.U32 R8, RZ, RZ, R27 ;  /* 0x000000ffff087224 */ /* 0x000fe200078e001b */
[----:B------:R-:W2:Y:S01]  /*13460*/  LDL.LU R25, [R1+0xd4] ;  /* 0x0000d40001197983 */ /* 0x000ea20000300800 */
[----:B0-----:R-:W-:-:S03]  /*13470*/  IMAD.MOV.U32 R15, RZ, RZ, R4 ;  /* 0x000000ffff0f7224 */ /* 0x001fc600078e0004 */
[----:B------:R-:W2:Y:S01]  /*13480*/  LDL.LU R26, [R1+0xd8] ;  /* 0x0000d800011a7983 */ /* 0x000ea20000300800 */
[----:B------:R-:W-:-:S03]  /*13490*/  IMAD.MOV.U32 R14, RZ, RZ, R5 ;  /* 0x000000ffff0e7224 */ /* 0x000fc600078e0005 */
[----:B------:R-:W2:Y:S04]  /*134a0*/  LDL.LU R27, [R1+0xdc] ;  /* 0x0000dc00011b7983 */ /* 0x000ea80000300800 */
[----:B------:R-:W3:Y:S04]  /*134b0*/  LDL.LU R4, [R1+0x100] ;  /* 0x0001000001047983 */ /* 0x000ee80000300800 */
[----:B------:R-:W3:Y:S04]  /*134c0*/  LDL.LU R5, [R1+0x104] ;  /* 0x0001040001057983 */ /* 0x000ee80000300800 */
[----:B------:R-:W4:Y:S04]  /*134d0*/  LDL.LU R6, [R1+0x108] ;  /* 0x0001080001067983 */ /* 0x000f280000300800 */
[----:B------:R-:W4:Y:S04]  /*134e0*/  LDL.LU R7, [R1+0x10c] ;  /* 0x00010c0001077983 */ /* 0x000f280000300800 */
[----:B----4-:R-:W-:Y:S04]  /*134f0*/  STL.64 [R1+0xdb0], R6 ;  /* 0x000db00601007387 */ /* 0x010fe80000100a00 */
[----:B---3--:R0:W-:Y:S04]  /*13500*/  STL.64 [R1+0xda8], R4 ;  /* 0x000da80401007387 */ /* 0x0081e80000100a00 */
[----:B0-----:R-:W3:Y:S04]  /*13510*/  LDL.LU R4, [R1+0xf0] ;  /* 0x0000f00001047983 */ /* 0x001ee80000300800 */
[----:B------:R-:W3:Y:S04]  /*13520*/  LDL.LU R5, [R1+0xf4] ;  /* 0x0000f40001057983 */ /* 0x000ee80000300800 */
[----:B------:R-:W3:Y:S04]  /*13530*/  LDL.LU R6, [R1+0xf8] ;  /* 0x0000f80001067983 */ /* 0x000ee80000300800 */
[----:B------:R-:W3:Y:S04]  /*13540*/  LDL.LU R7, [R1+0xfc] ;  /* 0x0000fc0001077983 */ /* 0x000ee80000300800 */
[----:B------:R-:W-:Y:S04]  /*13550*/  STL.64 [R1+0xd68], R10 ;  /* 0x000d680a01007387 */ /* 0x000fe80000100a00 */
[----:B------:R0:W-:Y:S04]  /*13560*/  STL.64 [R1+0xd60], R8 ;  /* 0x000d600801007387 */ /* 0x0001e80000100a00 */
[----:B0-----:R-:W4:Y:S04]  /*13570*/  LDL.LU R8, [R1+0x130] ;  /* 0x0001300001087983 */ /* 0x001f280000300800 */
[----:B------:R-:W4:Y:S04]  /*13580*/  LDL.LU R9, [R1+0x134] ;  /* 0x0001340001097983 */ /* 0x000f280000300800 */
[----:B------:R-:W2:Y:S04]  /*13590*/  LDL.LU R10, [R1+0x138] ;  /* 0x00013800010a7983 */ /* 0x000ea80000300800 */
[----:B------:R-:W2:Y:S04]  /*135a0*/  LDL.LU R11, [R1+0x13c] ;  /* 0x00013c00010b7983 */ /* 0x000ea80000300800 */
[----:B--2---:R-:W-:Y:S04]  /*135b0*/  STL.64 [R1+0xd78], R10 ;  /* 0x000d780a01007387 */ /* 0x004fe80000100a00 */
[----:B----4-:R0:W-:Y:S04]  /*135c0*/  STL.64 [R1+0xd70], R8 ;  /* 0x000d700801007387 */ /* 0x0101e80000100a00 */
[----:B0-----:R-:W2:Y:S04]  /*135d0*/  LDL.LU R8, [R1+0x120] ;  /* 0x0001200001087983 */ /* 0x001ea80000300800 */
[----:B------:R-:W2:Y:S04]  /*135e0*/  LDL.LU R9, [R1+0x124] ;  /* 0x0001240001097983 */ /* 0x000ea80000300800 */
[----:B------:R-:W4:Y:S04]  /*135f0*/  LDL.LU R10, [R1+0x128] ;  /* 0x00012800010a7983 */ /* 0x000f280000300800 */
[----:B------:R-:W4:Y:S01]  /*13600*/  LDL.LU R11, [R1+0x12c] ;  /* 0x00012c00010b7983 */ /* 0x000f220000300800 */
[----:B------:R-:W-:Y:S03]  /*13610*/  HMMA.16816.F32 R12, R16, R14, R24 ;  /* 0x0000000e100c723c */ /* 0x000fe60000001818 */
[----:B----4-:R-:W-:Y:S04]  /*13620*/  STL.64 [R1+0xd88], R10 ;  /* 0x000d880a01007387 */ /* 0x010fe80000100a00 */
[----:B--2---:R0:W-:Y:S04]  /*13630*/  STL.64 [R1+0xd80], R8 ;  /* 0x000d800801007387 */ /* 0x0041e80000100a00 */
[----:B0-----:R-:W2:Y:S04]  /*13640*/  LDL.LU R8, [R1+0x110] ;  /* 0x0001100001087983 */ /* 0x001ea80000300800 */
[----:B------:R-:W2:Y:S04]  /*13650*/  LDL.LU R9, [R1+0x114] ;  /* 0x0001140001097983 */ /* 0x000ea80000300800 */
[----:B------:R-:W4:Y:S04]  /*13660*/  LDL.LU R10, [R1+0x118] ;  /* 0x00011800010a7983 */ /* 0x000f280000300800 */
[----:B------:R-:W4:Y:S01]  /*13670*/  LDL.LU R11, [R1+0x11c] ;  /* 0x00011c00010b7983 */ /* 0x000f220000300800 */
[----:B------:R-:W-:-:S02]  /*13680*/  IMAD.MOV.U32 R24, RZ, RZ, R14 ;  /* 0x000000ffff187224 */ /* 0x000fc400078e000e */
[----:B------:R-:W-:Y:S01]  /*13690*/  IMAD.MOV.U32 R25, RZ, RZ, R15 ;  /* 0x000000ffff197224 */ /* 0x000fe200078e000f */
[----:B----4-:R0:W-:Y:S04]  /*136a0*/  STL.64 [R1+0xd98], R10 ;  /* 0x000d980a01007387 */ /* 0x0101e80000100a00 */
[----:B--2---:R1:W-:Y:S04]  /*136b0*/  STL.64 [R1+0xd90], R8 ;  /* 0x000d900801007387 */ /* 0x0043e80000100a00 */
[----:B------:R-:W2:Y:S04]  /*136c0*/  LDL.LU.64 R26, [R1+0xdc0] ;  /* 0x000dc000011a7983 */ /* 0x000ea80000300a00 */
[----:B------:R-:W3:Y:S01]  /*136d0*/  LDL.LU.64 R14, [R1+0xdb8] ;  /* 0x000db800010e7983 */ /* 0x000ee20000300a00 */
[----:B------:R-:W-:-:S02]  /*136e0*/  IMAD.MOV.U32 R20, RZ, RZ, R12 ;  /* 0x000000ffff147224 */ /* 0x000fc400078e000c */
[----:B------:R-:W-:Y:S01]  /*136f0*/  IMAD.MOV.U32 R21, RZ, RZ, R13 ;  /* 0x000000ffff157224 */ /* 0x000fe200078e000d */
[----:B---3--:R-:W-:-:S15]  /*13700*/  HMMA.16816.F32 R4, R16, R14, R4 ;  /* 0x0000000e1004723c */ /* 0x008fde0000001804 */
[----:B------:R-:W-:-:S09]  /*13710*/  NOP ;  /* 0x0000000000007918 */ /* 0x000fd20000000000 */
[----:B------:R-:W-:Y:S02]  /*13720*/  IMAD.MOV.U32 R13, RZ, RZ, R6 ;  /* 0x000000ffff0d7224 */ /* 0x000fe400078e0006 */
[----:B------:R-:W-:Y:S02]  /*13730*/  IMAD.MOV.U32 R12, RZ, RZ, R7 ;  /* 0x000000ffff0c7224 */ /* 0x000fe400078e0007 */
[----:B------:R-:W-:Y:S01]  /*13740*/  IMAD.MOV.U32 R15, RZ, RZ, R4 ;  /* 0x000000ffff0f7224 */ /* 0x000fe200078e0004 */
[----:B------:R-:W1:Y:S01]  /*13750*/  LDL.LU.64 R6, [R1+0xdb0] ;  /* 0x000db00001067983 */ /* 0x000e620000300a00 */
[----:B------:R-:W-:-:S03]  /*13760*/  IMAD.MOV.U32 R14, RZ, RZ, R5 ;  /* 0x000000ffff0e7224 */ /* 0x000fc600078e0005 */
[----:B------:R-:W1:Y:S01]  /*13770*/  LDL.LU.64 R4, [R1+0xda8] ;  /* 0x000da80001047983 */ /* 0x000e620000300a00 */
[----:B0-----:R-:W-:Y:S02]  /*13780*/  IMAD.MOV.U32 R10, RZ, RZ, R2 ;  /* 0x000000ffff0a7224 */ /* 0x001fe400078e0002 */
[----:B------:R-:W-:-:S07]  /*13790*/  IMAD.MOV.U32 R11, RZ, RZ, R0 ;  /* 0x000000ffff0b7224 */ /* 0x000fce00078e0000 */
[----:B-1----:R-:W-:Y:S01]  /*137a0*/  HMMA.16816.F32 R8, R16, R10, R4 ;  /* 0x0000000a1008723c */ /* 0x002fe20000001804 */
[----:B------:R-:W3:-:S15]  /*137b0*/  LDL.LU.64 R6, [R1+0xda0] ;  /* 0x000da00001067983 */ /* 0x000ede0000300a00 */
[----:B------:R-:W-:-:S08]  /*137c0*/  NOP ;  /* 0x0000000000007918 */ /* 0x000fd00000000000 */
[----:B------:R-:W-:Y:S02]  /*137d0*/  IMAD.MOV.U32 R2, RZ, RZ, R10 ;  /* 0x000000ffff027224 */ /* 0x000fe400078e000a */
[----:B------:R-:W-:Y:S02]  /*137e0*/  IMAD.MOV.U32 R0, RZ, RZ, R11 ;  /* 0x000000ffff007224 */ /* 0x000fe400078e000b */
[----:B------:R-:W-:Y:S01]  /*137f0*/  IMAD.MOV.U32 R5, RZ, RZ, R8 ;  /* 0x000000ffff057224 */ /* 0x000fe200078e0008 */
[----:B------:R-:W2:Y:S01]  /*13800*/  LDL.LU.64 R10, [R1+0xd98] ;  /* 0x000d9800010a7983 */ /* 0x000ea20000300a00 */
[----:B------:R-:W-:-:S03]  /*13810*/  IMAD.MOV.U32 R4, RZ, RZ, R9 ;  /* 0x000000ffff047224 */ /* 0x000fc600078e0009 */
[----:B------:R-:W2:Y:S04]  /*13820*/  LDL.LU.64 R8, [R1+0xd90] ;  /* 0x000d900001087983 */ /* 0x000ea80000300a00 */
[----:B------:R-:W-:Y:S04]  /*13830*/  STL [R1+0xcec], R0 ;  /* 0x000cec0001007387 */ /* 0x000fe80000100800 */
[----:B------:R-:W-:Y:S01]  /*13840*/  STL [R1+0xce8], R2 ;  /* 0x000ce80201007387 */ /* 0x000fe20000100800 */
[----:B--2---:R-:W-:-:S15]  /*13850*/  HMMA.16816.F32 R8, R16, R26, R8 ;  /* 0x0000001a1008723c */ /* 0x004fde0000001808 */
[----:B------:R-:W-:-:S08]  /*13860*/  NOP ;  /* 0x0000000000007918 */ /* 0x000fd00000000000 */
[----:B------:R-:W-:Y:S04]  /*13870*/  STL.64 [R1+0x90], R8 ;  /* 0x0000900801007387 */ /* 0x000fe80000100a00 */
[----:B------:R0:W-:Y:S04]  /*13880*/  STL.64 [R1+0x98], R10 ;  /* 0x0000980a01007387 */ /* 0x0001e80000100a00 */
[----:B0-----:R-:W2:Y:S04]  /*13890*/  LDL.LU.64 R10, [R1+0xd88] ;  /* 0x000d8800010a7983 */ /* 0x001ea80000300a00 */
[----:B------:R-:W2:Y:S02]  /*138a0*/  LDL.LU.64 R8, [R1+0xd80] ;  /* 0x000d800001087983 */ /* 0x000ea40000300a00 */
[----:B--2---:R-:W-:-:S15]  /*138b0*/  HMMA.16816.F32 R8, R16, R22, R8 ;  /* 0x000000161008723c */ /* 0x004fde0000001808 */
[----:B------:R-:W-:-:S08]  /*138c0*/  NOP ;  /* 0x0000000000007918 */ /* 0x000fd00000000000 */
[----:B------:R-:W-:Y:S04]  /*138d0*/  STL.64 [R1+0xd0], R8 ;  /* 0x0000d00801007387 */ /* 0x000fe80000100a00 */
[----:B------:R0:W-:Y:S04]  /*138e0*/  STL.64 [R1+0xd8], R10 ;  /* 0x0000d80a01007387 */ /* 0x0001e80000100a00 */
[----:B0-----:R-:W3:Y:S04]  /*138f0*/  LDL.LU.64 R10, [R1+0xd78] ;  /* 0x000d7800010a7983 */ /* 0x001ee80000300a00 */
[----:B------:R-:W3:Y:S02]  /*13900*/  LDL.LU.64 R8, [R1+0xd70] ;  /* 0x000d700001087983 */ /* 0x000ee40000300a00 */
[----:B---3--:R-:W-:Y:S07]  /*13910*/  HMMA.16816.F32 R8, R16, R6, R8 ;  /* 0x000000061008723c */ /* 0x008fee0000001808 */
[----:B------:R-:W-:-:S02]  /*13920*/  IMAD.MOV.U32 R6, RZ, RZ, R13 ;  /* 0x000000ffff067224 */ /* 0x000fc400078e000d */
[----:B------:R-:W-:-:S14]  /*13930*/  IMAD.MOV.U32 R7, RZ, RZ, R12 ;  /* 0x000000ffff077224 */ /* 0x000fdc00078e000c */
[----:B------:R-:W-:Y:S04]  /*13940*/  STL.64 [R1+0xf0], R8 ;  /* 0x0000f00801007387 */ /* 0x000fe80000100a00 */
[----:B------:R0:W-:Y:S04]  /*13950*/  STL.64 [R1+0xf8], R10 ;  /* 0x0000f80a01007387 */ /* 0x0001e80000100a00 */
[----:B0-----:R-:W2:Y:S04]  /*13960*/  LDL.LU.64 R10, [R1+0xd68] ;  /* 0x000d6800010a7983 */ /* 0x001ea80000300a00 */
[----:B------:R-:W3:Y:S04]  /*13970*/  LDL.LU.64 R8, [R1+0xd60] ;  /* 0x000d600001087983 */ /* 0x000ee80000300a00 */
[----:B------:R0:W-:Y:S04]  /*13980*/  STL.64 [R1+0xcc8], R4 ;  /* 0x000cc80401007387 */ /* 0x0001e80000100a00 */
[----:B------:R-:W2:Y:S04]  /*13990*/  LDL.LU R12, [R1+0xe0] ;  /* 0x0000e000010c7983 */ /* 0x000ea80000300800 */
[----:B------:R-:W2:Y:S01]  /*139a0*/  LDL.LU R13, [R1+0xe4] ;  /* 0x0000e400010d7983 */ /* 0x000ea20000300800 */
[----:B0-----:R-:W-:-:S02]  /*139b0*/  IMAD.MOV.U32 R4, RZ, RZ, R15 ;  /* 0x000000ffff047224 */ /* 0x001fc400078e000f */
[----:B------:R-:W-:Y:S02]  /*139c0*/  IMAD.MOV.U32 R5, RZ, RZ, R14 ;  /* 0x000000ffff057224 */ /* 0x000fe400078e000e */
[----:B------:R-:W2:Y:S04]  /*139d0*/  LDL.LU R14, [R1+0xe8] ;  /* 0x0000e800010e7983 */ /* 0x000ea80000300800 */
[----:B------:R-:W2:Y:S04]  /*139e0*/  LDL.LU R15, [R1+0xec] ;  /* 0x0000ec00010f7983 */ /* 0x000ea80000300800 */
[----:B------:R-:W-:Y:S04]  /*139f0*/  STL.64 [R1+0xcd8], R6 ;  /* 0x000cd80601007387 */ /* 0x000fe80000100a00 */
[----:B------:R0:W-:Y:S04]  /*13a00*/  STL.64 [R1+0xcd0], R4 ;  /* 0x000cd00401007387 */ /* 0x0001e80000100a00 */
[----:B0-----:R-:W4:Y:S04]  /*13a10*/  LDL.LU R4, [R1+0xa0] ;  /* 0x0000a00001047983 */ /* 0x001f280000300800 */
[----:B------:R-:W4:Y:S04]  /*13a20*/  LDL.LU R5, [R1+0xa4] ;  /* 0x0000a40001057983 */ /* 0x000f280000300800 */
[----:B------:R-:W3:Y:S04]  /*13a30*/  LDL.LU R6, [R1+0xa8] ;  /* 0x0000a80001067983 */ /* 0x000ee80000300800 */
[----:B------:R-:W3:Y:S04]  /*13a40*/  LDL.LU R7, [R1+0xac] ;  /* 0x0000ac0001077983 */ /* 0x000ee80000300800 */
[----:B---3--:R0:W-:Y:S04]  /*13a50*/  STL.64 [R1+0xcf8], R6 ;  /* 0x000cf80601007387 */ /* 0x0081e80000100a00 */
[----:B----4-:R1:W-:Y:S01]  /*13a60*/  STL.64 [R1+0xcf0], R4 ;  /* 0x000cf00401007387 */ /* 0x0103e20000100a00 */
[----:B0-----:R-:W-:-:S02]  /*13a70*/  IMAD.MOV.U32 R6, RZ, RZ, R24 ;  /* 0x000000ffff067224 */ /* 0x001fc400078e0018 */
[----:B------:R-:W-:Y:S02]  /*13a80*/  IMAD.MOV.U32 R7, RZ, RZ, R25 ;  /* 0x000000ffff077224 */ /* 0x000fe400078e0019 */
[----:B-1----:R-:W-:Y:S02]  /*13a90*/  IMAD.MOV.U32 R4, RZ, RZ, R20 ;  /* 0x000000ffff047224 */ /* 0x002fe400078e0014 */
[----:B------:R-:W3:Y:S01]  /*13aa0*/  LDL.LU R20, [R1+0xd58] ;  /* 0x000d580001147983 */ /* 0x000ee20000300800 */
[----:B------:R-:W-:-:S03]  /*13ab0*/  IMAD.MOV.U32 R5, RZ, RZ, R21 ;  /* 0x000000ffff057224 */ /* 0x000fc600078e0015 */
[----:B------:R-:W4:Y:S04]  /*13ac0*/  LDL.LU R21, [R1+0xd54] ;  /* 0x000d540001157983 */ /* 0x000f280000300800 */
[----:B------:R-:W2:Y:S04]  /*13ad0*/  LDL.LU R24, [R1+0xd50] ;  /* 0x000d500001187983 */ /* 0x000ea80000300800 */
[----:B------:R-:W2:Y:S04]  /*13ae0*/  LDL.LU R25, [R1+0xd4c] ;  /* 0x000d4c0001197983 */ /* 0x000ea80000300800 */
[----:B------:R-:W-:Y:S04]  /*13af0*/  STL.64 [R1+0xd08], R6 ;  /* 0x000d080601007387 */ /* 0x000fe80000100a00 */
[----:B------:R0:W-:Y:S04]  /*13b00*/  STL.64 [R1+0xd00], R4 ;  /* 0x000d000401007387 */ /* 0x0001e80000100a00 */
[----:B0-----:R-:W3:Y:S04]  /*13b10*/  LDL.LU R4, [R1+0xb0] ;  /* 0x0000b00001047983 */ /* 0x001ee80000300800 */
[----:B------:R-:W3:Y:S04]  /*13b20*/  LDL.LU R5, [R1+0xb4] ;  /* 0x0000b40001057983 */ /* 0x000ee80000300800 */
[----:B------:R-:W4:Y:S01]  /*13b30*/  LDL.LU R6, [R1+0xb8] ;  /* 0x0000b80001067983 */ /* 0x000f220000300800 */
[----:B------:R-:W-:-:S03]  /*13b40*/  IMAD.MOV.U32 R7, RZ, RZ, R29 ;  /* 0x000000ffff077224 */ /* 0x000fc600078e001d */
[----:B------:R-:W2:Y:S04]  /*13b50*/  LDL.LU R29, [R1+0xd48] ;  /* 0x000d4800011d7983 */ /* 0x000ea80000300800 */
[----:B----4-:R-:W-:Y:S04]  /*13b60*/  STL.64 [R1+0xd18], R6 ;  /* 0x000d180601007387 */ /* 0x010fe80000100a00 */
[----:B---3--:R0:W-:Y:S02]  /*13b70*/  STL.64 [R1+0xd10], R4 ;  /* 0x000d100401007387 */ /* 0x0081e40000100a00 */
[----:B0-----:R-:W-:-:S02]  /*13b80*/  IMAD.MOV.U32 R4, RZ, RZ, R28 ;  /* 0x000000ffff047224 */ /* 0x001fc400078e001c */
[----:B------:R-:W3:Y:S01]  /*13b90*/  LDL.LU R28, [R1+0xd44] ;  /* 0x000d4400011c7983 */ /* 0x000ee20000300800 */
[----:B------:R-:W-:-:S03]  /*13ba0*/  IMAD.MOV.U32 R5, RZ, RZ, R3 ;  /* 0x000000ffff057224 */ /* 0x000fc600078e0003 */
[----:B------:R-:W4:Y:S01]  /*13bb0*/  LDL.LU R3, [R1+0xd40] ;  /* 0x000d400001037983 */ /* 0x000f220000300800 */
[----:B------:R-:W-:Y:S02]  /*13bc0*/  IMAD.MOV.U32 R6, RZ, RZ, R9 ;  /* 0x000000ffff067224 */ /* 0x000fe400078e0009 */
[----:B------:R-:W-:-:S05]  /*13bd0*/  IMAD.MOV.U32 R7, RZ, RZ, R8 ;  /* 0x000000ffff077224 */ /* 0x000fca00078e0008 */
[----:B------:R0:W-:Y:S04]  /*13be0*/  STL.64 [R1+0xd28], R6 ;  /* 0x000d280601007387 */ /* 0x0001e80000100a00 */
[----:B------:R2:W-:Y:S01]  /*13bf0*/  STL.64 [R1+0xd20], R4 ;  /* 0x000d200401007387 */ /* 0x0005e20000100a00 */
[----:B0-----:R-:W-:Y:S02]  /*13c00*/  IMAD.MOV.U32 R6, RZ, RZ, R21 ;  /* 0x000000ffff067224 */ /* 0x001fe400078e0015 */
[----:B------:R-:W-:Y:S02]  /*13c10*/  IMAD.MOV.U32 R7, RZ, RZ, R20 ;  /* 0x000000ffff077224 */ /* 0x000fe400078e0014 */
[----:B--2---:R-:W-:Y:S02]  /*13c20*/  IMAD.MOV.U32 R4, RZ, RZ, R25 ;  /* 0x000000ffff047224 */ /* 0x004fe400078e0019 */
[----:B------:R-:W-:Y:S01]  /*13c30*/  IMAD.MOV.U32 R5, RZ, RZ, R24 ;  /* 0x000000ffff057224 */ /* 0x000fe200078e0018 */
[----:B------:R-:W-:Y:S04]  /*13c40*/  STL.64 [R1+0xd38], R6 ;  /* 0x000d380601007387 */ /* 0x000fe80000100a00 */
[----:B------:R0:W-:Y:S02]  /*13c50*/  STL.64 [R1+0xd30], R4 ;  /* 0x000d300401007387 */ /* 0x0001e40000100a00 */
[----:B0-----:R-:W-:Y:S02]  /*13c60*/  HMMA.16816.F32 R4, R16, R10, R12 ;  /* 0x0000000a1004723c */ /* 0x001fe4000000180c */
[----:B------:R-:W-:-:S15]  /*13c70*/  LDSM.16.MT88.4 R12, [R29+UR4+0x8800] ;  /* 0x008800041d0c783b */ /* 0x000fde0008004200 */
[----:B------:R-:W-:-:S06]  /*13c80*/  NOP ;  /* 0x0000000000007918 */ /* 0x000fcc0000000000 */
[----:B------:R-:W-:Y:S04]  /*13c90*/  STL.64 [R1+0xe0], R4 ;  /* 0x0000e00401007387 */ /* 0x000fe80000100a00 */
[----:B------:R-:W-:Y:S04]  /*13ca0*/  STL.64 [R1+0xe8], R6 ;  /* 0x0000e80601007387 */ /* 0x000fe80000100a00 */
[----:B---3--:R-:W-:Y:S01]  /*13cb0*/  LDSM.16.MT88.4 R16, [R28+UR4+0x8800] ;  /* 0x008800041c10783b */ /* 0x008fe20008004200 */
[----:B----4-:R-:W-:-:S05]  /*13cc0*/  LOP3.LUT R3, R3, 0x40, RZ, 0x3c, !PT ;  /* 0x0000004003037812 */ /* 0x010fca00078e3cff */
[----:B------:R-:W0:Y:S04]  /*13cd0*/  LDSM.16.M88.4 R20, [R3+UR4+0x1000] ;  /* 0x001000040314783b */ /* 0x000e280008000200 */
[----:B------:R-:W1:Y:S04]  /*13ce0*/  LDSM.16.M88.4 R4, [R3+UR4+0x2000] ;  /* 0x002000040304783b */ /* 0x000e680008000200 */
[----:B------:R-:W2:Y:S04]  /*13cf0*/  LDSM.16.M88.4 R24, [R3+UR4] ;  /* 0x000000040318783b */ /* 0x000ea80008000200 */
[----:B0-----:R-:W-:Y:S04]  /*13d00*/  STL [R1+0xc84], R22 ;  /* 0x000c841601007387 */ /* 0x001fe80000100800 */
[----:B------:R-:W-:Y:S01]  /*13d10*/  STL [R1+0xc80], R23 ;  /* 0x000c801701007387 */ /* 0x000fe20000100800 */
[----:B-1----:R-:W-:-:S02]  /*13d20*/  IMAD.MOV.U32 R11, RZ, RZ, R4 ;  /* 0x000000ffff0b7224 */ /* 0x002fc400078e0004 */
[----:B------:R-:W-:Y:S01]  /*13d30*/  IMAD.MOV.U32 R10, RZ, RZ, R5 ;  /* 0x000000ffff0a7224 */ /* 0x000fe200078e0005 */
[----:B------:R0:W-:Y:S04]  /*13d40*/  STL.64 [R1+0x18], R6 ;  /* 0x0000180601007387 */ /* 0x0001e80000100a00 */
[----:B0-----:R-:W2:Y:S04]  /*13d50*/  LDL.LU.64 R6, [R1+0xd38] ;  /* 0x000d380001067983 */ /* 0x001ea80000300a00 */
[----:B------:R-:W2:Y:S02]  /*13d60*/  LDL.LU.64 R4, [R1+0xd30] ;  /* 0x000d300001047983 */ /* 0x000ea40000300a00 */
[----:B--2---:R-:W-:-:S15]  /*13d70*/  HMMA.16816.F32 R4, R16, R24, R4 ;  /* 0x000000181004723c */ /* 0x004fde0000001804 */
[----:B------:R-:W-:-:S09]  /*13d80*/  NOP ;  /* 0x0000000000007918 */ /* 0x000fd20000000000 */
[----:B------:R-:W-:Y:S02]  /*13d90*/  IMAD.MOV.U32 R8, RZ, RZ, R6 ;  /* 0x000000ffff087224 */ /* 0x000fe400078e0006 */
[----:B------:R-:W-:Y:S02]  /*13da0*/  IMAD.MOV.U32 R9, RZ, RZ, R7 ;  /* 0x000000ffff097224 */ /* 0x000fe400078e0007 */
[----:B------:R-:W-:Y:S01]  /*13db0*/  IMAD.MOV.U32 R0, RZ, RZ, R4 ;  /* 0x000000ffff007224 */ /* 0x000fe200078e0004 */
[----:B------:R-:W2:Y:S01]  /*13dc0*/  LDL.LU.64 R6, [R1+0xd28] ;  /* 0x000d280001067983 */ /* 0x000ea20000300a00 */
[----:B------:R-:W-:-:S03]  /*13dd0*/  IMAD.MOV.U32 R2, RZ, RZ, R5 ;  /* 0x000000ffff027224 */ /* 0x000fc600078e0005 */
[----:B------:R-:W2:Y:S02]  /*13de0*/  LDL.LU.64 R4, [R1+0xd20] ;  /* 0x000d200001047983 */ /* 0x000ea40000300a00 */
[----:B--2---:R-:W-:-:S15]  /*13df0*/  HMMA.16816.F32 R4, R12, R24, R4 ;  /* 0x000000180c04723c */ /* 0x004fde0000001804 */
[----:B------:R-:W-:-:S08]  /*13e00*/  NOP ;  /* 0x0000000000007918 */ /* 0x000fd00000000000 */
[----:B------:R-:W-:Y:S04]  /*13e10*/  STL.64 [R1], R4 ;  /* 0x0000000401007387 */ /* 0x000fe80000100a00 */
[----:B------:R0:W-:Y:S04]  /*13e20*/  STL.64 [R1+0x8], R6 ;  /* 0x0000080601007387 */ /* 0x0001e80000100a00 */
[----:B0-----:R-:W2:Y:S04]  /*13e30*/  LDL.LU.64 R6, [R1+0xd18] ;  /* 0x000d180001067983 */ /* 0x001ea80000300a00 */
[----:B------:R-:W2:Y:S02]  /*13e40*/  LDL.LU.64 R4, [R1+0xd10] ;  /* 0x000d100001047983 */ /* 0x000ea40000300a00 */
[----:B--2---:R-:W-:-:S15]  /*13e50*/  HMMA.16816.F32 R4, R16, R20, R4 ;  /* 0x000000141004723c */ /* 0x004fde0000001804 */
[----:B------:R-:W-:-:S08]  /*13e60*/  NOP ;  /* 0x0000000000007918 */ /* 0x000fd00000000000 */
[----:B------:R-:W-:Y:S04]  /*13e70*/  STL.64 [R1+0x50], R4 ;  /* 0x0000500401007387 */ /* 0x000fe80000100a00 */
        /* <DEDUP_REMOVED lines=11> */
[----:B------:R0:W-:Y:S04]  /*13f30*/  STL.64 [R1+0xc90], R22 ;  /* 0x000c901601007387 */ /* 0x0001e80000100a00 */
[----:B------:R1:W-:Y:S01]  /*13f40*/  STL.64 [R1+0xc88], R20 ;  /* 0x000c881401007387 */ /* 0x0003e20000100a00 */
[----:B0-----:R-:W-:Y:S02]  /*13f50*/  IMAD.MOV.U32 R22, RZ, RZ, R8 ;  /* 0x000000ffff167224 */ /* 0x001fe400078e0008 */
[----:B------:R-:W-:-:S02]  /*13f60*/  IMAD.MOV.U32 R23, RZ, RZ, R9 ;  /* 0x000000ffff177224 */ /* 0x000fc400078e0009 */
[----:B-1----:R-:W-:Y:S02]  /*13f70*/  IMAD.MOV.U32 R20, RZ, RZ, R0 ;  /* 0x000000ffff147224 */ /* 0x002fe400078e0000 */
[----:B------:R-:W3:Y:S01]  /*13f80*/  LDL.LU R0, [R1+0xcec] ;  /* 0x000cec0001007983 */ /* 0x000ee20000300800 */
[----:B------:R-:W-:-:S03]  /*13f90*/  IMAD.MOV.U32 R21, RZ, RZ, R2 ;  /* 0x000000ffff157224 */ /* 0x000fc600078e0002 */
[----:B------:R-:W4:Y:S04]  /*13fa0*/  LDL.LU R2, [R1+0xce8] ;  /* 0x000ce80001027983 */ /* 0x000f280000300800 */
[----:B------:R-:W3:Y:S04]  /*13fb0*/  LDL.LU R8, [R1+0xce4] ;  /* 0x000ce40001087983 */ /* 0x000ee80000300800 */
[----:B------:R-:W4:Y:S04]  /*13fc0*/  LDL.LU R9, [R1+0xce0] ;  /* 0x000ce00001097983 */ /* 0x000f280000300800 */
[----:B------:R-:W-:Y:S04]  /*13fd0*/  STL.64 [R1+0xca0], R22 ;  /* 0x000ca01601007387 */ /* 0x000fe80000100a00 */
[----:B------:R0:W-:Y:S02]  /*13fe0*/  STL.64 [R1+0xc98], R20 ;  /* 0x000c981401007387 */ /* 0x0001e40000100a00 */
[----:B0-----:R-:W-:-:S02]  /*13ff0*/  IMAD.MOV.U32 R20, RZ, RZ, R11 ;  /* 0x000000ffff147224 */ /* 0x001fc400078e000b */
[----:B------:R-:W-:-:S07]  /*14000*/  IMAD.MOV.U32 R21, RZ, RZ, R10 ;  /* 0x000000ffff157224 */ /* 0x000fce00078e000a */
[----:B--2---:R-:W-:-:S15]  /*14010*/  HMMA.16816.F32 R4, R16, R20, R4 ;  /* 0x000000141004723c */ /* 0x004fde0000001804 */
[----:B------:R-:W-:-:S08]  /*14020*/  NOP ;  /* 0x0000000000007918 */ /* 0x000fd00000000000 */
[----:B------:R-:W-:Y:S04]  /*14030*/  STL.64 [R1+0x80], R4 ;  /* 0x0000800401007387 */ /* 0x000fe80000100a00 */
[----:B------:R0:W-:Y:S04]  /*14040*/  STL.64 [R1+0x88], R6 ;  /* 0x0000880601007387 */ /* 0x0001e80000100a00 */
[----:B0-----:R-:W2:Y:S04]  /*14050*/  LDL.LU.64 R6, [R1+0xcd8] ;  /* 0x000cd80001067983 */ /* 0x001ea80000300a00 */
[----:B------:R-:W2:Y:S02]  /*14060*/  LDL.LU.64 R4, [R1+0xcd0] ;  /* 0x000cd00001047983 */ /* 0x000ea40000300a00 */
[----:B--2---:R-:W-:Y:S02]  /*14070*/  HMMA.16816.F32 R20, R12, R20, R4 ;  /* 0x000000140c14723c */ /* 0x004fe40000001804 */
[----:B------:R-:W2:Y:S04]  /*14080*/  LDL.LU.64 R4, [R1+0xcc8] ;  /* 0x000cc80001047983 */ /* 0x000ea80000300a00 */
[----:B------:R-:W-:Y:S04]  /*14090*/  STL.64 [R1+0xcc0], R14 ;  /* 0x000cc00e01007387 */ /* 0x000fe80000100a00 */
[----:B------:R0:W-:-:S13]  /*140a0*/  STL.64 [R1+0xcb8], R12 ;  /* 0x000cb80c01007387 */ /* 0x0001da0000100a00 */
[----:B------:R-:W-:Y:S04]  /*140b0*/  STL.64 [R1+0x60], R20 ;  /* 0x0000601401007387 */ /* 0x000fe80000100a00 */
[----:B------:R-:W-:Y:S04]  /*140c0*/  STL.64 [R1+0x68], R22 ;  /* 0x0000681601007387 */ /* 0x000fe80000100a00 */
[----:B0-----:R-:W2:Y:S04]  /*140d0*/  LDL.LU R12, [R1+0x140] ;  /* 0x00014000010c7983 */ /* 0x001ea80000300800 */
[----:B------:R-:W2:Y:S04]  /*140e0*/  LDL.LU R13, [R1+0x144] ;  /* 0x00014400010d7983 */ /* 0x000ea80000300800 */
[----:B------:R-:W-:Y:S01]  /*140f0*/  LDSM.16.M88.4 R20, [R3+UR4+0x3000] ;  /* 0x003000040314783b */ /* 0x000fe20008000200 */
[----:B----4-:R-:W-:-:S02]  /*14100*/  IMAD.MOV.U32 R14, RZ, RZ, R9 ;  /* 0x000000ffff0e7224 */ /* 0x010fc400078e0009 */
[----:B---3--:R-:W-:Y:S02]  /*14110*/  IMAD.MOV.U32 R15, RZ, RZ, R8 ;  /* 0x000000ffff0f7224 */ /* 0x008fe400078e0008 */
[----:B------:R-:W0:Y:S04]  /*14120*/  LDSM.16.MT88.4 R8, [R28+UR4+0x8c00] ;  /* 0x008c00041c08783b */ /* 0x000e280008004200 */
[----:B0-----:R0:W-:Y:S04]  /*14130*/  STL.64 [R1+0xcb0], R10 ;  /* 0x000cb00a01007387 */ /* 0x0011e80000100a00 */
[----:B------:R1:W-:Y:S04]  /*14140*/  STL.64 [R1+0xca8], R8 ;  /* 0x000ca80801007387 */ /* 0x0003e80000100a00 */
[----:B------:R3:W-:Y:S01]  /*14150*/  STL.64 [R1+0x28], R22 ;  /* 0x0000281601007387 */ /* 0x0007e20000100a00 */
[----:B0-----:R-:W-:-:S02]  /*14160*/  IMAD.MOV.U32 R10, RZ, RZ, R2 ;  /* 0x000000ffff0a7224 */ /* 0x001fc400078e0002 */
[----:B------:R-:W-:Y:S01]  /*14170*/  IMAD.MOV.U32 R11, RZ, RZ, R0 ;  /* 0x000000ffff0b7224 */ /* 0x000fe200078e0000 */
[----:B--2---:R-:W-:-:S15]  /*14180*/  HMMA.16816.F32 R12, R16, R20, R12 ;  /* 0x00000014100c723c */ /* 0x004fde000000180c */
[----:B------:R-:W-:-:S09]  /*14190*/  NOP ;  /* 0x0000000000007918 */ /* 0x000fd20000000000 */
[----:B------:R-:W-:Y:S02]  /*141a0*/  IMAD.MOV.U32 R2, RZ, RZ, R14 ;  /* 0x000000ffff027224 */ /* 0x000fe400078e000e */
[----:B------:R-:W-:Y:S02]  /*141b0*/  IMAD.MOV.U32 R0, RZ, RZ, R15 ;  /* 0x000000ffff007224 */ /* 0x000fe400078e000f */
[----:B------:R-:W-:Y:S01]  /*141c0*/  IMAD.MOV.U32 R25, RZ, RZ, R12 ;  /* 0x000000ffff197224 */ /* 0x000fe200078e000c */
[----:B------:R-:W3:Y:S01]  /*141d0*/  LDL.LU.64 R14, [R1+0xcc0] ;  /* 0x000cc000010e7983 */ /* 0x000ee20000300a00 */
[----:B------:R-:W-:-:S03]  /*141e0*/  IMAD.MOV.U32 R24, RZ, RZ, R13 ;  /* 0x000000ffff187224 */ /* 0x000fc600078e000d */
[----:B------:R-:W3:Y:S01]  /*141f0*/  LDL.LU.64 R12, [R1+0xcb8] ;  /* 0x000cb800010c7983 */ /* 0x000ee20000300a00 */
[----:B-1----:R-:W-:Y:S02]  /*14200*/  IMAD.MOV.U32 R8, RZ, RZ, R5 ;  /* 0x000000ffff087224 */ /* 0x002fe400078e0005 */
[----:B------:R-:W-:Y:S02]  /*14210*/  IMAD.MOV.U32 R9, RZ, RZ, R4 ;  /* 0x000000ffff097224 */ /* 0x000fe400078e0004 */
[----:B------:R-:W0:Y:S05]  /*14220*/  LDSM.16.MT88.4 R4, [R29+UR4+0x8c00] ;  /* 0x008c00041d04783b */ /* 0x000e2a0008004200 */
[----:B---3--:R-:W-:Y:S01]  /*14230*/  HMMA.16816.F32 R20, R12, R20, R8 ;  /* 0x000000140c14723c */ /* 0x008fe20000001808 */
[----:B------:R-:W2:Y:S04]  /*14240*/  LDL.LU.64 R10, [R1+0xcb0] ;  /* 0x000cb000010a7983 */ /* 0x000ea80000300a00 */
[----:B------:R-:W2:-:S15]  /*14250*/  LDL.LU.64 R8, [R1+0xca8] ;  /* 0x000ca80001087983 */ /* 0x000e9e0000300a00 */
[----:B------:R-:W-:-:S03]  /*14260*/  NOP ;  /* 0x0000000000007918 */ /* 0x000fc60000000000 */
[----:B------:R-:W-:Y:S04]  /*14270*/  STL.64 [R1+0xa0], R20 ;  /* 0x0000a01401007387 */ /* 0x000fe80000100a00 */
[----:B------:R1:W-:Y:S04]  /*14280*/  STL.64 [R1+0xa8], R22 ;  /* 0x0000a81601007387 */ /* 0x0003e80000100a00 */
[----:B-1----:R-:W2:Y:S04]  /*14290*/  LDL.LU.64 R22, [R1+0xca0] ;  /* 0x000ca00001167983 */ /* 0x002ea80000300a00 */
[----:B------:R-:W2:Y:S04]  /*142a0*/  LDL.LU.64 R20, [R1+0xc98] ;  /* 0x000c980001147983 */ /* 0x000ea80000300a00 */
[----:B------:R-:W-:Y:S04]  /*142b0*/  STL.64 [R1+0xc78], R14 ;  /* 0x000c780e01007387 */ /* 0x000fe80000100a00 */
[----:B------:R1:W-:Y:S04]  /*142c0*/  STL.64 [R1+0xc70], R12 ;  /* 0x000c700c01007387 */ /* 0x0003e80000100a00 */
[----:B-1----:R-:W3:Y:S04]  /*142d0*/  LDL.LU R12, [R1+0x150] ;  /* 0x00015000010c7983 */ /* 0x002ee80000300800 */
[----:B------:R-:W3:Y:S04]  /*142e0*/  LDL.LU R13, [R1+0x154] ;  /* 0x00015400010d7983 */ /* 0x000ee80000300800 */
[----:B------:R-:W3:Y:S04]  /*142f0*/  LDL.LU R14, [R1+0x158] ;  /* 0x00015800010e7983 */ /* 0x000ee80000300800 */
[----:B------:R-:W3:Y:S01]  /*14300*/  LDL.LU R15, [R1+0x15c] ;  /* 0x00015c00010f7983 */ /* 0x000ee20000300800 */
[----:B--2---:R-:W-:-:S15]  /*14310*/  HMMA.16816.F32 R20, R8, R26, R20 ;  /* 0x0000001a0814723c */ /* 0x004fde0000001814 */
[----:B------:R-:W-:-:S08]  /*14320*/  NOP ;  /* 0x0000000000007918 */ /* 0x000fd00000000000 */
[----:B------:R-:W-:Y:S04]  /*14330*/  STL.64 [R1+0x690], R20 ;  /* 0x0006901401007387 */ /* 0x000fe80000100a00 */
[----:B------:R1:W-:Y:S04]  /*14340*/  STL.64 [R1+0x698], R22 ;  /* 0x0006981601007387 */ /* 0x0003e80000100a00 */
[----:B-1----:R-:W2:Y:S04]  /*14350*/  LDL.LU.64 R22, [R1+0xc90] ;  /* 0x000c900001167983 */ /* 0x002ea80000300a00 */
[----:B------:R-:W4:Y:S04]  /*14360*/  LDL.LU.64 R20, [R1+0xc88] ;  /* 0x000c880001147983 */ /* 0x000f280000300a00 */
[----:B------:R-:W-:Y:S04]  /*14370*/  STL.64 [R1+0xc58], R10 ;  /* 0x000c580a01007387 */ /* 0x000fe80000100a00 */
[----:B------:R1:W-:Y:S04]  /*14380*/  STL.64 [R1+0xc50], R8 ;  /* 0x000c500801007387 */ /* 0x0003e80000100a00 */
[----:B-1----:R-:W3:Y:S04]  /*14390*/  LDL.LU R8, [R1] ;  /* 0x0000000001087983 */ /* 0x002ee80000300800 */
[----:B------:R-:W3:Y:S04]  /*143a0*/  LDL.LU R9, [R1+0x4] ;  /* 0x0000040001097983 */ /* 0x000ee80000300800 */
[----:B------:R-:W3:Y:S04]  /*143b0*/  LDL.LU R10, [R1+0x8] ;  /* 0x00000800010a7983 */ /* 0x000ee80000300800 */
[----:B------:R-:W3:Y:S04]  /*143c0*/  LDL.LU R11, [R1+0xc] ;  /* 0x00000c00010b7983 */ /* 0x000ee80000300800 */
[----:B0-----:R-:W-:Y:S04]  /*143d0*/  STL.64 [R1+0xc48], R6 ;  /* 0x000c480601007387 */ /* 0x001fe80000100a00 */
[----:B------:R0:W-:Y:S01]  /*143e0*/  STL.64 [R1+0xc40], R4 ;  /* 0x000c400401007387 */ /* 0x0001e20000100a00 */
[----:B---3--:R-:W-:-:S15]  /*143f0*/  HMMA.16816.F32 R8, R4, R26, R8 ;  /* 0x0000001a0408723c */ /* 0x008fde0000001808 */
[----:B------:R-:W-:-:S08]  /*14400*/  NOP ;  /* 0x0000000000007918 */ /* 0x000fd00000000000 */
[----:B------:R-:W-:Y:S04]  /*14410*/  STL.64 [R1+0x670], R8 ;  /* 0x0006700801007387 */ /* 0x000fe80000100a00 */
[----:B------:R-:W-:Y:S04]  /*14420*/  STL.64 [R1+0x678], R10 ;  /* 0x0006780a01007387 */ /* 0x000fe80000100a00 */
[----:B0-----:R-:W3:Y:S04]  /*14430*/  LDL.LU R4, [R1+0x50] ;  /* 0x0000500001047983 */ /* 0x001ee80000300800 */
[----:B------:R-:W3:Y:S04]  /*14440*/  LDL.LU R5, [R1+0x54] ;  /* 0x0000540001057983 */ /* 0x000ee80000300800 */
[----:B------:R-:W2:Y:S04]  /*14450*/  LDL.LU R6, [R1+0x58] ;  /* 0x0000580001067983 */ /* 0x000ea80000300800 */
[----:B------:R-:W2:Y:S04]  /*14460*/  LDL.LU R7, [R1+0x5c] ;  /* 0x00005c0001077983 */ /* 0x000ea80000300800 */
[----:B------:R-:W0:Y:S04]  /*14470*/  LDSM.16.M88.4 R8, [R3+UR4+0x4000] ;  /* 0x004000040308783b */ /* 0x000e280008000200 */
[----:B--2---:R-:W-:Y:S04]  /*14480*/  STL.64 [R1+0xc68], R6 ;  /* 0x000c680601007387 */ /* 0x004fe80000100a00 */
[----:B---3--:R1:W-:Y:S04]  /*14490*/  STL.64 [R1+0xc60], R4 ;  /* 0x000c600401007387 */ /* 0x0083e80000100a00 */
[----:B-1----:R-:W2:Y:S04]  /*144a0*/  LDL.LU R4, [R1+0x90] ;  /* 0x0000900001047983 */ /* 0x002ea80000300800 */
[----:B------:R-:W2:Y:S04]  /*144b0*/  LDL.LU R5, [R1+0x94] ;  /* 0x0000940001057983 */ /* 0x000ea80000300800 */
[----:B------:R-:W2:Y:S04]  /*144c0*/  LDL.LU R6, [R1+0x98] ;  /* 0x0000980001067983 */ /* 0x000ea80000300800 */
[----:B------:R-:W2:Y:S04]  /*144d0*/  LDL.LU R7, [R1+0x9c] ;  /* 0x00009c0001077983 */ /* 0x000ea80000300800 */
[----:B------:R1:W-:Y:S04]  /*144e0*/  STL.64 [R1+0xbf0], R24 ;  /* 0x000bf01801007387 */ /* 0x0003e80000100a00 */
[----:B------:R-:W3:Y:S04]  /*144f0*/  LDL.LU R26, [R1+0x18] ;  /* 0x00001800011a7983 */ /* 0x000ee80000300800 */
[----:B------:R-:W3:Y:S01]  /*14500*/  LDL.LU R27, [R1+0x1c] ;  /* 0x00001c00011b7983 */ /* 0x000ee20000300800 */
[----:B0-----:R-:W-:Y:S01]  /*14510*/  HMMA.16816.F32 R12, R16, R8, R12 ;  /* 0x00000008100c723c */ /* 0x001fe2000000180c */
[----:B-1----:R-:W-:-:S02]  /*14520*/  IMAD.MOV.U32 R24, RZ, RZ, R22 ;  /* 0x000000ffff187224 */ /* 0x002fc400078e0016 */
[----:B------:R-:W-:Y:S01]  /*14530*/  IMAD.MOV.U32 R25, RZ, RZ, R23 ;  /* 0x000000ffff197224 */ /* 0x000fe200078e0017 */
[----:B---3--:R4:W-:Y:S04]  /*14540*/  STL.64 [R1+0xc18], R26 ;  /* 0x000c181a01007387 */ /* 0x0089e80000100a00 */
[----:B------:R-:W3:Y:S04]  /*14550*/  LDL.LU R22, [R1+0xc84] ;  /* 0x000c840001167983 */ /* 0x000ee80000300800 */
[----:B------:R-:W3:Y:S01]  /*14560*/  LDL.LU R23, [R1+0xc80] ;  /* 0x000c800001177983 */ /* 0x000ee20000300800 */
[----:B----4-:R-:W-:-:S03]  /*14570*/  IMAD.MOV.U32 R26, RZ, RZ, R21 ;  /* 0x000000ffff1a7224 */ /* 0x010fc600078e0015 */
[----:B------:R-:W-:Y:S01]  /*14580*/  STL.64 [R1+0x38], R10 ;  /* 0x0000380a01007387 */ /* 0x000fe20000100a00 */
[----:B------:R-:W-:-:S07]  /*14590*/  IMAD.MOV.U32 R27, RZ, RZ, R20 ;  /* 0x000000ffff1b7224 */ /* 0x000fce00078e0014 */
[----:B------:R-:W-:Y:S01]  /*145a0*/  IMAD.MOV.U32 R21, RZ, RZ, R14 ;  /* 0x000000ffff157224 */ /* 0x000fe200078e000e */
[----:B------:R0:W-:Y:S01]  /*145b0*/  STL.64 [R1+0xb0], R12 ;  /* 0x0000b00c01007387 */ /* 0x0001e20000100a00 */
[----:B------:R-:W-:-:S03]  /*145c0*/  IMAD.MOV.U32 R20, RZ, RZ, R15 ;  /* 0x000000ffff147224 */ /* 0x000fc600078e000f */
[----:B------:R-:W2:Y:S04]  /*145d0*/  LDL.LU.64 R14, [R1+0xc78] ;  /* 0x000c7800010e7983 */ /* 0x000ea80000300a00 */
[----:B0-----:R-:W2:Y:S04]  /*145e0*/  LDL.LU.64 R12, [R1+0xc70] ;  /* 0x000c7000010c7983 */ /* 0x001ea80000300a00 */
[----:B------:R-:W-:Y:S01]  /*145f0*/  STL [R1+0xba0], R21 ;  /* 0x000ba01501007387 */ /* 0x000fe20000100800 */
[----:B--2---:R-:W-:Y:S03]  /*14600*/  HMMA.16816.F32 R8, R12, R8, R4 ;  /* 0x000000080c08723c */ /* 0x004fe60000001804 */
[----:B------:R-:W3:Y:S04]  /*14610*/  LDL.LU.64 R6, [R1+0xc68] ;  /* 0x000c680001067983 */ /* 0x000ee80000300a00 */
[----:B------:R-:W3:-:S15]  /*14620*/  LDL.LU.64 R4, [R1+0xc60] ;  /* 0x000c600001047983 */ /* 0x000ede0000300a00 */
[----:B------:R-:W-:-:S01]  /*14630*/  NOP ;  /* 0x0000000000007918 */ /* 0x000fc20000000000 */
[----:B------:R-:W-:Y:S04]  /*14640*/  STL.64 [R1+0x90], R8 ;  /* 0x0000900801007387 */ /* 0x000fe80000100a00 */
[----:B------:R0:W-:Y:S04]  /*14650*/  STL.64 [R1+0x98], R10 ;  /* 0x0000980a01007387 */ /* 0x0001e80000100a00 */
[----:B0-----:R-:W3:Y:S04]  /*14660*/  LDL.LU.64 R10, [R1+0xc58] ;  /* 0x000c5800010a7983 */ /* 0x001ee80000300a00 */
[----:B------:R-:W3:Y:S04]  /*14670*/  LDL.LU.64 R8, [R1+0xc50] ;  /* 0x000c500001087983 */ /* 0x000ee80000300a00 */
[----:B------:R-:W-:Y:S04]  /*14680*/  STL.64 [R1+0xc38], R14 ;  /* 0x000c380e01007387 */ /* 0x000fe80000100a00 */
[----:B------:R0:W-:Y:S04]  /*14690*/  STL.64 [R1+0xc30], R12 ;  /* 0x000c300c01007387 */ /* 0x0001e80000100a00 */
[----:B0-----:R-:W2:Y:S04]  /*146a0*/  LDL.LU R12, [R1+0x160] ;  /* 0x00016000010c7983 */ /* 0x001ea80000300800 */
[----:B------:R-:W2:Y:S04]  /*146b0*/  LDL.LU R13, [R1+0x164] ;  /* 0x00016400010d7983 */ /* 0x000ea80000300800 */
[----:B------:R-:W2:Y:S04]  /*146c0*/  LDL.LU R14, [R1+0x168] ;  /* 0x00016800010e7983 */ /* 0x000ea80000300800 */
[----:B------:R-:W2:Y:S01]  /*146d0*/  LDL.LU R15, [R1+0x16c] ;  /* 0x00016c00010f7983 */ /* 0x000ea20000300800 */
[----:B---3--:R-:W-:-:S15]  /*146e0*/  HMMA.16816.F32 R4, R8, R22, R4 ;  /* 0x000000160804723c */ /* 0x008fde0000001804 */
[----:B------:R-:W-:-:S08]  /*146f0*/  NOP ;  /* 0x0000000000007918 */ /* 0x000fd00000000000 */
[----:B------:R-:W-:Y:S04]  /*14700*/  STL.64 [R1+0x680], R4 ;  /* 0x0006800401007387 */ /* 0x000fe80000100a00 */
[----:B------:R0:W-:Y:S04]  /*14710*/  STL.64 [R1+0x688], R6 ;  /* 0x0006880601007387 */ /* 0x0001e80000100a00 */
[----:B0-----:R-:W3:Y:S04]  /*14720*/  LDL.LU.64 R6, [R1+0xc48] ;  /* 0x000c480001067983 */ /* 0x001ee80000300a00 */
[----:B------:R-:W3:Y:S04]  /*14730*/  LDL.LU.64 R4, [R1+0xc40] ;  /* 0x000c400001047983 */ /* 0x000ee80000300a00 */
[----:B------:R-:W-:Y:S04]  /*14740*/  STL.64 [R1+0xc28], R10 ;  /* 0x000c280a01007387 */ /* 0x000fe80000100a00 */
[----:B------:R0:W-:Y:S04]  /*14750*/  STL.64 [R1+0xc20], R8 ;  /* 0x000c200801007387 */ /* 0x0001e80000100a00 */
[----:B0-----:R-:W4:Y:S01]  /*14760*/  LDL.LU R8, [R1+0xd0] ;  /* 0x0000d00001087983 */ /* 0x001f220000300800 */
[----:B---3--:R-:W-:-:S15]  /*14770*/  HMMA.16816.F32 R24, R4, R22, R24 ;  /* 0x000000160418723c */ /* 0x008fde0000001818 */
[----:B------:R-:W-:-:S08]  /*14780*/  NOP ;  /* 0x0000000000007918 */ /* 0x000fd00000000000 */
[----:B------:R-:W-:Y:S04]  /*14790*/  STL.64 [R1+0x650], R24 ;  /* 0x0006501801007387 */ /* 0x000fe80000100a00 */
[----:B------:R-:W-:Y:S04]  /*147a0*/  STL.64 [R1+0x658], R26 ;  /* 0x0006581a01007387 */ /* 0x000fe80000100a00 */
[----:B------:R-:W2:Y:S04]  /*147b0*/  LDSM.16.M88.4 R24, [R3+UR4+0x5000] ;  /* 0x005000040318783b */ /* 0x000ea80008000200 */
[----:B------:R-:W4:Y:S04]  /*147c0*/  LDL.LU R9, [R1+0xd4] ;  /* 0x0000d40001097983 */ /* 0x000f280000300800 */
[----:B------:R-:W4:Y:S04]  /*147d0*/  LDL.LU R10, [R1+0xd8] ;  /* 0x0000d800010a7983 */ /* 0x000f280000300800 */
[----:B------:R-:W4:Y:S04]  /*147e0*/  LDL.LU R11, [R1+0xdc] ;  /* 0x0000dc00010b7983 */ /* 0x000f280000300800 */
[----:B------:R-:W-:Y:S04]  /*147f0*/  STL.64 [R1+0xc10], R6 ;  /* 0x000c100601007387 */ /* 0x000fe80000100a00 */
[----:B------:R0:W-:Y:S04]  /*14800*/  STL.64 [R1+0xc08], R4 ;  /* 0x000c080401007387 */ /* 0x0001e80000100a00 */
[----:B0-----:R-:W3:Y:S04]  /*14810*/  LDL.LU R4, [R1+0x80] ;  /* 0x0000800001047983 */ /* 0x001ee80000300800 */
[----:B------:R-:W3:Y:S01]  /*14820*/  LDL.LU R5, [R1+0x84] ;  /* 0x0000840001057983 */ /* 0x000ee20000300800 */
[----:B--2---:R-:W-:Y:S03]  /*14830*/  HMMA.16816.F32 R12, R16, R24, R12 ;  /* 0x00000018100c723c */ /* 0x004fe6000000180c */
[----:B------:R-:W3:Y:S04]  /*14840*/  LDL.LU R6, [R1+0x88] ;  /* 0x0000880001067983 */ /* 0x000ee80000300800 */
[----:B------:R-:W3:Y:S04]  /*14850*/  LDL.LU R7, [R1+0x8c] ;  /* 0x00008c0001077983 */ /* 0x000ee80000300800 */
[----:B------:R-:W-:-:S12]  /*14860*/  STL.64 [R1+0x8], R26 ;  /* 0x0000081a01007387 */ /* 0x000fd80000100a00 */
[----:B------:R0:W-:Y:S01]  /*14870*/  STL [R1+0x74], R13 ;  /* 0x0000740d01007387 */ /* 0x0001e20000100800 */
[----:B------:R-:W-:Y:S02]  /*14880*/  IMAD.MOV.U32 R23, RZ, RZ, R14 ;  /* 0x000000ffff177224 */ /* 0x000fe400078e000e */
[----:B------:R-:W-:Y:S02]  /*14890*/  IMAD.MOV.U32 R22, RZ, RZ, R15 ;  /* 0x000000ffff167224 */ /* 0x000fe400078e000f */
[----:B------:R-:W-:Y:S01]  /*148a0*/  IMAD.MOV.U32 R21, RZ, RZ, R12 ;  /* 0x000000ffff157224 */ /* 0x000fe200078e000c */
[----:B------:R-:W4:Y:S04]  /*148b0*/  LDL.LU.64 R14, [R1+0xc38] ;  /* 0x000c3800010e7983 */ /* 0x000f280000300a00 */
[----:B0-----:R-:W4:Y:S04]  /*148c0*/  LDL.LU.64 R12, [R1+0xc30] ;  /* 0x000c3000010c7983 */ /* 0x001f280000300a00 */
[----:B------:R-:W-:Y:S04]  /*148d0*/  STL.64 [R1+0xc00], R18 ;  /* 0x000c001201007387 */ /* 0x000fe80000100a00 */
[----:B------:R0:W-:Y:S04]  /*148e0*/  STL.64 [R1+0xbf8], R16 ;  /* 0x000bf81001007387 */ /* 0x0001e80000100a00 */
[----:B0-----:R-:W2:Y:S04]  /*148f0*/  LDL.LU R16, [R1+0x60] ;  /* 0x0000600001107983 */ /* 0x001ea80000300800 */
[----:B------:R-:W2:Y:S04]  /*14900*/  LDL.LU R17, [R1+0x64] ;  /* 0x0000640001117983 */ /* 0x000ea80000300800 */
[----:B------:R-:W2:Y:S04]  /*14910*/  LDL.LU R18, [R1+0x68] ;  /* 0x0000680001127983 */ /* 0x000ea80000300800 */
[----:B------:R-:W2:Y:S04]  /*14920*/  LDL.LU R19, [R1+0x6c] ;  /* 0x00006c0001137983 */ /* 0x000ea80000300800 */
[----:B------:R0:W-:Y:S04]  /*14930*/  STL.64 [R1+0xbb0], R22 ;  /* 0x000bb01601007387 */ /* 0x0001e80000100a00 */
[----:B------:R1:W-:Y:S04]  /*14940*/  STL.64 [R1+0xba8], R20 ;  /* 0x000ba81401007387 */ /* 0x0003e80000100a00 */
[----:B0-----:R-:W3:Y:S04]  /*14950*/  LDL.LU R22, [R1+0x28] ;  /* 0x0000280001167983 */ /* 0x001ee80000300800 */
[----:B------:R-:W3:Y:S04]  /*14960*/  LDL.LU R23, [R1+0x2c] ;  /* 0x00002c0001177983 */ /* 0x000ee80000300800 */
[----:B---3--:R0:W-:Y:S04]  /*14970*/  STL.64 [R1+0xbd8], R22 ;  /* 0x000bd81601007387 */ /* 0x0081e80000100a00 */
[----:B-1----:R-:W3:Y:S04]  /*14980*/  LDL.LU R20, [R1+0xf0] ;  /* 0x0000f00001147983 */ /* 0x002ee80000300800 */
[----:B------:R-:W3:Y:S04]  /*14990*/  LDL.LU R21, [R1+0xf4] ;  /* 0x0000f40001157983 */ /* 0x000ee80000300800 */
[----:B0-----:R-:W2:Y:S04]  /*149a0*/  LDL.LU R22, [R1+0xf8] ;  /* 0x0000f80001167983 */ /* 0x001ea80000300800 */
[----:B------:R-:W2:Y:S01]  /*149b0*/  LDL.LU R23, [R1+0xfc] ;  /* 0x0000fc0001177983 */ /* 0x000ea20000300800 */
[----:B----4-:R-:W-:Y:S03]  /*149c0*/  HMMA.16816.F32 R24, R12, R24, R8 ;  /* 0x000000180c18723c */ /* 0x010fe60000001808 */
[----:B--2---:R-:W-:Y:S04]  /*149d0*/  STL.64 [R1+0xbe8], R22 ;  /* 0x000be81601007387 */ /* 0x004fe80000100a00 */
[----:B---3--:R0:W-:Y:S04]  /*149e0*/  STL.64 [R1+0xbe0], R20 ;  /* 0x000be01401007387 */ /* 0x0081e80000100a00 */
[----:B0-----:R-:W2:Y:S04]  /*149f0*/  LDL.LU R20, [R1+0x170] ;  /* 0x0001700001147983 */ /* 0x001ea80000300800 */
[----:B------:R-:W2:Y:S04]  /*14a00*/  LDL.LU R21, [R1+0x174] ;  /* 0x0001740001157983 */ /* 0x000ea80000300800 */
[----:B------:R-:W2:Y:S04]  /*14a10*/  LDL.LU R22, [R1+0x178] ;  /* 0x0001780001167983 */ /* 0x000ea80000300800 */
[----:B------:R-:W2:Y:S04]  /*14a20*/  LDL.LU R23, [R1+0x17c] ;  /* 0x00017c0001177983 */ /* 0x000ea80000300800 */
[----:B------:R-:W3:Y:S04]  /*14a30*/  LDL.LU.64 R10, [R1+0xc28] ;  /* 0x000c2800010a7983 */ /* 0x000ee80000300a00 */
[----:B------:R-:W3:Y:S04]  /*14a40*/  LDL.LU.64 R8, [R1+0xc20] ;  /* 0x000c200001087983 */ /* 0x000ee80000300a00 */
[----:B------:R-:W-:Y:S04]  /*14a50*/  STL.64 [R1+0x50], R24 ;  /* 0x0000501801007387 */ /* 0x000fe80000100a00 */
[----:B------:R0:W-:Y:S04]  /*14a60*/  STL.64 [R1+0x58], R26 ;  /* 0x0000581a01007387 */ /* 0x0001e80000100a00 */
[----:B0-----:R-:W3:Y:S02]  /*14a70*/  LDL.LU.64 R26, [R1+0xc18] ;  /* 0x000c1800011a7983 */ /* 0x001ee40000300a00 */
[----:B---3--:R-:W-:-:S15]  /*14a80*/  HMMA.16816.F32 R4, R8, R26, R4 ;  /* 0x0000001a0804723c */ /* 0x008fde0000001804 */
[----:B------:R-:W-:-:S08]  /*14a90*/  NOP ;  /* 0x0000000000007918 */ /* 0x000fd00000000000 */
[----:B------:R-:W-:Y:S04]  /*14aa0*/  STL.64 [R1+0x660], R4 ;  /* 0x0006600401007387 */ /* 0x000fe80000100a00 */
[----:B------:R0:W-:Y:S04]  /*14ab0*/  STL.64 [R1+0x668], R6 ;  /* 0x0006680601007387 */ /* 0x0001e80000100a00 */
[----:B0-----:R-:W3:Y:S04]  /*14ac0*/  LDL.LU.64 R6, [R1+0xc10] ;  /* 0x000c100001067983 */ /* 0x001ee80000300a00 */
[----:B------:R-:W3:Y:S02]  /*14ad0*/  LDL.LU.64 R4, [R1+0xc08] ;  /* 0x000c080001047983 */ /* 0x000ee40000300a00 */
[----:B---3--:R-:W-:Y:S02]  /*14ae0*/  HMMA.16816.F32 R24, R4, R26, R16 ;  /* 0x0000001a0418723c */ /* 0x008fe40000001810 */
[----:B------:R-:W2:Y:S04]  /*14af0*/  LDL.LU.64 R18, [R1+0xc00] ;  /* 0x000c000001127983 */ /* 0x000ea80000300a00 */
[----:B------:R-:W2:-:S15]  /*14b00*/  LDL.LU.64 R16, [R1+0xbf8] ;  /* 0x000bf80001107983 */ /* 0x000e9e0000300a00 */
[----:B------:R-:W-:-:S02]  /*14b10*/  NOP ;  /* 0x0000000000007918 */ /* 0x000fc40000000000 */
[----:B------:R0:W-:Y:S04]  /*14b20*/  STL.64 [R1+0x610], R24 ;  /* 0x0006101801007387 */ /* 0x0001e80000100a00 */
[----:B------:R-:W-:Y:S04]  /*14b30*/  STL.64 [R1+0x618], R26 ;  /* 0x0006181a01007387 */ /* 0x000fe80000100a00 */
[----:B0-----:R-:W3:Y:S04]  /*14b40*/  LDL.LU.64 R24, [R1+0xbf0] ;  /* 0x000bf00001187983 */ /* 0x001ee80000300a00 */
[----:B------:R0:W-:Y:S04]  /*14b50*/  STL.64 [R1+0xbd0], R6 ;  /* 0x000bd00601007387 */ /* 0x0001e80000100a00 */
[----:B------:R3:W-:Y:S01]  /*14b60*/  STL.64 [R1+0xbc8], R4 ;  /* 0x000bc80401007387 */ /* 0x0007e20000100a00 */
[----:B0-----:R-:W-:-:S02]  /*14b70*/  IMAD.MOV.U32 R7, RZ, RZ, R0 ;  /* 0x000000ffff077224 */ /* 0x001fc400078e0000 */
[----:B------:R-:W-:Y:S01]  /*14b80*/  IMAD.MOV.U32 R6, RZ, RZ, R2 ;  /* 0x000000ffff067224 */ /* 0x000fe200078e0002 */
[----:B---3--:R-:W-:Y:S01]  /*14b90*/  MOV R4, R25 ;  /* 0x0000001900047202 */ /* 0x008fe20000000f00 */
[----:B------:R-:W-:Y:S02]  /*14ba0*/  IMAD.MOV.U32 R5, RZ, RZ, R24 ;  /* 0x000000ffff057224 */ /* 0x000fe400078e0018 */
        /* <DEDUP_REMOVED lines=9> */
[----:B------:R-:W-:Y:S04]  /*14c40*/  STL.64 [R1+0xbc0], R18 ;  /* 0x000bc01201007387 */ /* 0x000fe80000100a00 */
[----:B------:R0:W-:Y:S04]  /*14c50*/  STL.64 [R1+0xbb8], R16 ;  /* 0x000bb81001007387 */ /* 0x0001e80000100a00 */
[----:B0-----:R-:W3:Y:S04]  /*14c60*/  LDL.LU R16, [R1+0xa0] ;  /* 0x0000a00001107983 */ /* 0x001ee80000300800 */
[----:B------:R-:W3:Y:S04]  /*14c70*/  LDL.LU R17, [R1+0xa4] ;  /* 0x0000a40001117983 */ /* 0x000ee80000300800 */
[----:B------:R-:W3:Y:S04]  /*14c80*/  LDL.LU R18, [R1+0xa8] ;  /* 0x0000a80001127983 */ /* 0x000ee80000300800 */
[----:B------:R-:W3:Y:S01]  /*14c90*/  LDL.LU R19, [R1+0xac] ;  /* 0x0000ac0001137983 */ /* 0x000ee20000300800 */
[----:B--2---:R-:W-:-:S15]  /*14ca0*/  HMMA.16816.F32 R20, R12, R24, R20 ;  /* 0x000000180c14723c */ /* 0x004fde0000001814 */
[----:B------:R-:W-:-:S08]  /*14cb0*/  NOP ;  /* 0x0000000000007918 */ /* 0x000fd00000000000 */
[----:B------:R-:W-:Y:S04]  /*14cc0*/  STL.64 [R1+0x10], R20 ;  /* 0x0000101401007387 */ /* 0x000fe80000100a00 */
[----:B------:R0:W-:Y:S04]  /*14cd0*/  STL.64 [R1+0x18], R22 ;  /* 0x0000181601007387 */ /* 0x0001e80000100a00 */
[----:B0-----:R-:W2:Y:S04]  /*14ce0*/  LDL.LU.64 R22, [R1+0xbd8] ;  /* 0x000bd80001167983 */ /* 0x001ea80000300a00 */
[----:B------:R-:W-:Y:S04]  /*14cf0*/  STL.64 [R1+0xb98], R14 ;  /* 0x000b980e01007387 */ /* 0x000fe80000100a00 */
[----:B------:R0:W-:Y:S04]  /*14d00*/  STL.64 [R1+0xb90], R12 ;  /* 0x000b900c01007387 */ /* 0x0001e80000100a00 */
[----:B0-----:R-:W4:Y:S04]  /*14d10*/  LDL.LU R12, [R1+0x180] ;  /* 0x00018000010c7983 */ /* 0x001f280000300800 */
[----:B------:R-:W4:Y:S04]  /*14d20*/  LDL.LU R13, [R1+0x184] ;  /* 0x00018400010d7983 */ /* 0x000f280000300800 */
[----:B------:R-:W4:Y:S04]  /*14d30*/  LDL.LU R14, [R1+0x188] ;  /* 0x00018800010e7983 */ /* 0x000f280000300800 */
[----:B------:R-:W4:Y:S04]  /*14d40*/  LDL.LU R15, [R1+0x18c] ;  /* 0x00018c00010f7983 */ /* 0x000f280000300800 */
[----:B------:R0:W-:Y:S04]  /*14d50*/  STL.64 [R1+0xb50], R26 ;  /* 0x000b501a01007387 */ /* 0x0001e80000100a00 */
[----:B0-----:R-:W3:Y:S04]  /*14d60*/  LDL.LU.64 R26, [R1+0x8] ;  /* 0x00000800011a7983 */ /* 0x001ee80000300a00 */
[----:B---3--:R0:W-:Y:S04]  /*14d70*/  STL.64 [R1+0xb68], R26 ;  /* 0x000b681a01007387 */ /* 0x0081e80000100a00 */
[----:B0-----:R-:W3:Y:S04]  /*14d80*/  LDL R26, [R1+0x38] ;  /* 0x00003800011a7983 */ /* 0x001ee80000100800 */
[----:B------:R-:W3:Y:S01]  /*14d90*/  LDL R27, [R1+0x3c] ;  /* 0x00003c00011b7983 */ /* 0x000ee20000100800 */
[-C--:B--2---:R-:W-:Y:S03]  /*14da0*/  HMMA.16816.F32 R4, R8, R22.reuse, R4 ;  /* 0x000000160804723c */ /* 0x084fe60000001804 */
[----:B---3--:R0:W-:Y:S04]  /*14db0*/  STL.64 [R1+0xb88], R26 ;  /* 0x000b881a01007387 */ /* 0x0081e80000100a00 */
[----:B------:R-:W2:Y:S04]  /*14dc0*/  LDL.LU R24, [R1+0xe0] ;  /* 0x0000e00001187983 */ /* 0x000ea80000300800 */
[----:B------:R-:W2:Y:S04]  /*14dd0*/  LDL.LU R25, [R1+0xe4] ;  /* 0x0000e40001197983 */ /* 0x000ea80000300800 */
[----:B0-----:R-:W2:Y:S04]  /*14de0*/  LDL.LU R26, [R1+0xe8] ;  /* 0x0000e800011a7983 */ /* 0x001ea80000300800 */
[----:B------:R-:W2:Y:S04]  /*14df0*/  LDL.LU R27, [R1+0xec] ;  /* 0x0000ec00011b7983 */ /* 0x000ea80000300800 */
[----:B------:R-:W-:Y:S04]  /*14e00*/  STL.64 [R1+0x640], R4 ;  /* 0x0006400401007387 */ /* 0x000fe80000100a00 */
[----:B------:R0:W-:Y:S04]  /*14e10*/  STL.64 [R1+0x648], R6 ;  /* 0x0006480601007387 */ /* 0x0001e80000100a00 */
[----:B0-----:R-:W3:Y:S04]  /*14e20*/  LDL.LU.64 R6, [R1+0xbd0] ;  /* 0x000bd00001067983 */ /* 0x001ee80000300a00 */
[----:B------:R-:W3:Y:S02]  /*14e30*/  LDL.LU.64 R4, [R1+0xbc8] ;  /* 0x000bc80001047983 */ /* 0x000ee40000300a00 */
[----:B---3--:R-:W-:Y:S02]  /*14e40*/  HMMA.16816.F32 R20, R4, R22, R16 ;  /* 0x000000160414723c */ /* 0x008fe40000001810 */
[----:B------:R-:W4:Y:S04]  /*14e50*/  LDL.LU.64 R18, [R1+0xbc0] ;  /* 0x000bc00001127983 */ /* 0x000f280000300a00 */
[----:B------:R-:W4:-:S15]  /*14e60*/  LDL.LU.64 R16, [R1+0xbb8] ;  /* 0x000bb80001107983 */ /* 0x000f1e0000300a00 */
[----:B------:R-:W-:-:S02]  /*14e70*/  NOP ;  /* 0x0000000000007918 */ /* 0x000fc40000000000 */
[----:B------:R-:W-:Y:S04]  /*14e80*/  STL.64 [R1+0x5e0], R20 ;  /* 0x0005e01401007387 */ /* 0x000fe80000100a00 */
[----:B------:R0:W-:Y:S04]  /*14e90*/  STL.64 [R1+0x5e8], R22 ;  /* 0x0005e81601007387 */ /* 0x0001e80000100a00 */
[----:B0-----:R-:W3:Y:S04]  /*14ea0*/  LDL.LU.64 R22, [R1+0xbb0] ;  /* 0x000bb00001167983 */ /* 0x001ee80000300a00 */
[----:B------:R-:W2:Y:S04]  /*14eb0*/  LDL.LU.64 R20, [R1+0xba8] ;  /* 0x000ba80001147983 */ /* 0x000ea80000300a00 */
[----:B------:R-:W-:Y:S04]  /*14ec0*/  STL.64 [R1+0xb60], R6 ;  /* 0x000b600601007387 */ /* 0x000fe80000100a00 */
[----:B------:R2:W-:Y:S02]  /*14ed0*/  STL.64 [R1+0xb58], R4 ;  /* 0x000b580401007387 */ /* 0x0005e40000100a00 */
[----:B--2---:R-:W-:-:S02]  /*14ee0*/  IMAD.MOV.U32 R4, RZ, RZ, R21 ;  /* 0x000000ffff047224 */ /* 0x004fc400078e0015 */
[----:B------:R-:W2:Y:S04]  /*14ef0*/  LDL.LU R21, [R1+0xba0] ;  /* 0x000ba00001157983 */ /* 0x000ea80000300800 */
[----:B------:R-:W4:Y:S01]  /*14f00*/  LDL.LU R5, [R1+0x74] ;  /* 0x0000740001057983 */ /* 0x000f220000300800 */
[----:B---3--:R-:W-:Y:S02]  /*14f10*/  IMAD.MOV.U32 R6, RZ, RZ, R23 ;  /* 0x000000ffff067224 */ /* 0x008fe400078e0017 */
[----:B------:R-:W-:-:S05]  /*14f20*/  IMAD.MOV.U32 R7, RZ, RZ, R22 ;  /* 0x000000ffff077224 */ /* 0x000fca00078e0016 */
[----:B------:R0:W-:Y:S02]  /*14f30*/  STL.64 [R1+0xb78], R6 ;  /* 0x000b780601007387 */ /* 0x0001e40000100a00 */
[----:B0-----:R-:W-:Y:S02]  /*14f40*/  IMAD.MOV.U32 R7, RZ, RZ, R20 ;  /* 0x000000ffff077224 */ /* 0x001fe400078e0014 */
[----:B--2---:R-:W-:Y:S02]  /*14f50*/  IMAD.MOV.U32 R6, RZ, RZ, R21 ;  /* 0x000000ffff067224 */ /* 0x004fe400078e0015 */
[----:B------:R-:W0:Y:S04]  /*14f60*/  LDSM.16.M88.4 R20, [R3+UR4+0x7000] ;  /* 0x007000040314783b */ /* 0x000e280008000200 */
[----:B----4-:R1:W-:Y:S04]  /*14f70*/  STL.64 [R1+0xb70], R4 ;  /* 0x000b700401007387 */ /* 0x0103e80000100a00 */
[----:B-1----:R-:W2:Y:S04]  /*14f80*/  LDL.LU R4, [R1+0xb0] ;  /* 0x0000b00001047983 */ /* 0x002ea80000300800 */
[----:B------:R-:W2:Y:S01]  /*14f90*/  LDL.LU R5, [R1+0xb4] ;  /* 0x0000b40001057983 */ /* 0x000ea20000300800 */
[-C--:B0-----:R-:W-:Y:S03]  /*14fa0*/  HMMA.16816.F32 R16, R16, R20.reuse, R12 ;  /* 0x000000141010723c */ /* 0x081fe6000000180c */
[----:B------:R-:W3:Y:S04]  /*14fb0*/  LDL.LU.64 R14, [R1+0xb98] ;  /* 0x000b9800010e7983 */ /* 0x000ee80000300a00 */
[----:B------:R-:W3:Y:S02]  /*14fc0*/  LDL.LU.64 R12, [R1+0xb90] ;  /* 0x000b9000010c7983 */ /* 0x000ee40000300a00 */
[----:B---3--:R-:W-:Y:S02]  /*14fd0*/  HMMA.16816.F32 R12, R12, R20, R24 ;  /* 0x000000140c0c723c */ /* 0x008fe40000001818 */
[----:B------:R-:W2:-:S15]  /*14fe0*/  LDL.LU.64 R26, [R1+0xb88] ;  /* 0x000b8800011a7983 */ /* 0x000e9e0000300a00 */
[----:B------:R-:W-:-:S06]  /*14ff0*/  NOP ;  /* 0x0000000000007918 */ /* 0x000fcc0000000000 */
[----:B------:R-:W-:Y:S04]  /*15000*/  STL.64 [R1+0xb10], R14 ;  /* 0x000b100e01007387 */ /* 0x000fe80000100a00 */
[----:B------:R0:W-:Y:S02]  /*15010*/  STL.64 [R1+0xb08], R12 ;  /* 0x000b080c01007387 */ /* 0x0001e40000100a00 */
[----:B0-----:R-:W-:Y:S02]  /*15020*/  IMAD.MOV.U32 R12, RZ, RZ, R2 ;  /* 0x000000ffff0c7224 */ /* 0x001fe400078e0002 */
[----:B------:R-:W3:Y:S01]  /*15030*/  LDL.LU R2, [R1+0xb80] ;  /* 0x000b800001027983 */ /* 0x000ee20000300800 */
[----:B--2---:R-:W-:Y:S03]  /*15040*/  HMMA.16816.F32 R24, R8, R26, R4 ;  /* 0x0000001a0818723c */ /* 0x004fe60000001804 */
[----:B------:R-:W2:Y:S04]  /*15050*/  LDL.LU.64 R6, [R1+0xb78] ;  /* 0x000b780001067983 */ /* 0x000ea80000300a00 */
[----:B------:R-:W2:-:S15]  /*15060*/  LDL.LU.64 R4, [R1+0xb70] ;  /* 0x000b700001047983 */ /* 0x000e9e0000300a00 */
[----:B------:R-:W-:-:S01]  /*15070*/  NOP ;  /* 0x0000000000007918 */ /* 0x000fc20000000000 */
[----:B------:R-:W-:Y:S04]  /*15080*/  STL.64 [R1+0x5f0], R24 ;  /* 0x0005f01801007387 */ /* 0x000fe80000100a00 */
[----:B------:R0:W-:Y:S04]  /*15090*/  STL.64 [R1+0x5f8], R26 ;  /* 0x0005f81a01007387 */ /* 0x0001e80000100a00 */
[----:B0-----:R-:W2:Y:S01]  /*150a0*/  LDL.LU.64 R26, [R1+0xb68] ;  /* 0x000b6800011a7983 */ /* 0x001ea20000300a00 */
[----:B------:R-:W-:Y:S01]  /*150b0*/  IMAD.MOV.U32 R15, RZ, RZ, R0 ;  /* 0x000000ffff0f7224 */ /* 0x000fe200078e0000 */
[----:B--2---:R-:W-:Y:S06]  /*150c0*/  HMMA.16816.F32 R4, R8, R26, R4 ;  /* 0x0000001a0804723c */ /* 0x004fec0000001804 */
[----:B------:R-:W-:-:S02]  /*150d0*/  IMAD.MOV.U32 R3, RZ, RZ, R26 ;  /* 0x000000ffff037224 */ /* 0x000fc400078e001a */
[----:B------:R-:W-:-:S15]  /*150e0*/  IMAD.MOV.U32 R0, RZ, RZ, R27 ;  /* 0x000000ffff007224 */ /* 0x000fde00078e001b */
[----:B------:R-:W-:Y:S04]  /*150f0*/  STL.64 [R1+0x600], R4 ;  /* 0x0006000401007387 */ /* 0x000fe80000100a00 */
[----:B------:R0:W-:Y:S04]  /*15100*/  STL.64 [R1+0x608], R6 ;  /* 0x0006080601007387 */ /* 0x0001e80000100a00 */
[----:B0-----:R-:W2:Y:S04]  /*15110*/  LDL.LU.64 R6, [R1+0xb60] ;  /* 0x000b600001067983 */ /* 0x001ea80000300a00 */
[----:B------:R-:W2:Y:S04]  /*15120*/  LDL.LU.64 R4, [R1+0xb58] ;  /* 0x000b580001047983 */ /* 0x000ea80000300a00 */
[----:B------:R-:W4:Y:S04]  /*15130*/  LDL.LU.64 R26, [R1+0xb50] ;  /* 0x000b5000011a7983 */ /* 0x000f280000300a00 */
[----:B------:R-:W3:Y:S04]  /*15140*/  LDL.LU R20, [R1+0x2e8] ;  /* 0x0002e80001147983 */ /* 0x000ee80000300800 */
[----:B------:R-:W3:Y:S01]  /*15150*/  LDL.LU R21, [R1+0x3bc] ;  /* 0x0003bc0001157983 */ /* 0x000ee20000300800 */
[----:B------:R-:W-:-:S02]  /*15160*/  IMAD.MOV.U32 R13, RZ, RZ, R29 ;  /* 0x000000ffff0d7224 */ /* 0x000fc400078e001d */
[----:B------:R-:W-:-:S07]  /*15170*/  IMAD.MOV.U32 R14, RZ, RZ, R28 ;  /* 0x000000ffff0e7224 */ /* 0x000fce00078e001c */
[----:B----4-:R-:W-:-:S15]  /*15180*/  HMMA.16816.F32 R12, R8, R26, R12 ;  /* 0x0000001a080c723c */ /* 0x010fde000000180c */
[----:B------:R-:W-:-:S08]  /*15190*/  NOP ;  /* 0x0000000000007918 */ /* 0x000fd00000000000 */
[----:B------:R-:W-:Y:S04]  /*151a0*/  STL.64 [R1+0x620], R12 ;  /* 0x0006200c01007387 */ /* 0x000fe80000100a00 */
[----:B------:R-:W-:Y:S04]  /*151b0*/  STL.64 [R1+0x628], R14 ;  /* 0x0006280e01007387 */ /* 0x000fe80000100a00 */
[----:B---3--:R0:W-:Y:S02]  /*151c0*/  STL.64 [R1+0xaa8], R20 ;  /* 0x000aa81401007387 */ /* 0x0081e40000100a00 */
[----:B0-----:R-:W-:-:S02]  /*151d0*/  IMAD.MOV.U32 R20, RZ, RZ, R3 ;  /* 0x000000ffff147224 */ /* 0x001fc400078e0003 */
[----:B------:R-:W3:Y:S04]  /*151e0*/  LDL.LU R3, [R1+0x2e0] ;  /* 0x0002e00001037983 */ /* 0x000ee80000300800 */
[----:B---3--:R-:W-:Y:S04]  /*151f0*/  STL.64 [R1+0xab0], R2 ;  /* 0x000ab00201007387 */ /* 0x008fe80000100a00 */
[----:B------:R-:W3:Y:S04]  /*15200*/  LDL.LU R24, [R1+0x3c0] ;  /* 0x0003c00001187983 */ /* 0x000ee80000300800 */
[----:B------:R-:W3:Y:S01]  /*15210*/  LDL.LU R25, [R1+0x2d8] ;  /* 0x0002d80001197983 */ /* 0x000ee20000300800 */
[----:B------:R-:W-:Y:S03]  /*15220*/  HMMA.16816.F32 R8, R8, R22, R16 ;  /* 0x000000160808723c */ /* 0x000fe60000001810 */
[----:B---3--:R-:W-:Y:S04]  /*15230*/  STL.64 [R1+0xab8], R24 ;  /* 0x000ab81801007387 */ /* 0x008fe80000100a00 */
[----:B------:R-:W3:Y:S04]  /*15240*/  LDL.LU R29, [R1+0x3c4] ;  /* 0x0003c400011d7983 */ /* 0x000ee80000300800 */
[----:B------:R-:W3:Y:S01]  /*15250*/  LDL.LU R28, [R1+0x2d0] ;  /* 0x0002d000011c7983 */ /* 0x000ee20000300800 */
[----:B------:R-:W-:-:S03]  /*15260*/  IMAD.MOV.U32 R21, RZ, RZ, R0 ;  /* 0x000000ffff157224 */ /* 0x000fc600078e0000 */
[----:B---3--:R-:W-:Y:S04]  /*15270*/  STL.64 [R1+0xac0], R28 ;  /* 0x000ac01c01007387 */ /* 0x008fe80000100a00 */
[----:B------:R-:W3:Y:S04]  /*15280*/  LDL.LU R0, [R1+0x3c8] ;  /* 0x0003c80001007983 */ /* 0x000ee80000300800 */
[----:B------:R-:W4:Y:S04]  /*15290*/  LDL.LU R12, [R1+0x10] ;  /* 0x00001000010c7983 */ /* 0x000f280000300800 */
[----:B------:R-:W-:Y:S04]  /*152a0*/  STL.64 [R1+0x630], R8 ;  /* 0x0006300801007387 */ /* 0x000fe80000100a00 */
[----:B------:R-:W-:Y:S04]  /*152b0*/  STL.64 [R1+0x638], R10 ;  /* 0x0006380a01007387 */ /* 0x000fe80000100a00 */
[----:B------:R-:W4:Y:S04]  /*152c0*/  LDL.LU R13, [R1+0x14] ;  /* 0x00001400010d7983 */ /* 0x000f280000300800 */
[----:B------:R-:W2:Y:S04]  /*152d0*/  LDL.LU R14, [R1+0x18] ;  /* 0x00001800010e7983 */ /* 0x000ea80000300800 */
[----:B------:R-:W2:Y:S04]  /*152e0*/  LDL.LU R15, [R1+0x1c] ;  /* 0x00001c00010f7983 */ /* 0x000ea80000300800 */
[----:B--2---:R0:W-:Y:S04]  /*152f0*/  STL.64 [R1+0xb20], R14 ;  /* 0x000b200e01007387 */ /* 0x0041e80000100a00 */
[----:B----4-:R-:W-:Y:S01]  /*15300*/  STL.64 [R1+0xb18], R12 ;  /* 0x000b180c01007387 */ /* 0x010fe20000100a00 */
[----:B0-----:R-:W-:-:S02]  /*15310*/  IMAD.MOV.U32 R14, RZ, RZ, R20 ;  /* 0x000000ffff0e7224 */ /* 0x001fc400078e0014 */
[----:B------:R-:W-:-:S05]  /*15320*/  IMAD.MOV.U32 R15, RZ, RZ, R21 ;  /* 0x000000ffff0f7224 */ /* 0x000fca00078e0015 */
[----:B------:R0:W-:Y:S04]  /*15330*/  STL.64 [R1+0xb38], R14 ;  /* 0x000b380e01007387 */ /* 0x0001e80000100a00 */
[----:B0-----:R-:W2:Y:S04]  /*15340*/  LDL.LU R14, [R1+0x38] ;  /* 0x00003800010e7983 */ /* 0x001ea80000300800 */
[----:B------:R-:W2:Y:S04]  /*15350*/  LDL.LU R15, [R1+0x3c] ;  /* 0x00003c00010f7983 */ /* 0x000ea80000300800 */
[----:B------:R-:W4:Y:S04]  /*15360*/  LDL.LU R28, [R1+0x358] ;  /* 0x00035800011c7983 */ /* 0x000f280000300800 */
[----:B------:R-:W4:Y:S04]  /*15370*/  LDL.LU R29, [R1+0x554] ;  /* 0x00055400011d7983 */ /* 0x000f280000300800 */
[----:B----4-:R0:W-:Y:S04]  /*15380*/  STL.64 [R1+0xac8], R28 ;  /* 0x000ac81c01007387 */ /* 0x0101e80000100a00 */
[----:B0-----:R-:W4:Y:S04]  /*15390*/  LDL.LU R28, [R1+0x360] ;  /* 0x00036000011c7983 */ /* 0x001f280000300800 */
        /* <DEDUP_REMOVED lines=22> */
[----:B------:R-:W3:Y:S04]  /*15500*/  LDL.LU R24, [R1+0x350] ;  /* 0x0003500001187983 */ /* 0x000ee80000300800 */
[----:B------:R-:W3:Y:S04]  /*15510*/  LDL.LU R25, [R1+0x544] ;  /* 0x0005440001197983 */ /* 0x000ee80000300800 */
[----:B------:R-:W-:Y:S04]  /*15520*/  STL.64 [R1+0xb30], R26 ;  /* 0x000b301a01007387 */ /* 0x000fe80000100a00 */
[----:B---3--:R0:W-:Y:S04]  /*15530*/  STL.64 [R1+0xb28], R24 ;  /* 0x000b281801007387 */ /* 0x0081e80000100a00 */
[----:B0-----:R-:W3:Y:S04]  /*15540*/  LDL.LU R24, [R1+0x50] ;  /* 0x0000500001187983 */ /* 0x001ee80000300800 */
[----:B------:R-:W3:Y:S04]  /*15550*/  LDL.LU R25, [R1+0x54] ;  /* 0x0000540001197983 */ /* 0x000ee80000300800 */
[----:B------:R-:W2:Y:S04]  /*15560*/  LDL.LU R26, [R1+0x58] ;  /* 0x00005800011a7983 */ /* 0x000ea80000300800 */
[----:B------:R-:W2:Y:S04]  /*15570*/  LDL.LU R27, [R1+0x5c] ;  /* 0x00005c00011b7983 */ /* 0x000ea80000300800 */
[----:B--2---:R-:W-:Y:S04]  /*15580*/  STL.64 [R1+0xb48], R26 ;  /* 0x000b481a01007387 */ /* 0x004fe80000100a00 */
[----:B---3--:R0:W-:Y:S04]  /*15590*/  STL.64 [R1+0xb40], R24 ;  /* 0x000b401801007387 */ /* 0x0081e80000100a00 */
[----:B0-----:R-:W2:Y:S04]  /*155a0*/  LDL.LU R24, [R1+0x90] ;  /* 0x0000900001187983 */ /* 0x001ea80000300800 */
[----:B------:R-:W2:Y:S04]  /*155b0*/  LDL.LU R25, [R1+0x94] ;  /* 0x0000940001197983 */ /* 0x000ea80000300800 */
[----:B------:R-:W2:Y:S04]  /*155c0*/  LDL.LU R26, [R1+0x98] ;  /* 0x00009800011a7983 */ /* 0x000ea80000300800 */
[----:B------:R-:W2:Y:S04]  /*155d0*/  LDL.LU R27, [R1+0x9c] ;  /* 0x00009c00011b7983 */ /* 0x000ea80000300800 */
        /* <DEDUP_REMOVED lines=12> */
[----:B--2---:R-:W-:Y:S03]  /*156a0*/  HMMA.16816.F32 R12, R4, R14, R24 ;  /* 0x0000000e040c723c */ /* 0x004fe60000001818 */
[----:B------:R-:W2:Y:S04]  /*156b0*/  LDL.LU.64 R26, [R1+0xb48] ;  /* 0x000b4800011a7983 */ /* 0x000ea80000300a00 */
[----:B------:R-:W2:-:S15]  /*156c0*/  LDL.LU.64 R24, [R1+0xb40] ;  /* 0x000b400001187983 */ /* 0x000e9e0000300a00 */
[----:B------:R-:W-:-:S01]  /*156d0*/  NOP ;  /* 0x0000000000007918 */ /* 0x000fc20000000000 */
[----:B------:R-:W-:Y:S04]  /*156e0*/  STL.64 [R1+0x5b0], R12 ;  /* 0x0005b00c01007387 */ /* 0x000fe80000100a00 */
[----:B------:R0:W-:Y:S04]  /*156f0*/  STL.64 [R1+0x5b8], R14 ;  /* 0x0005b80e01007387 */ /* 0x0001e80000100a00 */
[----:B0-----:R-:W2:Y:S02]  /*15700*/  LDL.LU.64 R14, [R1+0xb38] ;  /* 0x000b3800010e7983 */ /* 0x001ea40000300a00 */
[----:B--2---:R-:W-:Y:S02]  /*15710*/  HMMA.16816.F32 R12, R4, R14, R24 ;  /* 0x0000000e040c723c */ /* 0x004fe40000001818 */
[----:B------:R-:W2:Y:S04]  /*15720*/  LDL.LU.64 R26, [R1+0xb30] ;  /* 0x000b3000011a7983 */ /* 0x000ea80000300a00 */
[----:B------:R-:W3:-:S15]  /*15730*/  LDL.LU.64 R24, [R1+0xb28] ;  /* 0x000b280001187983 */ /* 0x000ede0000300a00 */
[----:B------:R-:W-:-:S02]  /*15740*/  NOP ;  /* 0x0000000000007918 */ /* 0x000fc40000000000 */
        /* <DEDUP_REMOVED lines=9> */
[----:B------:R-:W2:Y:S04]  /*157e0*/  LDL.LU.64 R12, [R1+0xb08] ;  /* 0x000b0800010c7983 */ /* 0x000ea80000300a00 */
[----:B------:R-:W3:Y:S04]  /*157f0*/  LDL.LU R26, [R1+0x310] ;  /* 0x00031000011a7983 */ /* 0x000ee80000300800 */
[----:B------:R-:W3:Y:S01]  /*15800*/  LDL.LU R27, [R1+0x3a8] ;  /* 0x0003a800011b7983 */ /* 0x000ee20000300800 */
[----:B----4-:R-:W-:-:S04]  /*15810*/  LOP3.LUT R29, R29, R28, RZ, 0x3c, !PT ;  /* 0x0000001c1d1d7212 */ /* 0x010fc800078e3cff */
[----:B------:R-:W-:-:S04]  /*15820*/  LOP3.LUT R28, R29, R28, RZ, 0x3c, !PT ;  /* 0x0000001c1d1c7212 */ /* 0x000fc800078e3cff */
[----:B------:R-:W-:Y:S01]  /*15830*/  LOP3.LUT R29, R29, R28, RZ, 0x3c, !PT ;  /* 0x0000001c1d1d7212 */ /* 0x000fe200078e3cff */
[----:B--2---:R-:W-:Y:S01]  /*15840*/  HMMA.16816.F32 R12, R4, R22, R12 ;  /* 0x00000016040c723c */ /* 0x004fe2000000180c */
[----:B------:R-:W2:Y:S04]  /*15850*/  LDL.LU R4, [R1+0x338] ;  /* 0x0003380001047983 */ /* 0x000ea80000300800 */
[----:B------:R-:W2:-:S15]  /*15860*/  LDL.LU R5, [R1+0x394] ;  /* 0x0003940001057983 */ /* 0x000e9e0000300800 */
[----:B------:R-:W-:-:S03]  /*15870*/  NOP ;  /* 0x0000000000007918 */ /* 0x000fc60000000000 */
[----:B------:R0:W-:Y:S04]  /*15880*/  STL.64 [R1+0x5c0], R12 ;  /* 0x0005c00c01007387 */ /* 0x0001e80000100a00 */
[----:B------:R1:W-:Y:S04]  /*15890*/  STL.64 [R1+0x5c8], R14 ;  /* 0x0005c80e01007387 */ /* 0x0003e80000100a00 */
[----:B------:R-:W4:Y:S04]  /*158a0*/  LDL.LU R6, [R1+0x330] ;  /* 0x0003300001067983 */ /* 0x000f280000300800 */
[----:B------:R-:W4:Y:S04]  /*158b0*/  LDL.LU R7, [R1+0x398] ;  /* 0x0003980001077983 */ /* 0x000f280000300800 */
[----:B------:R-:W4:Y:S04]  /*158c0*/  LDL.LU R22, [R1+0x328] ;  /* 0x0003280001167983 */ /* 0x000f280000300800 */
[----:B------:R-:W4:Y:S04]  /*158d0*/  LDL.LU R23, [R1+0x39c] ;  /* 0x00039c0001177983 */ /* 0x000f280000300800 */
[----:B0-----:R-:W4:Y:S04]  /*158e0*/  LDL.LU R12, [R1+0x320] ;  /* 0x00032000010c7983 */ /* 0x001f280000300800 */
[----:B------:R-:W4:Y:S04]  /*158f0*/  LDL.LU R13, [R1+0x3a0] ;  /* 0x0003a000010d7983 */ /* 0x000f280000300800 */
[----:B-1----:R-:W4:Y:S04]  /*15900*/  LDL.LU R14, [R1+0x318] ;  /* 0x00031800010e7983 */ /* 0x002f280000300800 */
[----:B------:R-:W4:Y:S04]  /*15910*/  LDL.LU R15, [R1+0x3a4] ;  /* 0x0003a400010f7983 */ /* 0x000f280000300800 */
[----:B------:R0:W-:Y:S04]  /*15920*/  STL.64 [R1+0x128], R28 ;  /* 0x0001281c01007387 */ /* 0x0001e80000100a00 */
[----:B0-----:R-:W3:Y:S02]  /*15930*/  LDL.LU.64 R28, [R1+0xb00] ;  /* 0x000b0000011c7983 */ /* 0x001ee40000300a00 */
[----:B---3--:R-:W-:-:S04]  /*15940*/  LOP3.LUT R29, R29, R28, RZ, 0x3c, !PT ;  /* 0x0000001c1d1d7212 */ /* 0x008fc800078e3cff */
[----:B------:R-:W-:-:S04]  /*15950*/  LOP3.LUT R28, R29, R28, RZ, 0x3c, !PT ;  /* 0x0000001c1d1c7212 */ /* 0x000fc800078e3cff */
[----:B------:R-:W-:-:S05]  /*15960*/  LOP3.LUT R29, R29, R28, RZ, 0x3c, !PT ;  /* 0x0000001c1d1d7212 */ /* 0x000fca00078e3cff */
        /* <DEDUP_REMOVED lines=31> */
[----:B0-----:R-:W3:Y:S01]  /*15b60*/  LDL.LU.64 R28, [R1+0xac8] ;  /* 0x000ac800011c7983 */ /* 0x001ee20000300a00 */
[----:B------:R-:W-:Y:S02]  /*15b70*/  LOP3.LUT R25, R25, R24, RZ, 0x3c, !PT ;  /* 0x0000001819197212 */ /* 0x000fe400078e3cff */
[----:B------:R-:W-:Y:S02]  /*15b80*/  LOP3.LUT R3, R3, R2, RZ, 0x3c, !PT ;  /* 0x0000000203037212 */ /* 0x000fe400078e3cff */
[----:B------:R-:W-:Y:S02]  /*15b90*/  LOP3.LUT R21, R21, R20, RZ, 0x3c, !PT ;  /* 0x0000001415157212 */ /* 0x000fe400078e3cff */
[----:B------:R-:W-:-:S02]  /*15ba0*/  LOP3.LUT R24, R25, R24, RZ, 0x3c, !PT ;  /* 0x0000001819187212 */ /* 0x000fc400078e3cff */
[----:B------:R-:W-:Y:S02]  /*15bb0*/  LOP3.LUT R2, R3, R2, RZ, 0x3c, !PT ;  /* 0x0000000203027212 */ /* 0x000fe400078e3cff */
[----:B------:R-:W-:Y:S02]  /*15bc0*/  LOP3.LUT R20, R21, R20, RZ, 0x3c, !PT ;  /* 0x0000001415147212 */ /* 0x000fe400078e3cff */
[----:B------:R-:W-:Y:S02]  /*15bd0*/  LOP3.LUT R25, R25, R24, RZ, 0x3c, !PT ;  /* 0x0000001819197212 */ /* 0x000fe400078e3cff */
[----:B------:R-:W-:Y:S02]  /*15be0*/  LOP3.LUT R3, R3, R2, RZ, 0x3c, !PT ;  /* 0x0000000203037212 */ /* 0x000fe400078e3cff */
[----:B------:R-:W-:Y:S02]  /*15bf0*/  LOP3.LUT R21, R21, R20, RZ, 0x3c, !PT ;  /* 0x0000001415157212 */ /* 0x000fe400078e3cff */
[----:B---3--:R-:W-:-:S04]  /*15c00*/  LOP3.LUT R29, R29, R28, RZ, 0x3c, !PT ;  /* 0x0000001c1d1d7212 */ /* 0x008fc800078e3cff */
[----:B------:R-:W-:-:S04]  /*15c10*/  LOP3.LUT R28, R29, R28, RZ, 0x3c, !PT ;  /* 0x0000001c1d1c7212 */ /* 0x000fc800078e3cff */
[----:B------:R-:W-:-:S05]  /*15c20*/  LOP3.LUT R29, R29, R28, RZ, 0x3c, !PT ;  /* 0x0000001c1d1d7212 */ /* 0x000fca00078e3cff */
[----:B------:R0:W-:Y:S04]  /*15c30*/  STL.64 [R1+0xe8], R28 ;  /* 0x0000e81c01007387 */ /* 0x0001e80000100a00 */
[----:B0-----:R-:W3:Y:S04]  /*15c40*/  LDL.LU.64 R28, [R1+0xac0] ;  /* 0x000ac000011c7983 */ /* 0x001ee80000300a00 */
[----:B------:R0:W-:Y:S04]  /*15c50*/  STL.64 [R1+0xe0], R24 ;  /* 0x0000e01801007387 */ /* 0x0001e80000100a00 */
[----:B0-----:R-:W3:Y:S04]  /*15c60*/  LDL.LU.64 R24, [R1+0xab8] ;  /* 0x000ab80001187983 */ /* 0x001ee80000300a00 */
[----:B------:R0:W-:Y:S04]  /*15c70*/  STL.64 [R1+0xd8], R2 ;  /* 0x0000d80201007387 */ /* 0x0001e80000100a00 */
[----:B0-----:R-:W3:Y:S04]  /*15c80*/  LDL.LU.64 R2, [R1+0xab0] ;  /* 0x000ab00001027983 */ /* 0x001ee80000300a00 */
[----:B------:R0:W-:Y:S04]  /*15c90*/  STL.64 [R1+0xd0], R20 ;  /* 0x0000d01401007387 */ /* 0x0001e80000100a00 */
[----:B0-----:R-:W3:Y:S01]  /*15ca0*/  LDL.LU.64 R20, [R1+0xaa8] ;  /* 0x000aa80001147983 */ /* 0x001ee20000300a00 */
[----:B--2---:R-:W-:-:S02]  /*15cb0*/  LOP3.LUT R5, R5, R4, RZ, 0x3c, !PT ;  /* 0x0000000405057212 */ /* 0x004fc400078e3cff */
[----:B----4-:R-:W-:Y:S02]  /*15cc0*/  LOP3.LUT R7, R7, R6, RZ, 0x3c, !PT ;  /* 0x0000000607077212 */ /* 0x010fe400078e3cff */
[----:B------:R-:W-:Y:S02]  /*15cd0*/  LOP3.LUT R4, R5, R4, RZ, 0x3c, !PT ;  /* 0x0000000405047212 */ /* 0x000fe400078e3cff */
[----:B------:R-:W-:Y:S02]  /*15ce0*/  LOP3.LUT R6, R7, R6, RZ, 0x3c, !PT ;  /* 0x0000000607067212 */ /* 0x000fe400078e3cff */
[----:B------:R-:W-:Y:S02]  /*15cf0*/  LOP3.LUT R13, R13, R12, RZ, 0x3c, !PT ;  /* 0x0000000c0d0d7212 */ /* 0x000fe400078e3cff */
[----:B------:R-:W-:Y:S02]  /*15d00*/  LOP3.LUT R5, R5, R4, RZ, 0x3c, !PT ;  /* 0x0000000405057212 */ /* 0x000fe400078e3cff */
[----:B------:R-:W-:-:S02]  /*15d10*/  LOP3.LUT R7, R7, R6, RZ, 0x3c, !PT ;  /* 0x0000000607077212 */ /* 0x000fc400078e3cff */
[----:B------:R-:W-:Y:S02]  /*15d20*/  LOP3.LUT R12, R13, R12, RZ, 0x3c, !PT ;  /* 0x0000000c0d0c7212 */ /* 0x000fe400078e3cff */
[----:B------:R-:W-:Y:S01]  /*15d30*/  LOP3.LUT R9, R9, R8, RZ, 0x3c, !PT ;  /* 0x0000000809097212 */ /* 0x000fe200078e3cff */
[----:B------:R0:W-:Y:S01]  /*15d40*/  STL.64 [R1+0xc8], R4 ;  /* 0x0000c80401007387 */ /* 0x0001e20000100a00 */
[----:B------:R-:W-:-:S03]  /*15d50*/  LOP3.LUT R13, R13, R12, RZ, 0x3c, !PT ;  /* 0x0000000c0d0d7212 */ /* 0x000fc600078e3cff */
[----:B------:R1:W-:Y:S01]  /*15d60*/  STL.64 [R1+0xc0], R6 ;  /* 0x0000c00601007387 */ /* 0x0003e20000100a00 */
[C---:B------:R-:W-:Y:S01]  /*15d70*/  LOP3.LUT R8, R9.reuse, R8, RZ, 0x3c, !PT ;  /* 0x0000000809087212 */ /* 0x040fe200078e3cff */
[----:B0-----:R-:W-:Y:S02]  /*15d80*/  IMAD.MOV.U32 R4, RZ, RZ, R23 ;  /* 0x000000ffff047224 */ /* 0x001fe400078e0017 */
[----:B------:R-:W-:Y:S02]  /*15d90*/  IMAD.MOV.U32 R5, RZ, RZ, R22 ;  /* 0x000000ffff057224 */ /* 0x000fe400078e0016 */
[----:B-1----:R-:W-:Y:S02]  /*15da0*/  IMAD.MOV.U32 R6, RZ, RZ, R15 ;  /* 0x000000ffff067224 */ /* 0x002fe400078e000f */
[----:B------:R-:W-:Y:S01]  /*15db0*/  IMAD.MOV.U32 R7, RZ, RZ, R14 ;  /* 0x000000ffff077224 */ /* 0x000fe200078e000e */
[----:B------:R0:W-:Y:S01]  /*15dc0*/  STL.64 [R1+0xb8], R4 ;  /* 0x0000b80401007387 */ /* 0x0001e20000100a00 */
[----:B------:R-:W-:-:S03]  /*15dd0*/  LOP3.LUT R9, R9, R8, RZ, 0x3c, !PT ;  /* 0x0000000809097212 */ /* 0x000fc600078e3cff */
[----:B------:R-:W-:Y:S04]  /*15de0*/  STL.64 [R1+0xb0], R12 ;  /* 0x0000b00c01007387 */ /* 0x000fe80000100a00 */
[----:B------:R1:W-:Y:S01]  /*15df0*/  STL.64 [R1+0xa8], R6 ;  /* 0x0000a80601007387 */ /* 0x0003e20000100a00 */
[----:B0-----:R-:W-:Y:S02]  /*15e00*/  IMAD.MOV.U32 R4, RZ, RZ, R27 ;  /* 0x000000ffff047224 */ /* 0x001fe400078e001b */
[----:B------:R-:W-:Y:S02]  /*15e10*/  IMAD.MOV.U32 R5, RZ, RZ, R26 ;  /* 0x000000ffff057224 */ /* 0x000fe400078e001a */
[----:B-1----:R-:W-:Y:S02]  /*15e20*/  IMAD.MOV.U32 R6, RZ, RZ, R11 ;  /* 0x000000ffff067224 */ /* 0x002fe400078e000b */
[----:B------:R-:W-:Y:S01]  /*15e30*/  IMAD.MOV.U32 R7, RZ, RZ, R10 ;  /* 0x000000ffff077224 */ /* 0x000fe200078e000a */
[----:B------:R0:W-:Y:S04]  /*15e40*/  STL.64 [R1+0xa0], R4 ;  /* 0x0000a00401007387 */ /* 0x0001e80000100a00 */
[----:B------:R1:W-:Y:S04]  /*15e50*/  STL.64 [R1+0x98], R8 ;  /* 0x0000980801007387 */ /* 0x0003e80000100a00 */
[----:B------:R-:W-:Y:S01]  /*15e60*/  STL.64 [R1+0x90], R6 ;  /* 0x0000900601007387 */ /* 0x000fe20000100a00 */
[----:B0-----:R-:W-:-:S02]  /*15e70*/  IMAD.MOV.U32 R4, RZ, RZ, R17 ;  /* 0x000000ffff047224 */ /* 0x001fc400078e0011 */
[----:B------:R-:W-:Y:S02]  /*15e80*/  IMAD.MOV.U32 R5, RZ, RZ, R16 ;  /* 0x000000ffff057224 */ /* 0x000fe400078e0010 */
[----:B-1----:R-:W-:Y:S02]  /*15e90*/  IMAD.MOV.U32 R8, RZ, RZ, R19 ;  /* 0x000000ffff087224 */ /* 0x002fe400078e0013 */
[----:B------:R-:W-:Y:S01]  /*15ea0*/  IMAD.MOV.U32 R9, RZ, RZ, R18 ;  /* 0x000000ffff097224 */ /* 0x000fe200078e0012 */
[----:B------:R-:W-:Y:S04]  /*15eb0*/  STL.64 [R1+0x88], R4 ;  /* 0x0000880401007387 */ /* 0x000fe80000100a00 */
[----:B------:R3:W-:Y:S02]  /*15ec0*/  STL.64 [R1+0x80], R8 ;  /* 0x0000800801007387 */ /* 0x0007e40000100a00 */
[----:B---3--:R-:W-:-:S02]  /*15ed0*/  IMAD.MOV.U32 R8, RZ, RZ, R29 ;  /* 0x000000ffff087224 */ /* 0x008fc400078e001d */
[----:B------:R-:W-:Y:S02]  /*15ee0*/  IMAD.MOV.U32 R4, RZ, RZ, R24 ;  /* 0x000000ffff047224 */ /* 0x000fe400078e0018 */
[----:B------:R-:W-:Y:S02]  /*15ef0*/  IMAD.MOV.U32 R9, RZ, RZ, R25 ;  /* 0x000000ffff097224 */ /* 0x000fe400078e0019 */
[----:B------:R-:W-:Y:S02]  /*15f00*/  IMAD.MOV.U32 R5, RZ, RZ, R3 ;  /* 0x000000ffff057224 */ /* 0x000fe400078e0003 */
[----:B------:R-:W-:Y:S02]  /*15f10*/  IMAD.MOV.U32 R6, RZ, RZ, R21 ;  /* 0x000000ffff067224 */ /* 0x000fe400078e0015 */
[----:B------:R-:W-:-:S05]  /*15f20*/  IMAD.MOV.U32 R7, RZ, RZ, R20 ;  /* 0x000000ffff077224 */ /* 0x000fca00078e0014 */
[----:B------:R-:W-:Y:S04]  /*15f30*/  STL.64 [R1+0x78], R6 ;  /* 0x0000780601007387 */ /* 0x000fe80000100a00 */
[----:B------:R0:W-:Y:S04]  /*15f40*/  STL.64 [R1+0x70], R4 ;  /* 0x0000700401007387 */ /* 0x0001e80000100a00 */
[----:B0-----:R-:W2:Y:S04]  /*15f50*/  LDL.LU R4, [R1+0x288] ;  /* 0x0002880001047983 */ /* 0x001ea80000300800 */
[----:B------:R-:W-:Y:S04]  /*15f60*/  STL.64 [R1+0x68], R8 ;  /* 0x0000680801007387 */ /* 0x000fe80000100a00 */
[----:B------:R-:W2:Y:S01]  /*15f70*/  LDL.LU R5, [R1+0x3ec] ;  /* 0x0003ec0001057983 */ /* 0x000ea20000300800 */
[----:B------:R-:W-:-:S02]  /*15f80*/  IMAD.MOV.U32 R6, RZ, RZ, R0 ;  /* 0x000000ffff067224 */ /* 0x000fc400078e0000 */
[----:B------:R-:W-:-:S05]  /*15f90*/  IMAD.MOV.U32 R7, RZ, RZ, R28 ;  /* 0x000000ffff077224 */ /* 0x000fca00078e001c */
[----:B------:R-:W-:Y:S04]  /*15fa0*/  STL.64 [R1+0x60], R6 ;  /* 0x0000600601007387 */ /* 0x000fe80000100a00 */
[----:B--2---:R0:W-:Y:S04]  /*15fb0*/  STL.64 [R1+0xa68], R4 ;  /* 0x000a680401007387 */ /* 0x0041e80000100a00 */
[----:B0-----:R-:W2:Y:S04]  /*15fc0*/  LDL.LU R4, [R1+0x290] ;  /* 0x0002900001047983 */ /* 0x001ea80000300800 */
[----:B------:R-:W2:Y:S04]  /*15fd0*/  LDL.LU R5, [R1+0x3e8] ;  /* 0x0003e80001057983 */ /* 0x000ea80000300800 */
        /* <DEDUP_REMOVED lines=21> */
[----:B------:R-:W3:Y:S04]  /*16130*/  LDL.LU R6, [R1+0x280] ;  /* 0x0002800001067983 */ /* 0x000ee80000300800 */
[----:B------:R-:W4:Y:S04]  /*16140*/  LDL.LU R7, [R1+0x3f0] ;  /* 0x0003f00001077983 */ /* 0x000f280000300800 */
        /* <DEDUP_REMOVED lines=10> */
[----:B------:R-:W4:Y:S04]  /*161f0*/  LDL.LU R8, [R1+0x250] ;  /* 0x0002500001087983 */ /* 0x000f280000300800 */
        /* <DEDUP_REMOVED lines=13> */
[----:B--2---:R-:W-:-:S04]  /*162d0*/  LOP3.LUT R5, R5, R4, RZ, 0x3c, !PT ;  /* 0x0000000405057212 */ /* 0x004fc800078e3cff */
[----:B------:R-:W-:-:S04]  /*162e0*/  LOP3.LUT R4, R5, R4, RZ, 0x3c, !PT ;  /* 0x0000000405047212 */ /* 0x000fc800078e3cff */
[----:B------:R-:W-:-:S05]  /*162f0*/  LOP3.LUT R5, R5, R4, RZ, 0x3c, !PT ;  /* 0x0000000405057212 */ /* 0x000fca00078e3cff */
[----:B------:R0:W-:Y:S04]  /*16300*/  STL.64 [R1+0x58], R4 ;  /* 0x0000580401007387 */ /* 0x0001e80000100a00 */
[----:B0-----:R-:W2:Y:S02]  /*16310*/  LDL.LU.64 R4, [R1+0xaa0] ;  /* 0x000aa00001047983 */ /* 0x001ea40000300a00 */
        /* <DEDUP_REMOVED lines=34> */
[----:B0-----:R-:W2:Y:S01]  /*16540*/  LDL.LU.64 R4, [R1+0xa68] ;  /* 0x000a680001047983 */ /* 0x001ea20000300a00 */
[----:B----4-:R-:W-:Y:S02]  /*16550*/  LOP3.LUT R9, R9, R8, RZ, 0x3c, !PT ;  /* 0x0000000809097212 */ /* 0x010fe400078e3cff */
[----:B---3--:R-:W-:Y:S02]  /*16560*/  LOP3.LUT R11, R11, R10, RZ, 0x3c, !PT ;  /* 0x0000000a0b0b7212 */ /* 0x008fe400078e3cff */
[----:B------:R-:W-:Y:S02]  /*16570*/  LOP3.LUT R8, R9, R8, RZ, 0x3c, !PT ;  /* 0x0000000809087212 */ /* 0x000fe400078e3cff */
[----:B------:R-:W-:-:S02]  /*16580*/  LOP3.LUT R10, R11, R10, RZ, 0x3c, !PT ;  /* 0x0000000a0b0a7212 */ /* 0x000fc400078e3cff */
[----:B------:R-:W-:Y:S02]  /*16590*/  LOP3.LUT R9, R9, R8, RZ, 0x3c, !PT ;  /* 0x0000000809097212 */ /* 0x000fe400078e3cff */
[----:B------:R-:W-:Y:S02]  /*165a0*/  LOP3.LUT R11, R11, R10, RZ, 0x3c, !PT ;  /* 0x0000000a0b0b7212 */ /* 0x000fe400078e3cff */
[----:B--2---:R-:W-:-:S04]  /*165b0*/  LOP3.LUT R5, R5, R4, RZ, 0x3c, !PT ;  /* 0x0000000405057212 */ /* 0x004fc800078e3cff */
[----:B------:R-:W-:-:S04]  /*165c0*/  LOP3.LUT R4, R5, R4, RZ, 0x3c, !PT ;  /* 0x0000000405047212 */ /* 0x000fc800078e3cff */
[----:B------:R-:W-:-:S05]  /*165d0*/  LOP3.LUT R5, R5, R4, RZ, 0x3c, !PT ;  /* 0x0000000405057212 */ /* 0x000fca00078e3cff */
[----:B------:R0:W-:Y:S02]  /*165e0*/  STL.64 [R1+0x18], R4 ;  /* 0x0000180401007387 */ /* 0x0001e40000100a00 */
[----:B0-----:R-:W-:Y:S02]  /*165f0*/  IMAD.MOV.U32 R4, RZ, RZ, R7 ;  /* 0x000000ffff047224 */ /* 0x001fe400078e0007 */
[----:B------:R-:W-:Y:S02]  /*16600*/  IMAD.MOV.U32 R5, RZ, RZ, R6 ;  /* 0x000000ffff057224 */ /* 0x000fe400078e0006 */
[----:B------:R-:W-:Y:S02]  /*16610*/  IMAD.MOV.U32 R6, RZ, RZ, R23 ;  /* 0x000000ffff067224 */ /* 0x000fe400078e0017 */
        /* <DEDUP_REMOVED lines=8> */
[----:B------:R0:W-:Y:S01]  /*166a0*/  STL.64 [R1], R4 ;  /* 0x0000000401007387 */ /* 0x0001e20000100a00 */
[----:B------:R-:W-:Y:S02]  /*166b0*/  IMAD.MOV.U32 R12, RZ, RZ, R17 ;  /* 0x000000ffff0c7224 */ /* 0x000fe400078e0011 */
[----:B------:R-:W-:Y:S02]  /*166c0*/  IMAD.MOV.U32 R13, RZ, RZ, R16 ;  /* 0x000000ffff0d7224 */ /* 0x000fe400078e0010 */
[----:B------:R-:W-:-:S02]  /*166d0*/  IMAD.MOV.U32 R16, RZ, RZ, R21 ;  /* 0x000000ffff107224 */ /* 0x000fc400078e0015 */
[----:B------:R-:W-:Y:S02]  /*166e0*/  IMAD.MOV.U32 R17, RZ, RZ, R20 ;  /* 0x000000ffff117224 */ /* 0x000fe400078e0014 */
[----:B0-----:R-:W-:Y:S02]  /*166f0*/  IMAD.MOV.U32 R4, RZ, RZ, R15 ;  /* 0x000000ffff047224 */ /* 0x001fe400078e000f */
[----:B------:R-:W-:Y:S02]  /*16700*/  IMAD.MOV.U32 R5, RZ, RZ, R14 ;  /* 0x000000ffff057224 */ /* 0x000fe400078e000e */
[----:B------:R-:W-:Y:S02]  /*16710*/  IMAD.MOV.U32 R14, RZ, RZ, R19 ;  /* 0x000000ffff0e7224 */ /* 0x000fe400078e0013 */
[----:B------:R-:W-:Y:S02]  /*16720*/  IMAD.MOV.U32 R15, RZ, RZ, R18 ;  /* 0x000000ffff0f7224 */ /* 0x000fe400078e0012 */
[----:B------:R-:W-:Y:S01]  /*16730*/  IMAD.MOV.U32 R18, RZ, RZ, R24 ;  /* 0x000000ffff127224 */ /* 0x000fe200078e0018 */
[----:B------:R-:W-:Y:S04]  /*16740*/  STL.64 [R1+0x820], R4 ;  /* 0x0008200401007387 */ /* 0x000fe80000100a00 */
[----:B------:R-:W-:Y:S04]  /*16750*/  STL.64 [R1+0x828], R6 ;  /* 0x0008280601007387 */ /* 0x000fe80000100a00 */
[----:B------:R-:W-:Y:S01]  /*16760*/  STL.64 [R1+0x830], R8 ;  /* 0x0008300801007387 */ /* 0x000fe20000100a00 */
[----:B------:R-:W-:-:S03]  /*16770*/  IMAD.MOV.U32 R19, RZ, RZ, R3 ;  /* 0x000000ffff137224 */ /* 0x000fc600078e0003 */
[----:B------:R-:W-:Y:S04]  /*16780*/  STL.64 [R1+0x838], R10 ;  /* 0x0008380a01007387 */ /* 0x000fe80000100a00 */
[----:B------:R-:W-:Y:S04]  /*16790*/  STL.64 [R1+0x840], R12 ;  /* 0x0008400c01007387 */ /* 0x000fe80000100a00 */
[----:B------:R-:W-:Y:S04]  /*167a0*/  STL.64 [R1+0x848], R14 ;  /* 0x0008480e01007387 */ /* 0x000fe80000100a00 */
[----:B------:R-:W-:Y:S04]  /*167b0*/  STL.64 [R1+0x850], R16 ;  /* 0x0008501001007387 */ /* 0x000fe80000100a00 */
[----:B------:R0:W-:Y:S04]  /*167c0*/  STL.64 [R1+0x858], R18 ;  /* 0x0008581201007387 */ /* 0x0001e80000100a00 */
[----:B------:R-:W2:Y:S04]  /*167d0*/  LDL.LU R22, [R1+0x210] ;  /* 0x0002100001167983 */ /* 0x000ea80000300800 */
[----:B------:R-:W2:Y:S01]  /*167e0*/  LDL.LU R23, [R1+0x424] ;  /* 0x0004240001177983 */ /* 0x000ea20000300800 */
[----:B------:R-:W-:-:S03]  /*167f0*/  IMAD.MOV.U32 R21, RZ, RZ, R25 ;  /* 0x000000ffff157224 */ /* 0x000fc600078e0019 */
[----:B------:R-:W3:Y:S04]  /*16800*/  LDL.LU R24, [R1+0x208] ;  /* 0x0002080001187983 */ /* 0x000ee80000300800 */
[----:B------:R-:W3:Y:S04]  /*16810*/  LDL.LU R25, [R1+0x428] ;  /* 0x0004280001197983 */ /* 0x000ee80000300800 */
[----:B------:R-:W4:Y:S04]  /*16820*/  LDL.LU R26, [R1+0x200] ;  /* 0x00020000011a7983 */ /* 0x000f280000300800 */
[----:B------:R-:W4:Y:S04]  /*16830*/  LDL.LU R27, [R1+0x42c] ;  /* 0x00042c00011b7983 */ /* 0x000f280000300800 */
        /* <DEDUP_REMOVED lines=31> */
[----:B------:R-:W2:Y:S01]  /*16a30*/  LDL.LU R19, [R1+0x434] ;  /* 0x0004340001137983 */ /* 0x000ea20000300800 */
[----:B------:R-:W-:-:S02]  /*16a40*/  LOP3.LUT R23, R23, R22, RZ, 0x3c, !PT ;  /* 0x0000001617177212 */ /* 0x000fc400078e3cff */
[----:B---3--:R-:W-:Y:S01]  /*16a50*/  LOP3.LUT R25, R25, R24, RZ, 0x3c, !PT ;  /* 0x0000001819197212 */ /* 0x008fe200078e3cff */
[----:B--2---:R0:W-:Y:S04]  /*16a60*/  STL.64 [R1+0xa60], R18 ;  /* 0x000a601201007387 */ /* 0x0041e80000100a00 */
[----:B0-----:R-:W2:Y:S04]  /*16a70*/  LDL.LU R18, [R1+0x1f8] ;  /* 0x0001f80001127983 */ /* 0x001ea80000300800 */
        /* <DEDUP_REMOVED lines=14> */
[----:B------:R-:W-:Y:S01]  /*16b60*/  LOP3.LUT R22, R23, R22, RZ, 0x3c, !PT ;  /* 0x0000001617167212 */ /* 0x000fe200078e3cff */
[----:B------:R-:W-:-:S02]  /*16b70*/  IMAD.MOV.U32 R20, RZ, RZ, R0 ;  /* 0x000000ffff147224 */ /* 0x000fc400078e0000 */
[----:B------:R-:W3:Y:S04]  /*16b80*/  LDL.LU R5, [R1+0x488] ;  /* 0x0004880001057983 */ /* 0x000ee80000300800 */
[----:B------:R-:W3:Y:S01]  /*16b90*/  LDL.LU R28, [R1+0x20c] ;  /* 0x00020c00011c7983 */ /* 0x000ee20000300800 */
[----:B----4-:R-:W-:-:S03]  /*16ba0*/  LOP3.LUT R27, R27, R26, RZ, 0x3c, !PT ;  /* 0x0000001a1b1b7212 */ /* 0x010fc600078e3cff */
[----:B------:R-:W4:Y:S01]  /*16bb0*/  LDL.LU R29, [R1+0x48c] ;  /* 0x00048c00011d7983 */ /* 0x000f220000300800 */
[----:B------:R-:W-:-:S03]  /*16bc0*/  LOP3.LUT R24, R25, R24, RZ, 0x3c, !PT ;  /* 0x0000001819187212 */ /* 0x000fc600078e3cff */
[----:B------:R-:W4:Y:S01]  /*16bd0*/  LDL.LU R3, [R1+0x214] ;  /* 0x0002140001037983 */ /* 0x000f220000300800 */
[----:B------:R-:W-:-:S03]  /*16be0*/  LOP3.LUT R23, R23, R22, RZ, 0x3c, !PT ;  /* 0x0000001617177212 */ /* 0x000fc600078e3cff */
[----:B------:R-:W4:Y:S04]  /*16bf0*/  LDL.LU R0, [R1+0x490] ;  /* 0x0004900001007983 */ /* 0x000f280000300800 */
[----:B------:R0:W-:Y:S01]  /*16c00*/  STL.64 [R1+0x860], R20 ;  /* 0x0008601401007387 */ /* 0x0001e20000100a00 */
[----:B------:R-:W-:Y:S02]  /*16c10*/  LOP3.LUT R26, R27, R26, RZ, 0x3c, !PT ;  /* 0x0000001a1b1a7212 */ /* 0x000fe400078e3cff */
[----:B------:R-:W-:Y:S02]  /*16c20*/  LOP3.LUT R25, R25, R24, RZ, 0x3c, !PT ;  /* 0x0000001819197212 */ /* 0x000fe400078e3cff */
[----:B------:R-:W-:Y:S01]  /*16c30*/  LOP3.LUT R27, R27, R26, RZ, 0x3c, !PT ;  /* 0x0000001a1b1b7212 */ /* 0x000fe200078e3cff */
[----:B0-----:R-:W3:Y:S04]  /*16c40*/  LDL.LU R20, [R1+0x1c4] ;  /* 0x0001c40001147983 */ /* 0x001ee80000300800 */
[----:B------:R-:W4:Y:S04]  /*16c50*/  LDL.LU R21, [R1+0x468] ;  /* 0x0004680001157983 */ /* 0x000f280000300800 */
[----:B------:R0:W-:Y:S04]  /*16c60*/  STL.64 [R1+0x868], R22 ;  /* 0x0008681601007387 */ /* 0x0001e80000100a00 */
[----:B0-----:R-:W3:Y:S04]  /*16c70*/  LDL.LU R22, [R1+0x1bc] ;  /* 0x0001bc0001167983 */ /* 0x001ee80000300800 */
[----:B------:R-:W4:Y:S04]  /*16c80*/  LDL.LU R23, [R1+0x464] ;  /* 0x0004640001177983 */ /* 0x000f280000300800 */
[----:B------:R0:W-:Y:S04]  /*16c90*/  STL.64 [R1+0x870], R24 ;  /* 0x0008701801007387 */ /* 0x0001e80000100a00 */
[----:B0-----:R-:W3:Y:S04]  /*16ca0*/  LDL.LU R24, [R1+0x1b4] ;  /* 0x0001b40001187983 */ /* 0x001ee80000300800 */
[----:B------:R-:W3:Y:S04]  /*16cb0*/  LDL.LU R25, [R1+0x460] ;  /* 0x0004600001197983 */ /* 0x000ee80000300800 */
[----:B------:R0:W-:Y:S04]  /*16cc0*/  STL.64 [R1+0x878], R26 ;  /* 0x0008781a01007387 */ /* 0x0001e80000100a00 */
[----:B0-----:R-:W4:Y:S04]  /*16cd0*/  LDL.LU R26, [R1+0x1ac] ;  /* 0x0001ac00011a7983 */ /* 0x001f280000300800 */
[----:B------:R-:W4:Y:S01]  /*16ce0*/  LDL.LU R27, [R1+0x45c] ;  /* 0x00045c00011b7983 */ /* 0x000f220000300800 */
        /* <DEDUP_REMOVED lines=51> */
[----:B--2---:R-:W-:-:S04]  /*17020*/  LOP3.LUT R19, R19, R18, RZ, 0x3c, !PT ;  /* 0x0000001213137212 */ /* 0x004fc800078e3cff */
[----:B------:R-:W-:-:S04]  /*17030*/  LOP3.LUT R18, R19, R18, RZ, 0x3c, !PT ;  /* 0x0000001213127212 */ /* 0x000fc800078e3cff */
[----:B------:R-:W-:-:S05]  /*17040*/  LOP3.LUT R19, R19, R18, RZ, 0x3c, !PT ;  /* 0x0000001213137212 */ /* 0x000fca00078e3cff */
[----:B------:R0:W-:Y:S04]  /*17050*/  STL.64 [R1+0x180], R18 ;  /* 0x0001801201007387 */ /* 0x0001e80000100a00 */
[----:B0-----:R-:W2:Y:S01]  /*17060*/  LDL.LU.64 R18, [R1+0xa10] ;  /* 0x000a100001127983 */ /* 0x001ea20000300a00 */
[----:B---3--:R-:W-:Y:S02]  /*17070*/  LOP3.LUT R25, R25, R24, RZ, 0x3c, !PT ;  /* 0x0000001819197212 */ /* 0x008fe400078e3cff */
[----:B------:R-:W-:Y:S02]  /*17080*/  LOP3.LUT R26, R27, R26, RZ, 0x3c, !PT ;  /* 0x0000001a1b1a7212 */ /* 0x000fe400078e3cff */
[----:B------:R-:W-:Y:S02]  /*17090*/  LOP3.LUT R24, R25, R24, RZ, 0x3c, !PT ;  /* 0x0000001819187212 */ /* 0x000fe400078e3cff */
[----:B------:R-:W-:-:S02]  /*170a0*/  LOP3.LUT R27, R27, R26, RZ, 0x3c, !PT ;  /* 0x0000001a1b1b7212 */ /* 0x000fc400078e3cff */
[----:B------:R-:W-:-:S03]  /*170b0*/  LOP3.LUT R25, R25, R24, RZ, 0x3c, !PT ;  /* 0x0000001819197212 */ /* 0x000fc600078e3cff */
[----:B------:R0:W-:Y:S04]  /*170c0*/  STL.64 [R1+0x188], R26 ;  /* 0x0001881a01007387 */ /* 0x0001e80000100a00 */
[----:B------:R1:W-:Y:S01]  /*170d0*/  STL.64 [R1+0x190], R24 ;  /* 0x0001901801007387 */ /* 0x0003e20000100a00 */
[----:B0-----:R-:W-:Y:S02]  /*170e0*/  IMAD.MOV.U32 R26, RZ, RZ, R23 ;  /* 0x000000ffff1a7224 */ /* 0x001fe400078e0017 */
[----:B------:R-:W-:Y:S02]  /*170f0*/  IMAD.MOV.U32 R27, RZ, RZ, R22 ;  /* 0x000000ffff1b7224 */ /* 0x000fe400078e0016 */
[----:B-1----:R-:W-:Y:S02]  /*17100*/  IMAD.MOV.U32 R24, RZ, RZ, R21 ;  /* 0x000000ffff187224 */ /* 0x002fe400078e0015 */
[----:B------:R-:W-:-:S02]  /*17110*/  IMAD.MOV.U32 R25, RZ, RZ, R20 ;  /* 0x000000ffff197224 */ /* 0x000fc400078e0014 */
[----:B------:R-:W-:Y:S02]  /*17120*/  IMAD.MOV.U32 R20, RZ, RZ, R17 ;  /* 0x000000ffff147224 */ /* 0x000fe400078e0011 */
[----:B------:R-:W-:Y:S01]  /*17130*/  IMAD.MOV.U32 R21, RZ, RZ, R16 ;  /* 0x000000ffff157224 */ /* 0x000fe200078e0010 */
[----:B------:R0:W-:Y:S01]  /*17140*/  STL.64 [R1+0x3a0], R26 ;  /* 0x0003a01a01007387 */ /* 0x0001e20000100a00 */
[----:B------:R-:W-:Y:S02]  /*17150*/  IMAD.MOV.U32 R16, RZ, RZ, R13 ;  /* 0x000000ffff107224 */ /* 0x000fe400078e000d */
[----:B------:R-:W-:Y:S01]  /*17160*/  IMAD.MOV.U32 R17, RZ, RZ, R12 ;  /* 0x000000ffff117224 */ /* 0x000fe200078e000c */
[----:B------:R-:W-:Y:S01]  /*17170*/  STL.64 [R1+0x3a8], R24 ;  /* 0x0003a81801007387 */ /* 0x000fe20000100a00 */
[----:B------:R-:W-:Y:S02]  /*17180*/  IMAD.MOV.U32 R12, RZ, RZ, R9 ;  /* 0x000000ffff0c7224 */ /* 0x000fe400078e0009 */
[----:B------:R-:W-:-:S02]  /*17190*/  IMAD.MOV.U32 R13, RZ, RZ, R8 ;  /* 0x000000ffff0d7224 */ /* 0x000fc400078e0008 */
[----:B------:R-:W-:Y:S02]  /*171a0*/  IMAD.MOV.U32 R8, RZ, RZ, R5 ;  /* 0x000000ffff087224 */ /* 0x000fe400078e0005 */
[----:B------:R-:W-:Y:S02]  /*171b0*/  IMAD.MOV.U32 R9, RZ, RZ, R4 ;  /* 0x000000ffff097224 */ /* 0x000fe400078e0004 */
[----:B--2---:R-:W-:Y:S02]  /*171c0*/  IMAD.MOV.U32 R22, RZ, RZ, R19 ;  /* 0x000000ffff167224 */ /* 0x004fe400078e0013 */
[----:B------:R-:W-:Y:S02]  /*171d0*/  IMAD.MOV.U32 R23, RZ, RZ, R18 ;  /* 0x000000ffff177224 */ /* 0x000fe400078e0012 */
[----:B------:R-:W-:Y:S02]  /*171e0*/  IMAD.MOV.U32 R18, RZ, RZ, R15 ;  /* 0x000000ffff127224 */ /* 0x000fe400078e000f */
[----:B------:R-:W-:-:S02]  /*171f0*/  IMAD.MOV.U32 R19, RZ, RZ, R14 ;  /* 0x000000ffff137224 */ /* 0x000fc400078e000e */
[----:B------:R-:W-:Y:S02]  /*17200*/  IMAD.MOV.U32 R14, RZ, RZ, R11 ;  /* 0x000000ffff0e7224 */ /* 0x000fe400078e000b */
[----:B------:R-:W-:Y:S01]  /*17210*/  IMAD.MOV.U32 R15, RZ, RZ, R10 ;  /* 0x000000ffff0f7224 */ /* 0x000fe200078e000a */
[----:B------:R-:W-:Y:S04]  /*17220*/  STL.64 [R1+0x3b0], R22 ;  /* 0x0003b01601007387 */ /* 0x000fe80000100a00 */
[----:B------:R-:W-:Y:S01]  /*17230*/  STL.64 [R1+0x3b8], R20 ;  /* 0x0003b81401007387 */ /* 0x000fe20000100a00 */
[----:B------:R-:W-:Y:S02]  /*17240*/  IMAD.MOV.U32 R10, RZ, RZ, R7 ;  /* 0x000000ffff0a7224 */ /* 0x000fe400078e0007 */
[----:B------:R-:W-:Y:S01]  /*17250*/  IMAD.MOV.U32 R11, RZ, RZ, R6 ;  /* 0x000000ffff0b7224 */ /* 0x000fe200078e0006 */
[----:B------:R-:W-:Y:S04]  /*17260*/  STL.64 [R1+0x3c0], R18 ;  /* 0x0003c01201007387 */ /* 0x000fe80000100a00 */
[----:B------:R-:W-:Y:S04]  /*17270*/  STL.64 [R1+0x3c8], R16 ;  /* 0x0003c81001007387 */ /* 0x000fe80000100a00 */
[----:B------:R-:W-:Y:S01]  /*17280*/  STL.64 [R1+0x3d0], R14 ;  /* 0x0003d00e01007387 */ /* 0x000fe20000100a00 */
[----:B------:R-:W-:-:S02]  /*17290*/  IMAD.MOV.U32 R6, RZ, RZ, R29 ;  /* 0x000000ffff067224 */ /* 0x000fc400078e001d */
[----:B------:R-:W-:Y:S01]  /*172a0*/  IMAD.MOV.U32 R7, RZ, RZ, R28 ;  /* 0x000000ffff077224 */ /* 0x000fe200078e001c */
[----:B------:R-:W-:Y:S04]  /*172b0*/  STL.64 [R1+0x3d8], R12 ;  /* 0x0003d80c01007387 */ /* 0x000fe80000100a00 */
[----:B------:R-:W-:Y:S04]  /*172c0*/  STL.64 [R1+0x3e0], R10 ;  /* 0x0003e00a01007387 */ /* 0x000fe80000100a00 */
[----:B------:R-:W-:Y:S04]  /*172d0*/  STL.64 [R1+0x3e8], R8 ;  /* 0x0003e80801007387 */ /* 0x000fe80000100a00 */
        /* <DEDUP_REMOVED lines=155> */
[----:B------:R4:W-:Y:S02]  /*17c90*/  STL.64 [R1+0x478], R26 ;  /* 0x0004781a01007387 */ /* 0x0009e40000100a00 */
[----:B----4-:R-:W-:Y:S02]  /*17ca0*/  IMAD.MOV.U32 R26, RZ, RZ, R25 ;  /* 0x000000ffff1a7224 */ /* 0x010fe400078e0019 */
[----:B---3--:R-:W-:Y:S02]  /*17cb0*/  IMAD.MOV.U32 R25, RZ, RZ, R22 ;  /* 0x000000ffff197224 */ /* 0x008fe400078e0016 */
[----:B------:R-:W-:Y:S02]  /*17cc0*/  IMAD.MOV.U32 R22, RZ, RZ, R21 ;  /* 0x000000ffff167224 */ /* 0x000fe400078e0015 */
[----:B------:R-:W-:Y:S02]  /*17cd0*/  IMAD.MOV.U32 R21, RZ, RZ, R18 ;  /* 0x000000ffff157224 */ /* 0x000fe400078e0012 */
[----:B------:R-:W-:-:S02]  /*17ce0*/  IMAD.MOV.U32 R18, RZ, RZ, R17 ;  /* 0x000000ffff127224 */ /* 0x000fc400078e0011 */
[----:B------:R-:W-:Y:S02]  /*17cf0*/  IMAD.MOV.U32 R17, RZ, RZ, R14 ;  /* 0x000000ffff117224 */ /* 0x000fe400078e000e */
[----:B------:R-:W-:Y:S02]  /*17d00*/  IMAD.MOV.U32 R14, RZ, RZ, R13 ;  /* 0x000000ffff0e7224 */ /* 0x000fe400078e000d */
[----:B------:R-:W-:Y:S02]  /*17d10*/  IMAD.MOV.U32 R13, RZ, RZ, R10 ;  /* 0x000000ffff0d7224 */ /* 0x000fe400078e000a */
[----:B------:R-:W-:Y:S02]  /*17d20*/  IMAD.MOV.U32 R10, RZ, RZ, R3 ;  /* 0x000000ffff0a7224 */ /* 0x000fe400078e0003 */
[----:B------:R-:W0:Y:S01]  /*17d30*/  LDC R3, c[0x0][0x23c] ;  /* 0x00008f00ff037b82 */ /* 0x000e220000000800 */
[----:B------:R-:W-:Y:S02]  /*17d40*/  IMAD.MOV.U32 R27, RZ, RZ, R24 ;  /* 0x000000ffff1b7224 */ /* 0x000fe400078e0018 */
[----:B------:R-:W-:-:S02]  /*17d50*/  IMAD.MOV.U32 R24, RZ, RZ, R23 ;  /* 0x000000ffff187224 */ /* 0x000fc400078e0017 */
[----:B------:R-:W-:Y:S02]  /*17d60*/  IMAD.MOV.U32 R23, RZ, RZ, R20 ;  /* 0x000000ffff177224 */ /* 0x000fe400078e0014 */
[----:B------:R-:W-:Y:S02]  /*17d70*/  IMAD.MOV.U32 R20, RZ, RZ, R19 ;  /* 0x000000ffff147224 */ /* 0x000fe400078e0013 */
[----:B------:R-:W-:Y:S01]  /*17d80*/  IMAD.MOV.U32 R19, RZ, RZ, R16 ;  /* 0x000000ffff137224 */ /* 0x000fe200078e0010 */
[----:B------:R-:W-:Y:S01]  /*17d90*/  STL.64 [R1+0x480], R26 ;  /* 0x0004801a01007387 */ /* 0x000fe20000100a00 */
[----:B------:R-:W-:-:S03]  /*17da0*/  IMAD.MOV.U32 R16, RZ, RZ, R15 ;  /* 0x000000ffff107224 */ /* 0x000fc600078e000f */
[----:B------:R-:W-:Y:S01]  /*17db0*/  STL.64 [R1+0x488], R24 ;  /* 0x0004881801007387 */ /* 0x000fe20000100a00 */
[----:B------:R-:W-:-:S03]  /*17dc0*/  IMAD.MOV.U32 R15, RZ, RZ, R12 ;  /* 0x000000ffff0f7224 */ /* 0x000fc600078e000c */
[----:B------:R-:W-:Y:S01]  /*17dd0*/  STL.64 [R1+0x490], R22 ;  /* 0x0004901601007387 */ /* 0x000fe20000100a00 */
[----:B------:R-:W-:-:S03]  /*17de0*/  IMAD.MOV.U32 R12, RZ, RZ, R11 ;  /* 0x000000ffff0c7224 */ /* 0x000fc600078e000b */
[----:B------:R-:W-:Y:S04]  /*17df0*/  STL.64 [R1+0x498], R20 ;  /* 0x0004981401007387 */ /* 0x000fe80000100a00 */
[----:B------:R-:W-:Y:S04]  /*17e00*/  STL.64 [R1+0x4a0], R18 ;  /* 0x0004a01201007387 */ /* 0x000fe80000100a00 */
[----:B------:R-:W-:Y:S04]  /*17e10*/  STL.64 [R1+0x4a8], R16 ;  /* 0x0004a81001007387 */ /* 0x000fe80000100a00 */
[----:B------:R-:W-:Y:S01]  /*17e20*/  STL.64 [R1+0x4b0], R14 ;  /* 0x0004b00e01007387 */ /* 0x000fe20000100a00 */
[----:B------:R-:W-:-:S03]  /*17e30*/  IMAD.MOV.U32 R11, RZ, RZ, R8 ;  /* 0x000000ffff0b7224 */ /* 0x000fc600078e0008 */
[----:B------:R-:W-:Y:S01]  /*17e40*/  STL.64 [R1+0x4b8], R12 ;  /* 0x0004b80c01007387 */ /* 0x000fe20000100a00 */
[----:B------:R-:W-:Y:S02]  /*17e50*/  IMAD.MOV.U32 R8, RZ, RZ, R6 ;  /* 0x000000ffff087224 */ /* 0x000fe400078e0006 */
[----:B------:R-:W-:Y:S01]  /*17e60*/  IMAD.MOV.U32 R6, RZ, RZ, R28 ;  /* 0x000000ffff067224 */ /* 0x000fe200078e001c */
[----:B0-----:R0:W-:Y:S04]  /*17e70*/  STL.64 [R1+0x910], R2 ;  /* 0x0009100201007387 */ /* 0x0011e80000100a00 */
[----:B------:R-:W-:Y:S04]  /*17e80*/  STL.64 [R1+0x4c0], R10 ;  /* 0x0004c00a01007387 */ /* 0x000fe80000100a00 */
[----:B------:R-:W-:Y:S01]  /*17e90*/  STL.64 [R1+0x4c8], R8 ;  /* 0x0004c80801007387 */ /* 0x000fe20000100a00 */
[----:B0-----:R-:W-:-:S02]  /*17ea0*/  IMAD.MOV.U32 R2, RZ, RZ, R4 ;  /* 0x000000ffff027224 */ /* 0x001fc400078e0004 */
[----:B------:R-:W-:Y:S02]  /*17eb0*/  IMAD.MOV.U32 R3, RZ, RZ, R7 ;  /* 0x000000ffff037224 */ /* 0x000fe400078e0007 */
[----:B------:R-:W-:-:S03]  /*17ec0*/  IMAD.MOV.U32 R7, RZ, RZ, R5 ;  /* 0x000000ffff077224 */ /* 0x000fc600078e0005 */
[----:B------:R0:W-:Y:S04]  /*17ed0*/  STL.64 [R1+0x4d0], R2 ;  /* 0x0004d00201007387 */ /* 0x0001e80000100a00 */
[----:B0-----:R-:W2:Y:S04]  /*17ee0*/  LDL.LU R2, [R1+0x560] ;  /* 0x0005600001027983 */ /* 0x001ea80000300800 */
[----:B------:R-:W-:Y:S04]  /*17ef0*/  STL.64 [R1+0x4d8], R6 ;  /* 0x0004d80601007387 */ /* 0x000fe80000100a00 */
[----:B------:R-:W3:Y:S01]  /*17f00*/  LDL.LU R3, [R1+0x198] ;  /* 0x0001980001037983 */ /* 0x000ee20000300800 */
[----:B------:R-:W-:-:S02]  /*17f10*/  IMAD.MOV.U32 R4, RZ, RZ, R0 ;  /* 0x000000ffff047224 */ /* 0x000fc400078e0000 */
[----:B------:R-:W-:-:S05]  /*17f20*/  IMAD.MOV.U32 R5, RZ, RZ, R29 ;  /* 0x000000ffff057224 */ /* 0x000fca00078e001d */
[----:B------:R-:W-:Y:S04]  /*17f30*/  STL.64 [R1+0x4e0], R4 ;  /* 0x0004e00401007387 */ /* 0x000fe80000100a00 */
[----:B---3--:R0:W-:Y:S04]  /*17f40*/  STL [R1+0x918], R3 ;  /* 0x0009180301007387 */ /* 0x0081e80000100800 */
[----:B0-----:R-:W2:Y:S04]  /*17f50*/  LDL.LU R3, [R1+0x384] ;  /* 0x0003840001037983 */ /* 0x001ea80000300800 */
        /* <DEDUP_REMOVED lines=58> */
[----:B------:R-:W4:Y:S04]  /*18300*/  LDL.LU.64 R14, [R1+0x128] ;  /* 0x00012800010e7983 */ /* 0x000f280000300a00 */
[----:B------:R-:W4:Y:S04]  /*18310*/  LDL.LU.64 R12, [R1+0x120] ;  /* 0x00012000010c7983 */ /* 0x000f280000300a00 */
[----:B------:R-:W4:Y:S04]  /*18320*/  LDL.LU.64 R10, [R1+0x118] ;  /* 0x00011800010a7983 */ /* 0x000f280000300a00 */
[----:B------:R-:W4:Y:S04]  /*18330*/  LDL.LU.64 R8, [R1+0x110] ;  /* 0x0001100001087983 */ /* 0x000f280000300a00 */
[----:B------:R-:W4:Y:S04]  /*18340*/  LDL.LU.64 R6, [R1+0x108] ;  /* 0x0001080001067983 */ /* 0x000f280000300a00 */
[----:B------:R-:W4:Y:S04]  /*18350*/  LDL.LU.64 R4, [R1+0x100] ;  /* 0x0001000001047983 */ /* 0x000f280000300a00 */
[----:B------:R-:W4:Y:S01]  /*18360*/  LDL.LU.64 R28, [R1+0xf8] ;  /* 0x0000f800011c7983 */ /* 0x000f220000300a00 */
        /* <DEDUP_REMOVED lines=74> */
[----:B0-----:R-:W2:Y:S04]  /*18810*/  LDL.LU.64 R2, [R1+0x920] ;  /* 0x0009200001027983 */ /* 0x001ea80000300a00 */
[----:B--2---:R0:W-:Y:S04]  /*18820*/  STL.64 [R1+0x560], R2 ;  /* 0x0005600201007387 */ /* 0x0041e80000100a00 */
[----:B0-----:R-:W2:Y:S01]  /*18830*/  LDL.LU R3, [R1+0x918] ;  /* 0x0009180001037983 */ /* 0x001ea20000300800 */
[----:B---3--:R-:W-:-:S02]  /*18840*/  IMAD.MOV.U32 R2, RZ, RZ, R26 ;  /* 0x000000ffff027224 */ /* 0x008fc400078e001a */
[----:B----4-:R-:W-:-:S03]  /*18850*/  IMAD.MOV.U32 R26, RZ, RZ, R24 ;  /* 0x000000ffff1a7224 */ /* 0x010fc600078e0018 */
[----:B--2---:R0:W-:Y:S04]  /*18860*/  STL.64 [R1+0x568], R2 ;  /* 0x0005680201007387 */ /* 0x0041e80000100a00 */
[----:B0-----:R-:W2:Y:S04]  /*18870*/  LDL.LU.64 R2, [R1+0x910] ;  /* 0x0009100001027983 */ /* 0x001ea80000300a00 */
[----:B------:R0:W-:Y:S01]  /*18880*/  STL.64 [R1+0x570], R26 ;  /* 0x0005701a01007387 */ /* 0x0001e20000100a00 */
[----:B------:R-:W-:Y:S02]  /*18890*/  IMAD.MOV.U32 R24, RZ, RZ, R20 ;  /* 0x000000ffff187224 */ /* 0x000fe400078e0014 */
[----:B------:R-:W-:-:S02]  /*188a0*/  IMAD.MOV.U32 R20, RZ, RZ, R16 ;  /* 0x000000ffff147224 */ /* 0x000fc400078e0010 */
[----:B0-----:R-:W-:Y:S02]  /*188b0*/  IMAD.MOV.U32 R26, RZ, RZ, R22 ;  /* 0x000000ffff1a7224 */ /* 0x001fe400078e0016 */
[----:B------:R-:W-:Y:S02]  /*188c0*/  IMAD.MOV.U32 R27, RZ, RZ, R25 ;  /* 0x000000ffff1b7224 */ /* 0x000fe400078e0019 */
[----:B------:R-:W-:Y:S02]  /*188d0*/  IMAD.MOV.U32 R25, RZ, RZ, R23 ;  /* 0x000000ffff197224 */ /* 0x000fe400078e0017 */
[----:B------:R-:W-:Y:S02]  /*188e0*/  IMAD.MOV.U32 R22, RZ, RZ, R18 ;  /* 0x000000ffff167224 */ /* 0x000fe400078e0012 */
[----:B------:R-:W-:Y:S02]  /*188f0*/  IMAD.MOV.U32 R23, RZ, RZ, R21 ;  /* 0x000000ffff177224 */ /* 0x000fe400078e0015 */
[----:B------:R-:W-:-:S02]  /*18900*/  IMAD.MOV.U32 R21, RZ, RZ, R19 ;  /* 0x000000ffff157224 */ /* 0x000fc400078e0013 */
[----:B------:R-:W-:Y:S02]  /*18910*/  IMAD.MOV.U32 R18, RZ, RZ, R0 ;  /* 0x000000ffff127224 */ /* 0x000fe400078e0000 */
[----:B------:R-:W-:Y:S01]  /*18920*/  IMAD.MOV.U32 R19, RZ, RZ, R17 ;  /* 0x000000ffff137224 */ /* 0x000fe200078e0011 */
[----:B------:R0:W-:Y:S04]  /*18930*/  STL.64 [R1+0x578], R26 ;  /* 0x0005781a01007387 */ /* 0x0001e80000100a00 */
[----:B------:R-:W-:Y:S04]  /*18940*/  STL.64 [R1+0x580], R24 ;  /* 0x0005801801007387 */ /* 0x000fe80000100a00 */
[----:B------:R-:W-:Y:S04]  /*18950*/  STL.64 [R1+0x588], R22 ;  /* 0x0005881601007387 */ /* 0x000fe80000100a00 */
[----:B------:R-:W-:Y:S04]  /*18960*/  STL.64 [R1+0x590], R20 ;  /* 0x0005901401007387 */ /* 0x000fe80000100a00 */
[----:B------:R-:W-:Y:S01]  /*18970*/  STL.64 [R1+0x598], R18 ;  /* 0x0005981201007387 */ /* 0x000fe20000100a00 */
[----:B--2---:R-:W-:-:S04]  /*18980*/  IMAD.SHL.U32 R3, R3, 0x40, RZ ;  /* 0x0000004003037824 */ /* 0x004fc800078e00ff */
[----:B------:R-:W-:-:S04]  /*18990*/  IMAD.WIDE R16, R3, 0x2, R14 ;  /* 0x0000000203107825 */ /* 0x000fc800078e020e */
[----:B------:R-:W-:-:S04]  /*189a0*/  IMAD.WIDE R14, R3, 0x2, R12 ;  /* 0x00000002030e7825 */ /* 0x000fc800078e020c */
[----:B------:R-:W-:-:S04]  /*189b0*/  IMAD.WIDE R12, R3, 0x2, R10 ;  /* 0x00000002030c7825 */ /* 0x000fc800078e020a */
[----:B------:R-:W-:-:S04]  /*189c0*/  IMAD.WIDE R10, R3, 0x2, R8 ;  /* 0x00000002030a7825 */ /* 0x000fc800078e0208 */
[C---:B------:R-:W-:Y:S01]  /*189d0*/  IMAD.WIDE R8, R3.reuse, 0x2, R6 ;  /* 0x0000000203087825 */ /* 0x040fe200078e0206 */
[----:B------:R-:W-:Y:S04]  /*189e0*/  STL.64 [R1+0x398], R16 ;  /* 0x0003981001007387 */ /* 0x000fe80000100a00 */
[----:B------:R-:W-:Y:S04]  /*189f0*/  STL.64 [R1+0x390], R14 ;  /* 0x0003900e01007387 */ /* 0x000fe80000100a00 */
[----:B------:R-:W-:Y:S04]  /*18a00*/  STL.64 [R1+0x388], R12 ;  /* 0x0003880c01007387 */ /* 0x000fe80000100a00 */
[----:B------:R-:W-:Y:S04]  /*18a10*/  STL.64 [R1+0x380], R10 ;  /* 0x0003800a01007387 */ /* 0x000fe80000100a00 */
[----:B------:R-:W-:Y:S04]  /*18a20*/  STL.64 [R1+0x378], R8 ;  /* 0x0003780801007387 */ /* 0x000fe80000100a00 */
[----:B0-----:R-:W2:Y:S01]  /*18a30*/  LDL.LU.64 R26, [R1+0x60] ;  /* 0x00006000011a7983 */ /* 0x001ea20000300a00 */
[----:B------:R-:W-:-:S04]  /*18a40*/  IMAD.WIDE R6, R3, 0x2, R4 ;  /* 0x0000000203067825 */ /* 0x000fc800078e0204 */
[C---:B------:R-:W-:Y:S01]  /*18a50*/  IMAD.WIDE R4, R3.reuse, 0x2, R28 ;  /* 0x0000000203047825 */ /* 0x040fe200078e021c */
[----:B------:R-:W-:Y:S04]  /*18a60*/  STL.64 [R1+0x370], R6 ;  /* 0x0003700601007387 */ /* 0x000fe80000100a00 */
[----:B--2---:R0:W-:Y:S04]  /*18a70*/  STL.64 [R1+0x880], R26 ;  /* 0x0008801a01007387 */ /* 0x0041e80000100a00 */
[----:B------:R-:W-:Y:S04]  /*18a80*/  STL.64 [R1+0x368], R4 ;  /* 0x0003680401007387 */ /* 0x000fe80000100a00 */
[----:B0-----:R-:W2:Y:S04]  /*18a90*/  LDL.LU.64 R26, [R1+0x68] ;  /* 0x00006800011a7983 */ /* 0x001ea80000300a00 */
[----:B--2---:R0:W-:Y:S04]  /*18aa0*/  STL.64 [R1+0x888], R26 ;  /* 0x0008881a01007387 */ /* 0x0041e80000100a00 */
        /* <DEDUP_REMOVED lines=33> */
[----:B------:R-:W3:Y:S04]  /*18cc0*/  LDL.LU.64 R24, [R1+0x58] ;  /* 0x0000580001187983 */ /* 0x000ee80000300a00 */
[----:B------:R-:W4:Y:S04]  /*18cd0*/  LDL.LU.64 R22, [R1+0x50] ;  /* 0x0000500001167983 */ /* 0x000f280000300a00 */
        /* <DEDUP_REMOVED lines=9> */
[----:B------:R-:W4:Y:S01]  /*18d70*/  LDL.LU.64 R28, [R1] ;  /* 0x00000000011c7983 */ /* 0x000f220000300a00 */
[----:B--2---:R-:W-:-:S05]  /*18d80*/  IMAD.WIDE R26, R3, 0x2, R26 ;  /* 0x00000002031a7825 */ /* 0x004fca00078e021a */
[----:B------:R0:W-:Y:S04]  /*18d90*/  STL.64 [R1+0x360], R26 ;  /* 0x0003601a01007387 */ /* 0x0001e80000100a00 */
[----:B0-----:R-:W2:Y:S02]  /*18da0*/  LDL.LU.64 R26, [R1+0x908] ;  /* 0x00090800011a7983 */ /* 0x001ea40000300a00 */
        /* <DEDUP_REMOVED lines=50> */
[----:B0-----:R-:W2:Y:S01]  /*190d0*/  LDL.LU.64 R26, [R1+0x880] ;  /* 0x00088000011a7983 */ /* 0x001ea20000300a00 */
[----:B---3--:R-:W-:-:S04]  /*190e0*/  IMAD.WIDE R24, R3, 0x2, R24 ;  /* 0x0000000203187825 */ /* 0x008fc800078e0218 */
[----:B----4-:R-:W-:-:S04]  /*190f0*/  IMAD.WIDE R22, R3, 0x2, R22 ;  /* 0x0000000203167825 */ /* 0x010fc800078e0216 */
[----:B------:R-:W-:-:S04]  /*19100*/  IMAD.WIDE R20, R3, 0x2, R20 ;  /* 0x0000000203147825 */ /* 0x000fc800078e0214 */
        /* <DEDUP_REMOVED lines=9> */
[----:B--2---:R-:W-:-:S05]  /*191a0*/  IMAD.WIDE R26, R3, 0x2, R26 ;  /* 0x00000002031a7825 */ /* 0x004fca00078e021a */
[----:B------:R0:W-:Y:S04]  /*191b0*/  STL.64 [R1+0x2d0], R26 ;  /* 0x0002d01a01007387 */ /* 0x0001e80000100a00 */
[----:B0-----:R-:W2:Y:S04]  /*191c0*/  LDL.LU.64 R26, [R1+0x878] ;  /* 0x00087800011a7983 */ /* 0x001ea80000300a00 */
[----:B------:R0:W-:Y:S04]  /*191d0*/  STL.64 [R1+0x2c8], R24 ;  /* 0x0002c81801007387 */ /* 0x0001e80000100a00 */
[----:B0-----:R-:W3:Y:S04]  /*191e0*/  LDL.LU.64 R24, [R1+0x870] ;  /* 0x0008700001187983 */ /* 0x001ee80000300a00 */
[----:B------:R0:W-:Y:S04]  /*191f0*/  STL.64 [R1+0x2c0], R22 ;  /* 0x0002c01601007387 */ /* 0x0001e80000100a00 */
[----:B0-----:R-:W4:Y:S04]  /*19200*/  LDL.LU.64 R22, [R1+0x868] ;  /* 0x0008680001167983 */ /* 0x001f280000300a00 */
[----:B------:R0:W-:Y:S04]  /*19210*/  STL.64 [R1+0x2b8], R20 ;  /* 0x0002b81401007387 */ /* 0x0001e80000100a00 */
[----:B0-----:R-:W2:Y:S04]  /*19220*/  LDL.LU.64 R20, [R1+0x860] ;  /* 0x0008600001147983 */ /* 0x001ea80000300a00 */
        /* <DEDUP_REMOVED lines=17> */
[----:B0-----:R-:W2:Y:S01]  /*19340*/  LDL.LU.64 R28, [R1+0x818] ;  /* 0x00081800011c7983 */ /* 0x001ea20000300a00 */
[----:B---3--:R-:W-:-:S04]  /*19350*/  IMAD.WIDE R24, R3, 0x2, R24 ;  /* 0x0000000203187825 */ /* 0x008fc800078e0218 */
[----:B----4-:R-:W-:-:S04]  /*19360*/  IMAD.WIDE R22, R3, 0x2, R22 ;  /* 0x0000000203167825 */ /* 0x010fc800078e0216 */
[----:B--2---:R-:W-:-:S04]  /*19370*/  IMAD.WIDE R20, R3, 0x2, R20 ;  /* 0x0000000203147825 */ /* 0x004fc800078e0214 */
        /* <DEDUP_REMOVED lines=8> */
[----:B------:R-:W-:-:S05]  /*19400*/  IMAD.WIDE R28, R3, 0x2, R28 ;  /* 0x00000002031c7825 */ /* 0x000fca00078e021c */
        /* <DEDUP_REMOVED lines=9> */
[----:B0-----:R-:W3:Y:S04]  /*194a0*/  LDL.LU.64 R10, [R1+0x168] ;  /* 0x00016800010a7983 */ /* 0x001ee80000300a00 */
[----:B------:R0:W-:Y:S04]  /*194b0*/  STL.64 [R1+0x240], R12 ;  /* 0x0002400c01007387 */ /* 0x0001e80000100a00 */
[----:B0-----:R-:W2:Y:S04]  /*194c0*/  LDL.LU.64 R12, [R1+0x160] ;  /* 0x00016000010c7983 */ /* 0x001ea80000300a00 */
        /* <DEDUP_REMOVED lines=11> */
[----:B0-----:R-:W2:Y:S01]  /*19580*/  LDL.LU.64 R24, [R1+0x130] ;  /* 0x0001300001187983 */ /* 0x001ea20000300a00 */
[----:B------:R-:W-:-:S05]  /*19590*/  IMAD.WIDE R26, R3, 0x2, R26 ;  /* 0x00000002031a7825 */ /* 0x000fca00078e021a */
[----:B------:R4:W-:Y:S02]  /*195a0*/  STL.64 [R1+0x200], R26 ;  /* 0x0002001a01007387 */ /* 0x0009e40000100a00 */
[----:B----4-:R-:W-:-:S04]  /*195b0*/  IMAD.WIDE R26, R3, 0x2, R22 ;  /* 0x00000002031a7825 */ /* 0x010fc800078e0216 */
[----:B---3--:R-:W-:-:S04]  /*195c0*/  IMAD.WIDE R22, R3, 0x2, R18 ;  /* 0x0000000203167825 */ /* 0x008fc800078e0212 */
[----:B------:R-:W-:-:S04]  /*195d0*/  IMAD.WIDE R18, R3, 0x2, R14 ;  /* 0x0000000203127825 */ /* 0x000fc800078e020e */
[----:B--2---:R-:W-:-:S05]  /*195e0*/  IMAD.WIDE R24, R3, 0x2, R24 ;  /* 0x0000000203187825 */ /* 0x004fca00078e0218 */
[----:B------:R0:W-:Y:S04]  /*195f0*/  STL.64 [R1+0x1f8], R24 ;  /* 0x0001f81801007387 */ /* 0x0001e80000100a00 */
[----:B------:R-:W-:Y:S01]  /*19600*/  STL.64 [R1+0x1f0], R26 ;  /* 0x0001f01a01007387 */ /* 0x000fe20000100a00 */
[----:B------:R-:W-:-:S04]  /*19610*/  IMAD.WIDE R14, R3, 0x2, R10 ;  /* 0x00000002030e7825 */ /* 0x000fc800078e020a */
[----:B------:R-:W-:-:S04]  /*19620*/  IMAD.WIDE R10, R3, 0x2, R6 ;  /* 0x00000002030a7825 */ /* 0x000fc800078e0206 */
[----:B0-----:R-:W-:-:S04]  /*19630*/  IMAD.WIDE R24, R3, 0x2, R20 ;  /* 0x0000000203187825 */ /* 0x001fc800078e0214 */
[----:B------:R-:W-:-:S04]  /*19640*/  IMAD.WIDE R20, R3, 0x2, R16 ;  /* 0x0000000203147825 */ /* 0x000fc800078e0210 */
[----:B------:R-:W-:-:S04]  /*19650*/  IMAD.WIDE R16, R3, 0x2, R12 ;  /* 0x0000000203107825 */ /* 0x000fc800078e020c */
[C---:B------:R-:W-:Y:S01]  /*19660*/  IMAD.WIDE R12, R3.reuse, 0x2, R8 ;  /* 0x00000002030c7825 */ /* 0x040fe200078e0208 */
[----:B------:R-:W-:Y:S04]  /*19670*/  STL.64 [R1+0x1e8], R24 ;  /* 0x0001e81801007387 */ /* 0x000fe80000100a00 */
[----:B------:R-:W-:Y:S04]  /*19680*/  STL.64 [R1+0x1e0], R22 ;  /* 0x0001e01601007387 */ /* 0x000fe80000100a00 */
[----:B------:R-:W-:Y:S04]  /*19690*/  STL.64 [R1+0x1d8], R20 ;  /* 0x0001d81401007387 */ /* 0x000fe80000100a00 */
[----:B------:R-:W-:Y:S04]  /*196a0*/  STL.64 [R1+0x1d0], R18 ;  /* 0x0001d01201007387 */ /* 0x000fe80000100a00 */
[----:B------:R-:W-:Y:S01]  /*196b0*/  STL.64 [R1+0x1c8], R16 ;  /* 0x0001c81001007387 */ /* 0x000fe20000100a00 */
[----:B------:R-:W-:-:S03]  /*196c0*/  IMAD.WIDE R8, R3, 0x2, R4 ;  /* 0x0000000203087825 */ /* 0x000fc600078e0204 */
[----:B------:R-:W-:Y:S04]  /*196d0*/  STL.64 [R1+0x1c0], R14 ;  /* 0x0001c00e01007387 */ /* 0x000fe80000100a00 */
[----:B------:R-:W-:Y:S04]  /*196e0*/  STL.64 [R1+0x1b8], R12 ;  /* 0x0001b80c01007387 */ /* 0x000fe80000100a00 */
[----:B------:R-:W-:Y:S04]  /*196f0*/  STL.64 [R1+0x1b0], R10 ;  /* 0x0001b00a01007387 */ /* 0x000fe80000100a00 */
[----:B------:R-:W2:Y:S04]  /*19700*/  LDL.LU.64 R4, [R1+0x190] ;  /* 0x0001900001047983 */ /* 0x000ea80000300a00 */
[----:B------:R0:W-:Y:S04]  /*19710*/  STL.64 [R1+0x1a8], R8 ;  /* 0x0001a80801007387 */ /* 0x0001e80000100a00 */
[----:B0-----:R-:W3:Y:S01]  /*19720*/  LDL.LU.64 R8, [R1+0x3c8] ;  /* 0x0003c80001087983 */ /* 0x001ee20000300a00 */
[----:B------:R-:W-:-:S05]  /*19730*/  IMAD.WIDE R6, R3, 0x2, R28 ;  /* 0x0000000203067825 */ /* 0x000fca00078e021c */
[----:B------:R-:W-:Y:S04]  /*19740*/  STL.64 [R1+0x1a0], R6 ;  /* 0x0001a00601007387 */ /* 0x000fe80000100a00 */
[----:B---3--:R0:W-:Y:S04]  /*19750*/  STL.64 [R1+0x7f0], R8 ;  /* 0x0007f00801007387 */ /* 0x0081e80000100a00 */
[----:B0-----:R-:W3:Y:S04]  /*19760*/  LDL.LU.64 R8, [R1+0x3c0] ;  /* 0x0003c00001087983 */ /* 0x001ee80000300a00 */
        /* <DEDUP_REMOVED lines=8> */
[----:B------:R-:W4:Y:S04]  /*197f0*/  LDL.LU.64 R10, [R1+0x3d0] ;  /* 0x0003d000010a7983 */ /* 0x000f280000300a00 */
[----:B------:R-:W2:Y:S04]  /*19800*/  LDL.LU.64 R26, [R1+0x428] ;  /* 0x00042800011a7983 */ /* 0x000ea80000300a00 */
        /* <DEDUP_REMOVED lines=17> */
[----:B0-----:R-:W2:Y:S01]  /*19920*/  LDL.LU.64 R26, [R1+0x3e0] ;  /* 0x0003e000011a7983 */ /* 0x001ea20000300a00 */
[----:B------:R-:W-:-:S04]  /*19930*/  IMAD.WIDE R4, R3, 0x2, R4 ;  /* 0x0000000203047825 */ /* 0x000fc800078e0204 */
[C---:B---3--:R-:W-:Y:S01]  /*19940*/  IMAD.WIDE R8, R3.reuse, 0x2, R8 ;  /* 0x0000000203087825 */ /* 0x048fe200078e0208 */
[----:B--2---:R0:W-:Y:S04]  /*19950*/  STL.64 [R1+0x7e8], R26 ;  /* 0x0007e81a01007387 */ /* 0x0041e80000100a00 */
[----:B0-----:R-:W2:Y:S04]  /*19960*/  LDL.LU.64 R26, [R1+0x3d8] ;  /* 0x0003d800011a7983 */ /* 0x001ea80000300a00 */
[----:B------:R-:W3:Y:S04]  /*19970*/  LDL.LU.64 R24, [R1+0x430] ;  /* 0x0004300001187983 */ /* 0x000ee80000300a00 */
        /* <DEDUP_REMOVED lines=8> */
[----:B------:R0:W-:Y:S04]  /*19a00*/  STL.64 [R1+0x198], R4 ;  /* 0x0001980401007387 */ /* 0x0001e80000100a00 */
[----:B0-----:R-:W3:Y:S04]  /*19a10*/  LDL.LU.64 R4, [R1+0x478] ;  /* 0x0004780001047983 */ /* 0x001ee80000300a00 */
[----:B------:R0:W-:Y:S04]  /*19a20*/  STL.64 [R1+0x190], R8 ;  /* 0x0001900801007387 */ /* 0x0001e80000100a00 */
[----:B0-----:R-:W4:Y:S02]  /*19a30*/  LDL.LU.64 R8, [R1+0x810] ;  /* 0x0008100001087983 */ /* 0x001f240000300a00 */
[----:B----4-:R-:W-:-:S05]  /*19a40*/  IMAD.WIDE R8, R3, 0x2, R8 ;  /* 0x0000000203087825 */ /* 0x010fca00078e0208 */
        /* <DEDUP_REMOVED lines=10> */
[----:B0-----:R-:W4:Y:S01]  /*19af0*/  LDL.LU.64 R8, [R1+0x7f0] ;  /* 0x0007f00001087983 */ /* 0x001f220000300a00 */
[----:B------:R-:W-:-:S04]  /*19b00*/  IMAD.WIDE R10, R3, 0x2, R10 ;  /* 0x00000002030a7825 */ /* 0x000fc800078e020a */
[----:B--2---:R-:W-:-:S04]  /*19b10*/  IMAD.WIDE R26, R3, 0x2, R26 ;  /* 0x00000002031a7825 */ /* 0x004fc800078e021a */
[----:B----4-:R-:W-:-:S05]  /*19b20*/  IMAD.WIDE R8, R3, 0x2, R8 ;  /* 0x0000000203087825 */ /* 0x010fca00078e0208 */
[----:B------:R0:W-:Y:S04]  /*19b30*/  STL.64 [R1+0x168], R8 ;  /* 0x0001680801007387 */ /* 0x0001e80000100a00 */
[----:B0-----:R-:W2:Y:S04]  /*19b40*/  LDL.LU.64 R8, [R1+0x480] ;  /* 0x0004800001087983 */ /* 0x001ea80000300a00 */
[----:B------:R0:W-:Y:S04]  /*19b50*/  STL.64 [R1+0x160], R10 ;  /* 0x0001600a01007387 */ /* 0x0001e80000100a00 */
[----:B0-----:R-:W4:Y:S04]  /*19b60*/  LDL.LU.64 R10, [R1+0x488] ;  /* 0x00048800010a7983 */ /* 0x001f280000300a00 */
[----:B------:R0:W-:Y:S04]  /*19b70*/  STL.64 [R1+0x158], R26 ;  /* 0x0001581a01007387 */ /* 0x0001e80000100a00 */
[----:B0-----:R-:W3:Y:S02]  /*19b80*/  LDL.LU.64 R26, [R1+0x7e8] ;  /* 0x0007e800011a7983 */ /* 0x001ee40000300a00 */
[----:B---3--:R-:W-:-:S05]  /*19b90*/  IMAD.WIDE R26, R3, 0x2, R26 ;  /* 0x00000002031a7825 */ /* 0x008fca00078e021a */
        /* <DEDUP_REMOVED lines=25> */
[----:B0-----:R-:W3:Y:S01]  /*19d30*/  LDL.LU.64 R26, [R1+0x7a0] ;  /* 0x0007a000011a7983 */ /* 0x001ee20000300a00 */
[----:B------:R-:W-:-:S04]  /*19d40*/  IMAD.WIDE R12, R3, 0x2, R12 ;  /* 0x00000002030c7825 */ /* 0x000fc800078e020c */
[----:B---3--:R-:W-:-:S05]  /*19d50*/  IMAD.WIDE R26, R3, 0x2, R26 ;  /* 0x00000002031a7825 */ /* 0x008fca00078e021a */
[----:B------:R0:W-:Y:S02]  /*19d60*/  STL.64 [R1+0x108], R26 ;  /* 0x0001081a01007387 */ /* 0x0001e40000100a00 */
[----:B0-----:R-:W-:-:S04]  /*19d70*/  IMAD.WIDE R26, R3, 0x2, R24 ;  /* 0x00000002031a7825 */ /* 0x001fc800078e0218 */
[----:B------:R-:W-:-:S04]  /*19d80*/  IMAD.WIDE R24, R3, 0x2, R22 ;  /* 0x0000000203187825 */ /* 0x000fc800078e0216 */
[----:B------:R-:W-:-:S04]  /*19d90*/  IMAD.WIDE R22, R3, 0x2, R20 ;  /* 0x0000000203167825 */ /* 0x000fc800078e0214 */
[----:B------:R-:W-:-:S04]  /*19da0*/  IMAD.WIDE R20, R3, 0x2, R18 ;  /* 0x0000000203147825 */ /* 0x000fc800078e0212 */
[C---:B------:R-:W-:Y:S01]  /*19db0*/  IMAD.WIDE R18, R3.reuse, 0x2, R16 ;  /* 0x0000000203127825 */ /* 0x040fe200078e0210 */
[----:B------:R-:W-:Y:S03]  /*19dc0*/  STL.64 [R1+0x100], R26 ;  /* 0x0001001a01007387 */ /* 0x000fe60000100a00 */
[C---:B------:R-:W-:Y:S01]  /*19dd0*/  IMAD.WIDE R16, R3.reuse, 0x2, R14 ;  /* 0x0000000203107825 */ /* 0x040fe200078e020e */
[----:B------:R-:W-:Y:S04]  /*19de0*/  STL.64 [R1+0xf8], R24 ;  /* 0x0000f81801007387 */ /* 0x000fe80000100a00 */
[----:B------:R-:W-:Y:S04]  /*19df0*/  STL.64 [R1+0xf0], R22 ;  /* 0x0000f01601007387 */ /* 0x000fe80000100a00 */
[----:B------:R-:W-:Y:S04]  /*19e00*/  STL.64 [R1+0xe8], R20 ;  /* 0x0000e81401007387 */ /* 0x000fe80000100a00 */
[----:B------:R-:W-:Y:S01]  /*19e10*/  STL.64 [R1+0xe0], R18 ;  /* 0x0000e01201007387 */ /* 0x000fe20000100a00 */
[----:B------:R-:W-:-:S03]  /*19e20*/  IMAD.WIDE R14, R3, 0x2, R28 ;  /* 0x00000002030e7825 */ /* 0x000fc600078e021c */
[----:B------:R-:W-:Y:S04]  /*19e30*/  STL.64 [R1+0xd8], R16 ;  /* 0x0000d81001007387 */ /* 0x000fe80000100a00 */
[----:B------:R-:W3:Y:S04]  /*19e40*/  LDL.LU.64 R28, [R1+0x490] ;  /* 0x00049000011c7983 */ /* 0x000ee80000300a00 */
[----:B------:R0:W-:Y:S04]  /*19e50*/  STL.64 [R1+0xd0], R12 ;  /* 0x0000d00c01007387 */ /* 0x0001e80000100a00 */
[----:B------:R-:W-:Y:S01]  /*19e60*/  STL.64 [R1+0xc8], R14 ;  /* 0x0000c80e01007387 */ /* 0x000fe20000100a00 */
[----:B0-----:R-:W-:-:S04]  /*19e70*/  IMAD.WIDE R12, R3, 0x2, R6 ;  /* 0x00000002030c7825 */ /* 0x001fc800078e0206 */
[C---:B------:R-:W-:Y:S02]  /*19e80*/  IMAD.WIDE R6, R3.reuse, 0x2, R4 ;  /* 0x0000000203067825 */ /* 0x040fe400078e0204 */
[----:B------:R-:W2:Y:S04]  /*19e90*/  LDL.LU.64 R4, [R1+0x4a0] ;  /* 0x0004a00001047983 */ /* 0x000ea80000300a00 */
[----:B------:R-:W-:Y:S04]  /*19ea0*/  STL.64 [R1+0xc0], R12 ;  /* 0x0000c00c01007387 */ /* 0x000fe80000100a00 */
[----:B--2---:R0:W-:Y:S04]  /*19eb0*/  STL.64 [R1+0x798], R4 ;  /* 0x0007980401007387 */ /* 0x0041e80000100a00 */
[----:B------:R1:W-:Y:S04]  /*19ec0*/  STL.64 [R1+0xb8], R6 ;  /* 0x0000b80601007387 */ /* 0x0003e80000100a00 */
[----:B0-----:R-:W2:Y:S04]  /*19ed0*/  LDL.LU.64 R4, [R1+0x498] ;  /* 0x0004980001047983 */ /* 0x001ea80000300a00 */
[----:B-1----:R-:W3:Y:S01]  /*19ee0*/  LDL.LU.64 R6, [R1+0x4b0] ;  /* 0x0004b00001067983 */ /* 0x002ee20000300a00 */
[----:B------:R-:W-:-:S04]  /*19ef0*/  IMAD.WIDE R12, R3, 0x2, R8 ;  /* 0x00000002030c7825 */ /* 0x000fc800078e0208 */
[C---:B----4-:R-:W-:Y:S01]  /*19f00*/  IMAD.WIDE R14, R3.reuse, 0x2, R10 ;  /* 0x00000002030e7825 */ /* 0x050fe200078e020a */
[----:B---3--:R0:W-:Y:S04]  /*19f10*/  STL.64 [R1+0x790], R6 ;  /* 0x0007900601007387 */ /* 0x0081e80000100a00 */
[----:B0-----:R-:W3:Y:S04]  /*19f20*/  LDL.LU.64 R6, [R1+0x4a8] ;  /* 0x0004a80001067983 */ /* 0x001ee80000300a00 */
[----:B------:R-:W4:Y:S04]  /*19f30*/  LDL.LU.64 R8, [R1+0x4b8] ;  /* 0x0004b80001087983 */ /* 0x000f280000300a00 */
[----:B------:R0:W-:Y:S04]  /*19f40*/  STL.64 [R1+0xb0], R12 ;  /* 0x0000b00c01007387 */ /* 0x0001e80000100a00 */
[----:B------:R-:W4:Y:S04]  /*19f50*/  LDL.LU.64 R10, [R1+0x4c0] ;  /* 0x0004c000010a7983 */ /* 0x000f280000300a00 */
[----:B0-----:R-:W4:Y:S04]  /*19f60*/  LDL.LU.64 R12, [R1+0x4c8] ;  /* 0x0004c800010c7983 */ /* 0x001f280000300a00 */
[----:B------:R0:W-:Y:S04]  /*19f70*/  STL.64 [R1+0xa8], R14 ;  /* 0x0000a80e01007387 */ /* 0x0001e80000100a00 */
[----:B0-----:R-:W4:Y:S04]  /*19f80*/  LDL.LU.64 R14, [R1+0x4d0] ;  /* 0x0004d000010e7983 */ /* 0x001f280000300a00 */
[----:B------:R-:W2:Y:S04]  /*19f90*/  LDL.LU.64 R16, [R1+0x4e0] ;  /* 0x0004e00001107983 */ /* 0x000ea80000300a00 */
[----:B--2---:R0:W-:Y:S04]  /*19fa0*/  STL.64 [R1+0x788], R16 ;  /* 0x0007881001007387 */ /* 0x0041e80000100a00 */
[----:B0-----:R-:W2:Y:S04]  /*19fb0*/  LDL.LU.64 R16, [R1+0x4d8] ;  /* 0x0004d80001107983 */ /* 0x001ea80000300a00 */
[----:B------:R-:W3:Y:S04]  /*19fc0*/  LDL.LU.64 R18, [R1+0x4f8] ;  /* 0x0004f80001127983 */ /* 0x000ee80000300a00 */
[----:B---3--:R0:W-:Y:S04]  /*19fd0*/  STL.64 [R1+0x778], R18 ;  /* 0x0007781201007387 */ /* 0x0081e80000100a00 */
[----:B0-----:R-:W3:Y:S04]  /*19fe0*/  LDL.LU.64 R18, [R1+0x4f0] ;  /* 0x0004f00001127983 */ /* 0x001ee80000300a00 */
[----:B---3--:R0:W-:Y:S04]  /*19ff0*/  STL.64 [R1+0x780], R18 ;  /* 0x0007801201007387 */ /* 0x0081e80000100a00 */
[----:B0-----:R-:W3:Y:S04]  /*1a000*/  LDL.LU.64 R18, [R1+0x4e8] ;  /* 0x0004e80001127983 */ /* 0x001ee80000300a00 */
[----:B------:R-:W4:Y:S04]  /*1a010*/  LDL.LU.64 R20, [R1+0x508] ;  /* 0x0005080001147983 */ /* 0x000f280000300a00 */
[----:B----4-:R0:W-:Y:S04]  /*1a020*/  STL.64 [R1+0x770], R20 ;  /* 0x0007701401007387 */ /* 0x0101e80000100a00 */
[----:B0-----:R-:W4:Y:S04]  /*1a030*/  LDL.LU.64 R20, [R1+0x500] ;  /* 0x0005000001147983 */ /* 0x001f280000300a00 */
[----:B------:R-:W2:Y:S04]  /*1a040*/  LDL.LU.64 R22, [R1+0x520] ;  /* 0x0005200001167983 */ /* 0x000ea80000300a00 */
[----:B--2---:R0:W-:Y:S04]  /*1a050*/  STL.64 [R1+0x760], R22 ;  /* 0x0007601601007387 */ /* 0x0041e80000100a00 */
[----:B0-----:R-:W2:Y:S01]  /*1a060*/  LDL.LU.64 R22, [R1+0x518] ;  /* 0x0005180001167983 */ /* 0x001ea20000300a00 */
[----:B------:R-:W-:-:S04]  /*1a070*/  IMAD.WIDE R28, R3, 0x2, R28 ;  /* 0x00000002031c7825 */ /* 0x000fc800078e021c */
[C---:B------:R-:W-:Y:S01]  /*1a080*/  IMAD.WIDE R4, R3.reuse, 0x2, R4 ;  /* 0x0000000203047825 */ /* 0x040fe200078e0204 */
[----:B--2---:R0:W-:Y:S04]  /*1a090*/  STL.64 [R1+0x768], R22 ;  /* 0x0007681601007387 */ /* 0x0041e80000100a00 */
[----:B0-----:R-:W2:Y:S04]  /*1a0a0*/  LDL.LU.64 R22, [R1+0x510] ;  /* 0x0005100001167983 */ /* 0x001ea80000300a00 */
[----:B------:R-:W2:Y:S04]  /*1a0b0*/  LDL.LU.64 R26, [R1+0x528] ;  /* 0x00052800011a7983 */ /* 0x000ea80000300a00 */
[----:B------:R-:W2:Y:S04]  /*1a0c0*/  LDL.LU.64 R24, [R1+0x530] ;  /* 0x0005300001187983 */ /* 0x000ea80000300a00 */
[----:B------:R0:W-:Y:S04]  /*1a0d0*/  STL.64 [R1+0xa0], R28 ;  /* 0x0000a01c01007387 */ /* 0x0001e80000100a00 */
[----:B0-----:R-:W2:Y:S04]  /*1a0e0*/  LDL.LU.64 R28, [R1+0x538] ;  /* 0x00053800011c7983 */ /* 0x001ea80000300a00 */
[----:B------:R0:W-:Y:S04]  /*1a0f0*/  STL.64 [R1+0x98], R4 ;  /* 0x0000980401007387 */ /* 0x0001e80000100a00 */
[----:B0-----:R-:W3:Y:S01]  /*1a100*/  LDL.LU.64 R4, [R1+0x798] ;  /* 0x0007980001047983 */ /* 0x001ee20000300a00 */
[----:B------:R-:W-:-:S04]  /*1a110*/  IMAD.WIDE R6, R3, 0x2, R6 ;  /* 0x0000000203067825 */ /* 0x000fc800078e0206 */
[----:B---3--:R-:W-:-:S05]  /*1a120*/  IMAD.WIDE R4, R3, 0x2, R4 ;  /* 0x0000000203047825 */ /* 0x008fca00078e0204 */
[----:B------:R0:W-:Y:S04]  /*1a130*/  STL.64 [R1+0x90], R4 ;  /* 0x0000900401007387 */ /* 0x0001e80000100a00 */
[----:B0-----:R-:W3:Y:S04]  /*1a140*/  LDL.LU.64 R4, [R1+0x540] ;  /* 0x0005400001047983 */ /* 0x001ee80000300a00 */
[----:B------:R0:W-:Y:S04]  /*1a150*/  STL.64 [R1+0x88], R6 ;  /* 0x0000880601007387 */ /* 0x0001e80000100a00 */
[----:B0-----:R-:W4:Y:S01]  /*1a160*/  LDL.LU.64 R6, [R1+0x790] ;  /* 0x0007900001067983 */ /* 0x001f220000300a00 */
[----:B------:R-:W-:-:S04]  /*1a170*/  IMAD.WIDE R8, R3, 0x2, R8 ;  /* 0x0000000203087825 */ /* 0x000fc800078e0208 */
[----:B------:R-:W-:-:S04]  /*1a180*/  IMAD.WIDE R10, R3, 0x2, R10 ;  /* 0x00000002030a7825 */ /* 0x000fc800078e020a */
[----:B------:R-:W-:-:S04]  /*1a190*/  IMAD.WIDE R12, R3, 0x2, R12 ;  /* 0x00000002030c7825 */ /* 0x000fc800078e020c */
[----:B------:R-:W-:-:S04]  /*1a1a0*/  IMAD.WIDE R14, R3, 0x2, R14 ;  /* 0x00000002030e7825 */ /* 0x000fc800078e020e */
[----:B------:R-:W-:-:S04]  /*1a1b0*/  IMAD.WIDE R16, R3, 0x2, R16 ;  /* 0x0000000203107825 */ /* 0x000fc800078e0210 */
[----:B----4-:R-:W-:-:S05]  /*1a1c0*/  IMAD.WIDE R6, R3, 0x2, R6 ;  /* 0x0000000203067825 */ /* 0x010fca00078e0206 */
[----:B------:R0:W-:Y:S04]  /*1a1d0*/  STL.64 [R1+0x80], R6 ;  /* 0x0000800601007387 */ /* 0x0001e80000100a00 */
[----:B0-----:R-:W4:Y:S04]  /*1a1e0*/  LDL.LU.64 R6, [R1+0x548] ;  /* 0x0005480001067983 */ /* 0x001f280000300a00 */
        /* <DEDUP_REMOVED lines=9> */
[----:B0-----:R-:W2:Y:S01]  /*1a280*/  LDL.LU.64 R16, [R1+0x788] ;  /* 0x0007880001107983 */ /* 0x001ea20000300a00 */
[----:B------:R-:W-:-:S04]  /*1a290*/  IMAD.WIDE R18, R3, 0x2, R18 ;  /* 0x0000000203127825 */ /* 0x000fc800078e0212 */
[----:B--2---:R-:W-:-:S05]  /*1a2a0*/  IMAD.WIDE R16, R3, 0x2, R16 ;  /* 0x0000000203107825 */ /* 0x004fca00078e0210 */
[----:B------:R0:W-:Y:S04]  /*1a2b0*/  STL.64 [R1+0x50], R16 ;  /* 0x0000501001007387 */ /* 0x0001e80000100a00 */
[----:B0-----:R-:W2:Y:S04]  /*1a2c0*/  LDL.LU.64 R16, [R1+0x570] ;  /* 0x0005700001107983 */ /* 0x001ea80000300a00 */
[----:B------:R0:W-:Y:S04]  /*1a2d0*/  STL.64 [R1+0x48], R18 ;  /* 0x0000481201007387 */ /* 0x0001e80000100a00 */
[----:B0-----:R-:W3:Y:S02]  /*1a2e0*/  LDL.LU.64 R18, [R1+0x780] ;  /* 0x0007800001127983 */ /* 0x001ee40000300a00 */
[----:B---3--:R-:W-:-:S05]  /*1a2f0*/  IMAD.WIDE R18, R3, 0x2, R18 ;  /* 0x0000000203127825 */ /* 0x008fca00078e0212 */
        /* <DEDUP_REMOVED lines=9> */
[----:B----4-:R-:W-:-:S05]  /*1a390*/  IMAD.WIDE R20, R3, 0x2, R20 ;  /* 0x0000000203147825 */ /* 0x010fca00078e0214 */
[----:B------:R0:W-:Y:S04]  /*1a3a0*/  STL.64 [R1+0x28], R20 ;  /* 0x0000281401007387 */ /* 0x0001e80000100a00 */
[----:B0-----:R-:W4:Y:S04]  /*1a3b0*/  LDL.LU.64 R20, [R1+0x580] ;  /* 0x0005800001147983 */ /* 0x001f280000300a00 */
[----:B------:R0:W-:Y:S04]  /*1a3c0*/  STL.64 [R1+0x20], R22 ;  /* 0x0000201601007387 */ /* 0x0001e80000100a00 */
[----:B0-----:R-:W2:Y:S02]  /*1a3d0*/  LDL.LU.64 R22, [R1+0x768] ;  /* 0x0007680001167983 */ /* 0x001ea40000300a00 */
[----:B--2---:R-:W-:-:S05]  /*1a3e0*/  IMAD.WIDE R22, R3, 0x2, R22 ;  /* 0x0000000203167825 */ /* 0x004fca00078e0216 */
[----:B------:R0:W-:Y:S04]  /*1a3f0*/  STL.64 [R1+0x18], R22 ;  /* 0x0000181601007387 */ /* 0x0001e80000100a00 */
[----:B0-----:R-:W2:Y:S01]  /*1a400*/  LDL.LU.64 R22, [R1+0x760] ;  /* 0x0007600001167983 */ /* 0x001ea20000300a00 */
        /* <DEDUP_REMOVED lines=11> */
[----:B------:R0:W-:Y:S02]  /*1a4c0*/  STL.64 [R1+0x8], R26 ;  /* 0x0000081a01007387 */ /* 0x0001e40000100a00 */
[----:B0-----:R-:W-:-:S02]  /*1a4d0*/  IMAD.WIDE R26, R3, 0x2, R24 ;  /* 0x00000002031a7825 */ /* 0x001fc400078e0218 */
[----:B------:R-:W2:Y:S04]  /*1a4e0*/  LDL.LU.64 R24, [R1+0x590] ;  /* 0x0005900001187983 */ /* 0x000ea80000300a00 */
[----:B------:R0:W-:Y:S04]  /*1a4f0*/  STL.64 [R1], R26 ;  /* 0x0000001a01007387 */ /* 0x0001e80000100a00 */
[----:B------:R-:W-:Y:S01]  /*1a500*/  STL.64 [R1+0x6e0], R28 ;  /* 0x0006e01c01007387 */ /* 0x000fe20000100a00 */
[----:B------:R-:W-:-:S03]  /*1a510*/  IMAD.WIDE R16, R3, 0x2, R16 ;  /* 0x0000000203107825 */ /* 0x000fc600078e0210 */
[----:B0-----:R-:W2:Y:S04]  /*1a520*/  LDL.LU.64 R26, [R1+0x598] ;  /* 0x00059800011a7983 */ /* 0x001ea80000300a00 */
[----:B------:R-:W-:Y:S04]  /*1a530*/  STL.64 [R1+0x6e8], R4 ;  /* 0x0006e80401007387 */ /* 0x000fe80000100a00 */
[----:B------:R-:W-:Y:S04]  /*1a540*/  STL.64 [R1+0x6f0], R6 ;  /* 0x0006f00601007387 */ /* 0x000fe80000100a00 */
[----:B------:R-:W-:Y:S04]  /*1a550*/  STL.64 [R1+0x6f8], R8 ;  /* 0x0006f80801007387 */ /* 0x000fe80000100a00 */
[----:B------:R-:W-:Y:S04]  /*1a560*/  STL.64 [R1+0x700], R10 ;  /* 0x0007000a01007387 */ /* 0x000fe80000100a00 */
[----:B------:R-:W-:Y:S04]  /*1a570*/  STL.64 [R1+0x708], R12 ;  /* 0x0007080c01007387 */ /* 0x000fe80000100a00 */
[----:B------:R0:W-:Y:S01]  /*1a580*/  STL.64 [R1+0x710], R14 ;  /* 0x0007100e01007387 */ /* 0x0001e20000100a00 */
[----:B---3--:R-:W-:-:S04]  /*1a590*/  IMAD.WIDE R18, R3, 0x2, R18 ;  /* 0x0000000203127825 */ /* 0x008fc800078e0212 */
[C---:B----4-:R-:W-:Y:S01]  /*1a5a0*/  IMAD.WIDE R20, R3.reuse, 0x2, R20 ;  /* 0x0000000203147825 */ /* 0x050fe200078e0214 */
[----:B0-----:R-:W3:Y:S04]  /*1a5b0*/  LDL.LU.64 R14, [R1+0x390] ;  /* 0x00039000010e7983 */ /* 0x001ee80000300a00 */
[----:B------:R-:W4:Y:S04]  /*1a5c0*/  LDL.LU.64 R12, [R1+0x378] ;  /* 0x00037800010c7983 */ /* 0x000f280000300a00 */
[----:B------:R0:W-:Y:S04]  /*1a5d0*/  STL.64 [R1+0x718], R16 ;  /* 0x0007181001007387 */ /* 0x0001e80000100a00 */
[----:B0-----:R-:W3:Y:S04]  /*1a5e0*/  LDL.LU.64 R16, [R1+0x398] ;  /* 0x0003980001107983 */ /* 0x001ee80000300a00 */
[----:B------:R0:W-:Y:S04]  /*1a5f0*/  STL.64 [R1+0x720], R18 ;  /* 0x0007201201007387 */ /* 0x0001e80000100a00 */
[----:B0-----:R-:W4:Y:S04]  /*1a600*/  LDL.LU.64 R18, [R1+0x370] ;  /* 0x0003700001127983 */ /* 0x001f280000300a00 */
[----:B------:R-:W4:Y:S04]  /*1a610*/  LDL.LU.64 R10, [R1+0x368] ;  /* 0x00036800010a7983 */ /* 0x000f280000300a00 */
[----:B------:R0:W-:Y:S04]  /*1a620*/  STL.64 [R1+0x728], R20 ;  /* 0x0007281401007387 */ /* 0x0001e80000100a00 */
[----:B0-----:R-:W4:Y:S04]  /*1a630*/  LDL.LU.64 R20, [R1+0x380] ;  /* 0x0003800001147983 */ /* 0x001f280000300a00 */
[----:B------:R-:W4:Y:S01]  /*1a640*/  LDL.LU.64 R8, [R1+0x360] ;  /* 0x0003600001087983 */ /* 0x000f220000300a00 */
[----:B--2---:R-:W-:-:S05]  /*1a650*/  IMAD.WIDE R22, R3, 0x2, R22 ;  /* 0x0000000203167825 */ /* 0x004fca00078e0216 */
[----:B------:R0:W-:Y:S04]  /*1a660*/  STL.64 [R1+0x730], R22 ;  /* 0x0007301601007387 */ /* 0x0001e80000100a00 */
[----:B0-----:R-:W2:Y:S01]  /*1a670*/  LDL.LU.64 R22, [R1+0x388] ;  /* 0x0003880001167983 */ /* 0x001ea20000300a00 */
[----:B------:R-:W-:-:S03]  /*1a680*/  IMAD.WIDE R24, R3, 0x2, R24 ;  /* 0x0000000203187825 */ /* 0x000fc600078e0218 */
[----:B------:R-:W4:Y:S04]  /*1a690*/  LDL.LU.64 R6, [R1+0x358] ;  /* 0x0003580001067983 */ /* 0x000f280000300a00 */
[----:B------:R-:W-:Y:S04]  /*1a6a0*/  STL.64 [R1+0x738], R24 ;  /* 0x0007381801007387 */ /* 0x000fe80000100a00 */
[----:B------:R-:W4:Y:S04]  /*1a6b0*/  LDL.LU.64 R4, [R1+0x350] ;  /* 0x0003500001047983 */ /* 0x000f280000300a00 */
[----:B------:R-:W4:Y:S01]  /*1a6c0*/  LDL.LU.64 R28, [R1+0x348] ;  /* 0x00034800011c7983 */ /* 0x000f220000300a00 */
[----:B------:R-:W-:-:S05]  /*1a6d0*/  IMAD.WIDE R26, R3, 0x2, R26 ;  /* 0x00000002031a7825 */ /* 0x000fca00078e021a */
[----:B------:R-:W-:Y:S04]  /*1a6e0*/  STL.64 [R1+0x748], R26 ;  /* 0x0007481a01007387 */ /* 0x000fe80000100a00 */
[----:B------:R-:W-:Y:S04]  /*1a6f0*/  STL [R1+0x740], R2 ;  /* 0x0007400201007387 */ /* 0x000fe80000100800 */
[----:B---3--:R0:W-:Y:S01]  /*1a700*/  STL [R1+0x574], R16 ;  /* 0x0005741001007387 */ /* 0x0081e20000100800 */
[----:B------:R-:W-:-:S03]  /*1a710*/  IMAD.MOV.U32 R0, RZ, RZ, R17 ;  /* 0x000000ffff007224 */ /* 0x000fc600078e0011 */
[----:B0-----:R-:W3:Y:S04]  /*1a720*/  LDL.LU.64 R16, [R1+0x340] ;  /* 0x0003400001107983 */ /* 0x001ee80000300a00 */
[----:B------:R0:W-:Y:S04]  /*1a730*/  STL [R1+0x54c], R0 ;  /* 0x00054c0001007387 */ /* 0x0001e80000100800 */
[----:B------:R1:W-:Y:S01]  /*1a740*/  STL [R1+0x57c], R14 ;  /* 0x00057c0e01007387 */ /* 0x0003e20000100800 */
[----:B0-----:R-:W-:-:S03]  /*1a750*/  IMAD.MOV.U32 R0, RZ, RZ, R15 ;  /* 0x000000ffff007224 */ /* 0x001fc600078e000f */
[----:B-1----:R-:W3:Y:S04]  /*1a760*/  LDL.LU.64 R14, [R1+0x338] ;  /* 0x00033800010e7983 */ /* 0x002ee80000300a00 */
[----:B------:R0:W-:Y:S04]  /*1a770*/  STL [R1+0x53c], R0 ;  /* 0x00053c0001007387 */ /* 0x0001e80000100800 */
[----:B--2---:R1:W-:Y:S01]  /*1a780*/  STL [R1+0x584], R22 ;  /* 0x0005841601007387 */ /* 0x0043e20000100800 */
[----:B0-----:R-:W-:-:S03]  /*1a790*/  IMAD.MOV.U32 R0, RZ, RZ, R23 ;  /* 0x000000ffff007224 */ /* 0x001fc600078e0017 */
[----:B-1----:R-:W2:Y:S04]  /*1a7a0*/  LDL.LU.64 R22, [R1+0x330] ;  /* 0x0003300001167983 */ /* 0x002ea80000300a00 */
[----:B------:R0:W-:Y:S04]  /*1a7b0*/  STL [R1+0x52c], R0 ;  /* 0x00052c0001007387 */ /* 0x0001e80000100800 */
[----:B----4-:R1:W-:Y:S01]  /*1a7c0*/  STL [R1+0x58c], R20 ;  /* 0x00058c1401007387 */ /* 0x0103e20000100800 */
[----:B0-----:R-:W-:-:S03]  /*1a7d0*/  IMAD.MOV.U32 R0, RZ, RZ, R21 ;  /* 0x000000ffff007224 */ /* 0x001fc600078e0015 */
[----:B-1----:R-:W4:Y:S04]  /*1a7e0*/  LDL.LU.64 R20, [R1+0x328] ;  /* 0x0003280001147983 */ /* 0x002f280000300a00 */
[----:B------:R0:W-:Y:S04]  /*1a7f0*/  STL [R1+0x380], R0 ;  /* 0x0003800001007387 */ /* 0x0001e80000100800 */
[----:B------:R1:W-:Y:S01]  /*1a800*/  STL [R1+0x594], R12 ;  /* 0x0005940c01007387 */ /* 0x0003e20000100800 */
        /* <DEDUP_REMOVED lines=27> */
[----:B---3--:R1:W-:Y:S01]  /*1a9c0*/  STL [R1+0x390], R16 ;  /* 0x0003901001007387 */ /* 0x0083e20000100800 */
[----:B0-----:R-:W-:-:S03]  /*1a9d0*/  IMAD.MOV.U32 R0, RZ, RZ, R17 ;  /* 0x000000ffff007224 */ /* 0x001fc600078e0011 */
[----:B-1----:R-:W3:Y:S04]  /*1a9e0*/  LDL.LU.64 R16, [R1+0x2e8] ;  /* 0x0002e80001107983 */ /* 0x002ee80000300a00 */
        /* <DEDUP_REMOVED lines=50> */
[----:B0-----:R-:W-:-:S03]  /*1ad10*/  MOV R0, R23 ;  /* 0x0000001700007202 */ /* 0x001fc60000000f00 */
        /* <DEDUP_REMOVED lines=98> */
[----:B------:R-:W-:Y:S04]  /*1b340*/  STL [R1+0x428], R18 ;  /* 0x0004281201007387 */ /* 0x000fe80000100800 */
[----:B------:R-:W4:Y:S01]  /*1b350*/  LDL.LU.64 R24, [R1+0x1b0] ;  /* 0x0001b00001187983 */ /* 0x000f220000300a00 */
[----:B0-----:R-:W-:-:S05]  /*1b360*/  IMAD.MOV.U32 R0, RZ, RZ, R19 ;  /* 0x000000ffff007224 */ /* 0x001fca00078e0013 */
        /* <DEDUP_REMOVED lines=9> */
[----:B------:R1:W-:Y:S04]  /*1b400*/  STL [R1+0x434], R6 ;  /* 0x0004340601007387 */ /* 0x0003e80000100800 */
[----:B------:R-:W4:Y:S01]  /*1b410*/  LDL.LU.64 R18, [R1+0x198] ;  /* 0x0001980001127983 */ /* 0x000f220000300a00 */
[----:B0-----:R-:W-:-:S05]  /*1b420*/  IMAD.MOV.U32 R0, RZ, RZ, R7 ;  /* 0x000000ffff007224 */ /* 0x001fca00078e0007 */
[----:B------:R0:W-:Y:S04]  /*1b430*/  STL [R1+0x1f0], R0 ;  /* 0x0001f00001007387 */ /* 0x0001e80000100800 */
[----:B------:R0:W-:Y:S04]  /*1b440*/  STL [R1+0x438], R4 ;  /* 0x0004380401007387 */ /* 0x0001e80000100800 */
[----:B-1----:R-:W4:Y:S01]  /*1b450*/  LDL.LU.64 R6, [R1+0x190] ;  /* 0x0001900001067983 */ /* 0x002f220000300a00 */
[----:B0-----:R-:W-:-:S05]  /*1b460*/  IMAD.MOV.U32 R0, RZ, RZ, R5 ;  /* 0x000000ffff007224 */ /* 0x001fca00078e0005 */
[----:B------:R0:W-:Y:S04]  /*1b470*/  STL [R1+0x1e8], R0 ;  /* 0x0001e80001007387 */ /* 0x0001e80000100800 */
[----:B------:R1:W-:Y:S04]  /*1b480*/  STL [R1+0x43c], R28 ;  /* 0x00043c1c01007387 */ /* 0x0003e80000100800 */
[----:B------:R-:W4:Y:S01]  /*1b490*/  LDL.LU.64 R4, [R1+0x188] ;  /* 0x0001880001047983 */ /* 0x000f220000300a00 */
[----:B0-----:R-:W-:-:S03]  /*1b4a0*/  IMAD.MOV.U32 R0, RZ, RZ, R29 ;  /* 0x000000ffff007224 */ /* 0x001fc600078e001d */
[----:B---3--:R-:W-:Y:S04]  /*1b4b0*/  STL [R1+0x440], R16 ;  /* 0x0004401001007387 */ /* 0x008fe80000100800 */
[----:B------:R0:W-:Y:S04]  /*1b4c0*/  STL [R1+0x1e0], R0 ;  /* 0x0001e00001007387 */ /* 0x0001e80000100800 */
[----:B-1----:R-:W3:Y:S01]  /*1b4d0*/  LDL.LU.64 R28, [R1+0x180] ;  /* 0x00018000011c7983 */ /* 0x002ee20000300a00 */
[----:B0-----:R-:W-:-:S03]  /*1b4e0*/  IMAD.MOV.U32 R0, RZ, RZ, R17 ;  /* 0x000000ffff007224 */ /* 0x001fc600078e0011 */
[----:B------:R-:W-:Y:S04]  /*1b4f0*/  STL [R1+0x444], R14 ;  /* 0x0004440e01007387 */ /* 0x000fe80000100800 */
[----:B------:R0:W-:Y:S04]  /*1b500*/  STL [R1+0x1d8], R0 ;  /* 0x0001d80001007387 */ /* 0x0001e80000100800 */
[----:B------:R-:W3:Y:S01]  /*1b510*/  LDL.LU.64 R16, [R1+0x178] ;  /* 0x0001780001107983 */ /* 0x000ee20000300a00 */
[----:B0-----:R-:W-:-:S03]  /*1b520*/  IMAD.MOV.U32 R0, RZ, RZ, R15 ;  /* 0x000000ffff007224 */ /* 0x001fc600078e000f */
[----:B--2---:R-:W-:Y:S04]  /*1b530*/  STL [R1+0x448], R22 ;  /* 0x0004481601007387 */ /* 0x004fe80000100800 */
[----:B------:R0:W-:Y:S04]  /*1b540*/  STL [R1+0x1d0], R0 ;  /* 0x0001d00001007387 */ /* 0x0001e80000100800 */
[----:B------:R-:W2:Y:S01]  /*1b550*/  LDL.LU.64 R14, [R1+0x170] ;  /* 0x00017000010e7983 */ /* 0x000ea20000300a00 */
[----:B0-----:R-:W-:-:S03]  /*1b560*/  IMAD.MOV.U32 R0, RZ, RZ, R23 ;  /* 0x000000ffff007224 */ /* 0x001fc600078e0017 */
[----:B----4-:R-:W-:Y:S04]  /*1b570*/  STL [R1+0x44c], R20 ;  /* 0x00044c1401007387 */ /* 0x010fe80000100800 */
[----:B------:R0:W-:Y:S04]  /*1b580*/  STL [R1+0x1c8], R0 ;  /* 0x0001c80001007387 */ /* 0x0001e80000100800 */
[----:B------:R-:W4:Y:S01]  /*1b590*/  LDL.LU.64 R22, [R1+0x168] ;  /* 0x0001680001167983 */ /* 0x000f220000300a00 */
[----:B0-----:R-:W-:-:S03]  /*1b5a0*/  IMAD.MOV.U32 R0, RZ, RZ, R21 ;  /* 0x000000ffff007224 */ /* 0x001fc600078e0015 */
[----:B------:R-:W-:Y:S04]  /*1b5b0*/  STL [R1+0x450], R12 ;  /* 0x0004500c01007387 */ /* 0x000fe80000100800 */
[----:B------:R0:W-:Y:S04]  /*1b5c0*/  STL [R1+0x1c0], R0 ;  /* 0x0001c00001007387 */ /* 0x0001e80000100800 */
[----:B------:R-:W4:Y:S04]  /*1b5d0*/  LDL.LU.64 R20, [R1+0x160] ;  /* 0x0001600001147983 */ /* 0x000f280000300a00 */
[----:B------:R-:W-:Y:S01]  /*1b5e0*/  STL [R1+0x454], R24 ;  /* 0x0004541801007387 */ /* 0x000fe20000100800 */
[----:B0-----:R-:W-:-:S05]  /*1b5f0*/  IMAD.MOV.U32 R0, RZ, RZ, R13 ;  /* 0x000000ffff007224 */ /* 0x001fca00078e000d */
[----:B------:R0:W-:Y:S04]  /*1b600*/  STL [R1+0x1b8], R0 ;  /* 0x0001b80001007387 */ /* 0x0001e80000100800 */
[----:B------:R-:W4:Y:S01]  /*1b610*/  LDL.LU.64 R12, [R1+0x158] ;  /* 0x00015800010c7983 */ /* 0x000f220000300a00 */
[----:B0-----:R-:W-:-:S03]  /*1b620*/  IMAD.MOV.U32 R0, RZ, RZ, R25 ;  /* 0x000000ffff007224 */ /* 0x001fc600078e0019 */
[----:B------:R-:W-:Y:S04]  /*1b630*/  STL [R1+0x458], R10 ;  /* 0x0004580a01007387 */ /* 0x000fe80000100800 */
[----:B------:R0:W-:Y:S02]  /*1b640*/  STL [R1+0x1b0], R0 ;  /* 0x0001b00001007387 */ /* 0x0001e40000100800 */
[----:B0-----:R-:W-:Y:S02]  /*1b650*/  IMAD.MOV.U32 R0, RZ, RZ, R11 ;  /* 0x000000ffff007224 */ /* 0x001fe400078e000b */
[----:B------:R-:W4:Y:S04]  /*1b660*/  LDL.LU.64 R10, [R1+0x150] ;  /* 0x00015000010a7983 */ /* 0x000f280000300a00 */
        /* <DEDUP_REMOVED lines=10> */
[----:B------:R-:W-:Y:S01]  /*1b710*/  STL [R1+0x468], R4 ;  /* 0x0004680401007387 */ /* 0x000fe20000100800 */
[----:B0-----:R-:W-:-:S05]  /*1b720*/  IMAD.MOV.U32 R0, RZ, RZ, R7 ;  /* 0x000000ffff007224 */ /* 0x001fca00078e0007 */
[----:B------:R0:W-:Y:S04]  /*1b730*/  STL [R1+0x1bc], R0 ;  /* 0x0001bc0001007387 */ /* 0x0001e80000100800 */
[----:B-1----:R-:W4:Y:S04]  /*1b740*/  LDL.LU.64 R6, [R1+0x138] ;  /* 0x0001380001067983 */ /* 0x002f280000300a00 */
[----:B---3--:R-:W-:Y:S01]  /*1b750*/  STL [R1+0x46c], R28 ;  /* 0x00046c1c01007387 */ /* 0x008fe20000100800 */
[----:B0-----:R-:W-:-:S05]  /*1b760*/  IMAD.MOV.U32 R0, RZ, RZ, R5 ;  /* 0x000000ffff007224 */ /* 0x001fca00078e0005 */
[----:B------:R0:W-:Y:S04]  /*1b770*/  STL [R1+0x1c4], R0 ;  /* 0x0001c40001007387 */ /* 0x0001e80000100800 */
[----:B------:R-:W3:Y:S04]  /*1b780*/  LDL.LU.64 R4, [R1+0x130] ;  /* 0x0001300001047983 */ /* 0x000ee80000300a00 */
[----:B------:R-:W-:Y:S01]  /*1b790*/  STL [R1+0x470], R16 ;  /* 0x0004701001007387 */ /* 0x000fe20000100800 */
[----:B0-----:R-:W-:-:S05]  /*1b7a0*/  IMAD.MOV.U32 R0, RZ, RZ, R29 ;  /* 0x000000ffff007224 */ /* 0x001fca00078e001d */
        /* <DEDUP_REMOVED lines=13> */
[----:B------:R-:W4:Y:S01]  /*1b880*/  LDL.LU.64 R26, [R1+0x110] ;  /* 0x00011000011a7983 */ /* 0x000f220000300a00 */
[----:B0-----:R-:W-:-:S05]  /*1b890*/  IMAD.MOV.U32 R0, RZ, RZ, R21 ;  /* 0x000000ffff007224 */ /* 0x001fca00078e0015 */
[----:B------:R0:W-:Y:S04]  /*1b8a0*/  STL [R1+0x1ec], R0 ;  /* 0x0001ec0001007387 */ /* 0x0001e80000100800 */
[----:B------:R1:W-:Y:S04]  /*1b8b0*/  STL [R1+0x480], R12 ;  /* 0x0004800c01007387 */ /* 0x0003e80000100800 */
[----:B------:R-:W4:Y:S01]  /*1b8c0*/  LDL.LU.64 R24, [R1+0x108] ;  /* 0x0001080001187983 */ /* 0x000f220000300a00 */
[----:B0-----:R-:W-:-:S03]  /*1b8d0*/  IMAD.MOV.U32 R0, RZ, RZ, R13 ;  /* 0x000000ffff007224 */ /* 0x001fc600078e000d */
[----:B-1----:R-:W4:Y:S04]  /*1b8e0*/  LDL.LU.64 R12, [R1+0x100] ;  /* 0x00010000010c7983 */ /* 0x002f280000300a00 */
[----:B------:R0:W-:Y:S04]  /*1b8f0*/  STL [R1+0x1f4], R0 ;  /* 0x0001f40001007387 */ /* 0x0001e80000100800 */
[----:B------:R1:W-:Y:S04]  /*1b900*/  STL [R1+0x484], R10 ;  /* 0x0004840a01007387 */ /* 0x0003e80000100800 */
[----:B------:R-:W4:Y:S01]  /*1b910*/  LDL.LU.64 R22, [R1+0xf8] ;  /* 0x0000f80001167983 */ /* 0x000f220000300a00 */
[----:B0-----:R-:W-:-:S03]  /*1b920*/  IMAD.MOV.U32 R0, RZ, RZ, R11 ;  /* 0x000000ffff007224 */ /* 0x001fc600078e000b */
[----:B------:R-:W-:Y:S04]  /*1b930*/  STL [R1+0x488], R8 ;  /* 0x0004880801007387 */ /* 0x000fe80000100800 */
[----:B------:R0:W-:Y:S04]  /*1b940*/  STL [R1+0x1fc], R0 ;  /* 0x0001fc0001007387 */ /* 0x0001e80000100800 */
[----:B-1----:R-:W4:Y:S01]  /*1b950*/  LDL.LU.64 R10, [R1+0xf0] ;  /* 0x0000f000010a7983 */ /* 0x002f220000300a00 */
[----:B0-----:R-:W-:-:S03]  /*1b960*/  IMAD.MOV.U32 R0, RZ, RZ, R9 ;  /* 0x000000ffff007224 */ /* 0x001fc600078e0009 */
[----:B------:R-:W-:Y:S04]  /*1b970*/  STL [R1+0x48c], R18 ;  /* 0x00048c1201007387 */ /* 0x000fe80000100800 */
[----:B------:R0:W-:Y:S04]  /*1b980*/  STL [R1+0x204], R0 ;  /* 0x0002040001007387 */ /* 0x0001e80000100800 */
[----:B------:R-:W4:Y:S04]  /*1b990*/  LDL.LU.64 R8, [R1+0xe8] ;  /* 0x0000e80001087983 */ /* 0x000f280000300a00 */
[----:B------:R-:W4:Y:S01]  /*1b9a0*/  LDL.LU.64 R20, [R1+0xe0] ;  /* 0x0000e00001147983 */ /* 0x000f220000300a00 */
[----:B0-----:R-:W-:-:S05]  /*1b9b0*/  IMAD.MOV.U32 R0, RZ, RZ, R19 ;  /* 0x000000ffff007224 */ /* 0x001fca00078e0013 */
        /* <DEDUP_REMOVED lines=9> */
[----:B------:R1:W-:Y:S04]  /*1ba50*/  STL [R1+0x498], R28 ;  /* 0x0004981c01007387 */ /* 0x0003e80000100800 */
[----:B------:R-:W3:Y:S01]  /*1ba60*/  LDL.LU.64 R18, [R1+0xc8] ;  /* 0x0000c80001127983 */ /* 0x000ee20000300a00 */
[----:B0-----:R-:W-:-:S03]  /*1ba70*/  IMAD.MOV.U32 R0, RZ, RZ, R29 ;  /* 0x000000ffff007224 */ /* 0x001fc600078e001d */
[----:B--2---:R-:W-:Y:S04]  /*1ba80*/  STL [R1+0x49c], R16 ;  /* 0x00049c1001007387 */ /* 0x004fe80000100800 */
[----:B------:R0:W-:Y:S04]  /*1ba90*/  STL [R1+0x224], R0 ;  /* 0x0002240001007387 */ /* 0x0001e80000100800 */
[----:B-1----:R-:W2:Y:S01]  /*1baa0*/  LDL.LU.64 R28, [R1+0xc0] ;  /* 0x0000c000011c7983 */ /* 0x002ea20000300a00 */
[----:B0-----:R-:W-:-:S03]  /*1bab0*/  IMAD.MOV.U32 R0, RZ, RZ, R17 ;  /* 0x000000ffff007224 */ /* 0x001fc600078e0011 */
[----:B----4-:R-:W-:Y:S04]  /*1bac0*/  STL [R1+0x4a0], R14 ;  /* 0x0004a00e01007387 */ /* 0x010fe80000100800 */
[----:B------:R0:W-:Y:S04]  /*1bad0*/  STL [R1+0x22c], R0 ;  /* 0x00022c0001007387 */ /* 0x0001e80000100800 */
[----:B------:R-:W4:Y:S01]  /*1bae0*/  LDL.LU.64 R16, [R1+0xb8] ;  /* 0x0000b80001107983 */ /* 0x000f220000300a00 */
[----:B0-----:R-:W-:-:S03]  /*1baf0*/  IMAD.MOV.U32 R0, RZ, RZ, R15 ;  /* 0x000000ffff007224 */ /* 0x001fc600078e000f */
[----:B------:R-:W4:Y:S04]  /*1bb00*/  LDL.LU.64 R14, [R1+0xb0] ;  /* 0x0000b000010e7983 */ /* 0x000f280000300a00 */
[----:B------:R0:W-:Y:S04]  /*1bb10*/  STL [R1+0x23c], R0 ;  /* 0x00023c0001007387 */ /* 0x0001e80000100800 */
[----:B------:R-:W-:Y:S01]  /*1bb20*/  STL [R1+0x4a4], R26 ;  /* 0x0004a41a01007387 */ /* 0x000fe20000100800 */
[----:B0-----:R-:W-:-:S03]  /*1bb30*/  IMAD.MOV.U32 R0, RZ, RZ, R27 ;  /* 0x000000ffff007224 */ /* 0x001fc600078e001b */
[----:B------:R-:W-:Y:S04]  /*1bb40*/  STL [R1+0x4a8], R24 ;  /* 0x0004a81801007387 */ /* 0x000fe80000100800 */
[----:B------:R0:W-:Y:S02]  /*1bb50*/  STL [R1+0x244], R0 ;  /* 0x0002440001007387 */ /* 0x0001e40000100800 */
[----:B0-----:R-:W-:Y:S02]  /*1bb60*/  IMAD.MOV.U32 R0, RZ, RZ, R25 ;  /* 0x000000ffff007224 */ /* 0x001fe400078e0019 */
[----:B------:R-:W-:Y:S04]  /*1bb70*/  STL [R1+0x4ac], R12 ;  /* 0x0004ac0c01007387 */ /* 0x000fe80000100800 */
[----:B------:R0:W-:Y:S02]  /*1bb80*/  STL [R1+0x24c], R0 ;  /* 0x00024c0001007387 */ /* 0x0001e40000100800 */
[----:B0-----:R-:W-:-:S02]  /*1bb90*/  IMAD.MOV.U32 R0, RZ, RZ, R13 ;  /* 0x000000ffff007224 */ /* 0x001fc400078e000d */
[----:B------:R-:W-:Y:S04]  /*1bba0*/  STL [R1+0x4b0], R22 ;  /* 0x0004b01601007387 */ /* 0x000fe80000100800 */
        /* <DEDUP_REMOVED lines=8> */
[----:B------:R1:W-:Y:S04]  /*1bc30*/  STL [R1+0x4b8], R8 ;  /* 0x0004b80801007387 */ /* 0x0003e80000100800 */
[----:B------:R-:W-:Y:S01]  /*1bc40*/  STL [R1+0x4bc], R20 ;  /* 0x0004bc1401007387 */ /* 0x000fe20000100800 */
[----:B0-----:R-:W-:-:S05]  /*1bc50*/  IMAD.MOV.U32 R0, RZ, RZ, R9 ;  /* 0x000000ffff007224 */ /* 0x001fca00078e0009 */
[----:B------:R0:W-:Y:S04]  /*1bc60*/  STL [R1+0x26c], R0 ;  /* 0x00026c0001007387 */ /* 0x0001e80000100800 */
[----:B-1----:R-:W4:Y:S04]  /*1bc70*/  LDL.LU.64 R8, [R1+0x98] ;  /* 0x0000980001087983 */ /* 0x002f280000300a00 */
[----:B------:R-:W-:Y:S01]  /*1bc80*/  STL [R1+0x4c0], R6 ;  /* 0x0004c00601007387 */ /* 0x000fe20000100800 */
[----:B0-----:R-:W-:-:S05]  /*1bc90*/  IMAD.MOV.U32 R0, RZ, RZ, R21 ;  /* 0x000000ffff007224 */ /* 0x001fca00078e0015 */
[----:B------:R0:W-:Y:S02]  /*1bca0*/  STL [R1+0x274], R0 ;  /* 0x0002740001007387 */ /* 0x0001e40000100800 */
[----:B0-----:R-:W-:Y:S02]  /*1bcb0*/  IMAD.MOV.U32 R0, RZ, RZ, R7 ;  /* 0x000000ffff007224 */ /* 0x001fe400078e0007 */
[----:B------:R-:W4:Y:S04]  /*1bcc0*/  LDL.LU.64 R6, [R1+0x90] ;  /* 0x0000900001067983 */ /* 0x000f280000300a00 */
[----:B------:R0:W-:Y:S04]  /*1bcd0*/  STL [R1+0x27c], R0 ;  /* 0x00027c0001007387 */ /* 0x0001e80000100800 */
[----:B---3--:R1:W-:Y:S04]  /*1bce0*/  STL [R1+0x4c4], R4 ;  /* 0x0004c40401007387 */ /* 0x0083e80000100800 */
[----:B------:R-:W-:Y:S01]  /*1bcf0*/  STL [R1+0x4c8], R18 ;  /* 0x0004c81201007387 */ /* 0x000fe20000100800 */
[----:B0-----:R-:W-:-:S05]  /*1bd00*/  IMAD.MOV.U32 R0, RZ, RZ, R5 ;  /* 0x000000ffff007224 */ /* 0x001fca00078e0005 */
[----:B------:R0:W-:Y:S04]  /*1bd10*/  STL [R1+0x284], R0 ;  /* 0x0002840001007387 */ /* 0x0001e80000100800 */
[----:B-1----:R-:W3:Y:S01]  /*1bd20*/  LDL.LU.64 R4, [R1+0x88] ;  /* 0x0000880001047983 */ /* 0x002ee20000300a00 */
[----:B0-----:R-:W-:-:S03]  /*1bd30*/  IMAD.MOV.U32 R0, RZ, RZ, R19 ;  /* 0x000000ffff007224 */ /* 0x001fc600078e0013 */
[----:B--2---:R-:W-:Y:S04]  /*1bd40*/  STL [R1+0x4cc], R28 ;  /* 0x0004cc1c01007387 */ /* 0x004fe80000100800 */
[----:B------:R0:W-:Y:S02]  /*1bd50*/  STL [R1+0x28c], R0 ;  /* 0x00028c0001007387 */ /* 0x0001e40000100800 */
[----:B0-----:R-:W-:Y:S02]  /*1bd60*/  IMAD.MOV.U32 R0, RZ, RZ, R29 ;  /* 0x000000ffff007224 */ /* 0x001fe400078e001d */
[----:B------:R-:W2:Y:S04]  /*1bd70*/  LDL.LU.64 R28, [R1+0x80] ;  /* 0x00008000011c7983 */ /* 0x000ea80000300a00 */
[----:B------:R0:W-:Y:S04]  /*1bd80*/  STL [R1+0x294], R0 ;  /* 0x0002940001007387 */ /* 0x0001e80000100800 */
[----:B----4-:R-:W-:Y:S01]  /*1bd90*/  STL [R1+0x4d0], R16 ;  /* 0x0004d01001007387 */ /* 0x010fe20000100800 */
[----:B0-----:R-:W-:-:S03]  /*1bda0*/  IMAD.MOV.U32 R0, RZ, RZ, R17 ;  /* 0x000000ffff007224 */ /* 0x001fc600078e0011 */
[----:B------:R-:W-:Y:S04]  /*1bdb0*/  STL [R1+0x4d4], R14 ;  /* 0x0004d40e01007387 */ /* 0x000fe80000100800 */
[----:B------:R-:W-:Y:S04]  /*1bdc0*/  STL [R1+0x29c], R0 ;  /* 0x00029c0001007387 */ /* 0x000fe80000100800 */
[----:B------:R-:W4:Y:S04]  /*1bdd0*/  LDL.LU.64 R26, [R1+0x68] ;  /* 0x00006800011a7983 */ /* 0x000f280000300a00 */
[----:B----4-:R0:W-:Y:S04]  /*1bde0*/  STL.64 [R1+0x750], R26 ;  /* 0x0007501a01007387 */ /* 0x0101e80000100a00 */
[----:B0-----:R-:W4:Y:S01]  /*1bdf0*/  LDL.LU.64 R26, [R1+0x70] ;  /* 0x00007000011a7983 */ /* 0x001f220000300a00 */
[----:B------:R-:W-:-:S03]  /*1be00*/  IMAD.MOV.U32 R0, RZ, RZ, R15 ;  /* 0x000000ffff007224 */ /* 0x000fc600078e000f */
[----:B----4-:R0:W-:Y:S04]  /*1be10*/  STL.64 [R1+0x758], R26 ;  /* 0x0007581a01007387 */ /* 0x0101e80000100a00 */
[----:B0-----:R-:W4:Y:S04]  /*1be20*/  LDL.LU.64 R26, [R1+0x78] ;  /* 0x00007800011a7983 */ /* 0x001f280000300a00 */
[----:B------:R-:W4:Y:S04]  /*1be30*/  LDL.LU.64 R2, [R1+0x60] ;  /* 0x0000600001027983 */ /* 0x000f280000300a00 */
[----:B------:R0:W-:Y:S04]  /*1be40*/  STL [R1+0x2a4], R0 ;  /* 0x0002a40001007387 */ /* 0x0001e80000100800 */
[----:B------:R-:W-:Y:S04]  /*1be50*/  STL [R1+0x4d8], R12 ;  /* 0x0004d80c01007387 */ /* 0x000fe80000100800 */
[----:B------:R-:W4:Y:S04]  /*1be60*/  LDL.LU.64 R24, [R1+0x58] ;  /* 0x0000580001187983 */ /* 0x000f280000300a00 */
[----:B------:R-:W4:Y:S01]  /*1be70*/  LDL.LU.64 R22, [R1+0x50] ;  /* 0x0000500001167983 */ /* 0x000f220000300a00 */
[----:B0-----:R-:W-:-:S05]  /*1be80*/  IMAD.MOV.U32 R0, RZ, RZ, R13 ;  /* 0x000000ffff007224 */ /* 0x001fca00078e000d */
        /* <DEDUP_REMOVED lines=11> */
[----:B------:R1:W-:Y:S04]  /*1bf40*/  STL [R1+0x4e4], R6 ;  /* 0x0004e40601007387 */ /* 0x0003e80000100800 */
[----:B------:R-:W4:Y:S04]  /*1bf50*/  LDL.LU.64 R12, [R1+0x28] ;  /* 0x00002800010c7983 */ /* 0x000f280000300a00 */
[----:B------:R-:W4:Y:S01]  /*1bf60*/  LDL.LU.64 R10, [R1+0x20] ;  /* 0x00002000010a7983 */ /* 0x000f220000300a00 */
[----:B0-----:R-:W-:-:S05]  /*1bf70*/  IMAD.MOV.U32 R0, RZ, RZ, R7 ;  /* 0x000000ffff007224 */ /* 0x001fca00078e0007 */
[----:B------:R0:W-:Y:S04]  /*1bf80*/  STL [R1+0x2c4], R0 ;  /* 0x0002c40001007387 */ /* 0x0001e80000100800 */
[----:B---3--:R3:W-:Y:S04]  /*1bf90*/  STL [R1+0x4e8], R4 ;  /* 0x0004e80401007387 */ /* 0x0087e80000100800 */
[----:B------:R-:W4:Y:S04]  /*1bfa0*/  LDL.LU.64 R8, [R1+0x18] ;  /* 0x0000180001087983 */ /* 0x000f280000300a00 */
[----:B-1----:R-:W4:Y:S01]  /*1bfb0*/  LDL.LU.64 R6, [R1+0x10] ;  /* 0x0000100001067983 */ /* 0x002f220000300a00 */
[----:B0-----:R-:W-:-:S05]  /*1bfc0*/  IMAD.MOV.U32 R0, RZ, RZ, R5 ;  /* 0x000000ffff007224 */ /* 0x001fca00078e0005 */
[----:B------:R0:W-:Y:S04]  /*1bfd0*/  STL [R1+0x2cc], R0 ;  /* 0x0002cc0001007387 */ /* 0x0001e80000100800 */
[----:B--2---:R1:W-:Y:S04]  /*1bfe0*/  STL [R1+0x4ec], R28 ;  /* 0x0004ec1c01007387 */ /* 0x0043e80000100800 */
[----:B---3--:R-:W2:Y:S01]  /*1bff0*/  LDL.LU.64 R4, [R1+0x8] ;  /* 0x0000080001047983 */ /* 0x008ea20000300a00 */
[----:B0-----:R-:W-:-:S03]  /*1c000*/  IMAD.MOV.U32 R0, RZ, RZ, R29 ;  /* 0x000000ffff007224 */ /* 0x001fc600078e001d */
[----:B-1----:R-:W3:Y:S04]  /*1c010*/  LDL.LU.64 R28, [R1] ;  /* 0x00000000011c7983 */ /* 0x002ee80000300a00 */
[----:B------:R0:W-:Y:S04]  /*1c020*/  STL [R1+0x2d4], R0 ;  /* 0x0002d40001007387 */ /* 0x0001e80000100800 */
[----:B----4-:R1:W-:Y:S01]  /*1c030*/  STL [R1+0x4f0], R26 ;  /* 0x0004f01a01007387 */ /* 0x0103e20000100800 */
[----:B0-----:R-:W-:-:S03]  /*1c040*/  IMAD.MOV.U32 R0, RZ, RZ, R27 ;  /* 0x000000ffff007224 */ /* 0x001fc600078e001b */
[----:B-1----:R-:W4:Y:S04]  /*1c050*/  LDL.LU.64 R26, [R1+0x758] ;  /* 0x00075800011a7983 */ /* 0x002f280000300a00 */
[----:B----4-:R-:W-:Y:S04]  /*1c060*/  STL [R1+0x4f4], R26 ;  /* 0x0004f41a01007387 */ /* 0x010fe80000100800 */
[----:B------:R0:W-:Y:S02]  /*1c070*/  STL [R1+0x2dc], R0 ;  /* 0x0002dc0001007387 */ /* 0x0001e40000100800 */
[----:B0-----:R-:W-:-:S02]  /*1c080*/  IMAD.MOV.U32 R0, RZ, RZ, R27 ;  /* 0x000000ffff007224 */ /* 0x001fc400078e001b */
[----:B------:R-:W4:Y:S04]  /*1c090*/  LDL.LU.64 R26, [R1+0x750] ;  /* 0x00075000011a7983 */ /* 0x000f280000300a00 */
[----:B----4-:R-:W-:Y:S04]  /*1c0a0*/  STL [R1+0x4f8], R26 ;  /* 0x0004f81a01007387 */ /* 0x010fe80000100800 */
[----:B------:R0:W-:Y:S02]  /*1c0b0*/  STL [R1+0x2e4], R0 ;  /* 0x0002e40001007387 */ /* 0x0001e40000100800 */
[----:B0-----:R-:W-:-:S02]  /*1c0c0*/  IMAD.MOV.U32 R0, RZ, RZ, R27 ;  /* 0x000000ffff007224 */ /* 0x001fc400078e001b */
[----:B------:R-:W4:Y:S04]  /*1c0d0*/  LDL.LU.64 R26, [R1+0x748] ;  /* 0x00074800011a7983 */ /* 0x000f280000300a00 */
[----:B------:R0:W-:Y:S04]  /*1c0e0*/  STL [R1+0x2ec], R0 ;  /* 0x0002ec0001007387 */ /* 0x0001e80000100800 */
[----:B0-----:R0:W5:Y:S04]  /*1c0f0*/  LDL.LU R0, [R1+0x744] ;  /* 0x0007440001007983 */ /* 0x0011680000300800 */
[----:B------:R1:W-:Y:S04]  /*1c100*/  STL [R1+0x4fc], R2 ;  /* 0x0004fc0201007387 */ /* 0x0003e80000100800 */
[----:B-1----:R0:W5:Y:S04]  /*1c110*/  LDL.LU R2, [R1+0x740] ;  /* 0x0007400001027983 */ /* 0x0021680000300800 */
[----:B------:R-:W-:Y:S04]  /*1c120*/  STL [R1+0x500], R24 ;  /* 0x0005001801007387 */ /* 0x000fe80000100800 */
[----:B------:R1:W-:Y:S02]  /*1c130*/  STL [R1+0x2f4], R3 ;  /* 0x0002f40301007387 */ /* 0x0003e40000100800 */
[----:B-1----:R-:W-:-:S02]  /*1c140*/  IMAD.MOV.U32 R3, RZ, RZ, R25 ;  /* 0x000000ffff037224 */ /* 0x002fc400078e0019 */
[----:B------:R-:W4:Y:S04]  /*1c150*/  LDL.LU.64 R24, [R1+0x738] ;  /* 0x0007380001187983 */ /* 0x000f280000300a00 */
        /* <DEDUP_REMOVED lines=36> */
[----:B--2---:R-:W-:Y:S04]  /*1c3a0*/  STL [R1+0x528], R4 ;  /* 0x0005280401007387 */ /* 0x004fe80000100800 */
[----:B------:R1:W-:Y:S02]  /*1c3b0*/  STL [R1+0x344], R3 ;  /* 0x0003440301007387 */ /* 0x0003e40000100800 */
[----:B-1----:R-:W-:-:S02]  /*1c3c0*/  IMAD.MOV.U32 R3, RZ, RZ, R5 ;  /* 0x000000ffff037224 */ /* 0x002fc400078e0005 */
[----:B------:R-:W2:Y:S04]  /*1c3d0*/  LDL.LU.64 R4, [R1+0x6e8] ;  /* 0x0006e80001047983 */ /* 0x000ea80000300a00 */
[----:B---3--:R-:W-:Y:S04]  /*1c3e0*/  STL [R1+0x530], R28 ;  /* 0x0005301c01007387 */ /* 0x008fe80000100800 */
[----:B------:R1:W-:Y:S02]  /*1c3f0*/  STL [R1+0x34c], R3 ;  /* 0x00034c0301007387 */ /* 0x0003e40000100800 */
[----:B-1----:R-:W-:-:S02]  /*1c400*/  IMAD.MOV.U32 R3, RZ, RZ, R29 ;  /* 0x000000ffff037224 */ /* 0x002fc400078e001d */
[----:B------:R-:W3:Y:S04]  /*1c410*/  LDL.LU.64 R28, [R1+0x6e0] ;  /* 0x0006e000011c7983 */ /* 0x000ee80000300a00 */
[----:B------:R1:W-:Y:S02]  /*1c420*/  STL [R1+0x354], R3 ;  /* 0x0003540301007387 */ /* 0x0003e40000100800 */
[----:B-1----:R-:W1:Y:S02]  /*1c430*/  LDC R3, c[0x0][0x238] ;  /* 0x00008e00ff037b82 */ /* 0x002e640000000800 */
[----:B---3--:R-:W-:Y:S04]  /*1c440*/  STL [R1+0x538], R28 ;  /* 0x0005381c01007387 */ /* 0x008fe80000100800 */
[----:B------:R-:W-:Y:S04]  /*1c450*/  STL [R1+0x35c], R29 ;  /* 0x00035c1d01007387 */ /* 0x000fe80000100800 */
[----:B--2---:R-:W-:Y:S04]  /*1c460*/  STL [R1+0x540], R4 ;  /* 0x0005400401007387 */ /* 0x004fe80000100800 */
[----:B------:R-:W-:Y:S04]  /*1c470*/  STL [R1+0x364], R5 ;  /* 0x0003640501007387 */ /* 0x000fe80000100800 */
[----:B----4-:R-:W-:Y:S04]  /*1c480*/  STL [R1+0x548], R6 ;  /* 0x0005480601007387 */ /* 0x010fe80000100800 */
[----:B------:R2:W-:Y:S04]  /*1c490*/  STL [R1+0x36c], R7 ;  /* 0x00036c0701007387 */ /* 0x0005e80000100800 */
[----:B--2---:R-:W2:Y:S04]  /*1c4a0*/  LDL.LU.64 R6, [R1+0x230] ;  /* 0x0002300001067983 */ /* 0x004ea80000300a00 */
[----:B------:R-:W3:Y:S04]  /*1c4b0*/  LDL.LU R28, [R1+0x6a4] ;  /* 0x0006a400011c7983 */ /* 0x000ee80000300800 */
[----:B------:R0:W-:Y:S04]  /*1c4c0*/  STL [R1+0x550], R8 ;  /* 0x0005500801007387 */ /* 0x0001e80000100800 */
        /* <DEDUP_REMOVED lines=14> */
[----:B------:R0:W-:Y:S01]  /*1c5b0*/  STL [R1+0x38c], R23 ;  /* 0x00038c1701007387 */ /* 0x0001e20000100800 */
[----:B-1----:R-:W-:Y:S01]  /*1c5c0*/  IMAD.SHL.U32 R4, R3, 0x40, RZ ;  /* 0x0000004003047824 */ /* 0x002fe200078e00ff */
[----:B------:R-:W-:Y:S01]  /*1c5d0*/  UIADD3 UR6, UR6, -0x40, URZ ;  /* 0xffffffc006067890 */ /* 0x000fe2000fffe03f */
[----:B---3--:R-:W-:-:S05]  /*1c5e0*/  VIADD R28, R28, 0xffffffff ;  /* 0xffffffff1c1c7836 */ /* 0x008fca0000000000 */
[----:B------:R0:W-:Y:S04]  /*1c5f0*/  STL [R1+0x6a4], R28 ;  /* 0x0006a41c01007387 */ /* 0x0001e80000100800 */
[----:B------:R0:W-:Y:S04]  /*1c600*/  STL [R1+0x590], R24 ;  /* 0x0005901801007387 */ /* 0x0001e80000100800 */
[----:B------:R0:W-:Y:S04]  /*1c610*/  STL [R1+0x1a4], R25 ;  /* 0x0001a41901007387 */ /* 0x0001e80000100800 */
[----:B------:R0:W-:Y:S04]  /*1c620*/  STL [R1+0x59c], R26 ;  /* 0x00059c1a01007387 */ /* 0x0001e80000100800 */
[----:B------:R0:W-:Y:S01]  /*1c630*/  STL [R1+0x598], R27 ;  /* 0x0005981b01007387 */ /* 0x0001e20000100800 */
[----:B------:R-:W-:Y:S01]  /*1c640*/  ISETP.NE.U32.AND P0, PT, R28, RZ, PT ;  /* 0x000000ff1c00720c */ /* 0x000fe20003f05070 */
[----:B--2---:R-:W-:-:S12]  /*1c650*/  IMAD.WIDE R4, R4, 0x2, R6 ;  /* 0x0000000204047825 */ /* 0x004fd800078e0206 */
[----:B0-----:R-:W-:Y:S05]  /*1c660*/  @P0 BRA `(.L_x_2) ;  /* 0xffffff0c00440947 */ /* 0x001fea000383ffff */
[----:B------:R-:W2:Y:S04]  /*1c670*/  LDL.LU R7, [R1+0x5d4] ;  /* 0x0005d40001077983 */ /* 0x000ea80000300800 */
[----:B--2---:R0:W-:Y:S04]  /*1c680*/  STL [R1+0x728], R7 ;  /* 0x0007280701007387 */ /* 0x0041e80000100800 */
[----:B0-----:R-:W2:Y:S04]  /*1c690*/  LDL.LU R7, [R1+0x678] ;  /* 0x0006780001077983 */ /* 0x001ea80000300800 */
        /* <DEDUP_REMOVED lines=14> */
[----:B------:R-:W3:Y:S04]  /*1c780*/  LDL.LU R6, [R1+0x5b4] ;  /* 0x0005b40001067983 */ /* 0x000ee80000300800 */
[----:B---3--:R0:W-:Y:S04]  /*1c790*/  STL [R1+0x724], R6 ;  /* 0x0007240601007387 */ /* 0x0081e80000100800 */
[----:B0-----:R-:W3:Y:S04]  /*1c7a0*/  LDL.LU R6, [R1+0x5c4] ;  /* 0x0005c40001067983 */ /* 0x001ee80000300800 */
        /* <DEDUP_REMOVED lines=15> */
[----:B0-----:R-:W2:Y:S04]  /*1c8a0*/  LDL.LU R6, [R1+0x5cc] ;  /* 0x0005cc0001067983 */ /* 0x001ea80000300800 */
[----:B------:R-:W3:Y:S04]  /*1c8b0*/  LDL.LU R5, [R1+0x614] ;  /* 0x0006140001057983 */ /* 0x000ee80000300800 */
[----:B---3--:R0:W-:Y:S04]  /*1c8c0*/  STL [R1+0x720], R5 ;  /* 0x0007200501007387 */ /* 0x0081e80000100800 */
[----:B0-----:R-:W3:Y:S04]  /*1c8d0*/  LDL.LU R5, [R1+0x5a4] ;  /* 0x0005a40001057983 */ /* 0x001ee80000300800 */
[----:B------:R-:W4:Y:S04]  /*1c8e0*/  LDL.LU R4, [R1+0x674] ;  /* 0x0006740001047983 */ /* 0x000f280000300800 */
[----:B----4-:R0:W-:Y:S04]  /*1c8f0*/  STL [R1+0x71c], R4 ;  /* 0x00071c0401007387 */ /* 0x0101e80000100800 */
[----:B0-----:R-:W4:Y:S04]  /*1c900*/  LDL.LU R4, [R1+0x5e4] ;  /* 0x0005e40001047983 */ /* 0x001f280000300800 */
[----:B------:R-:W2:Y:S04]  /*1c910*/  LDL.LU R11, [R1+0x5d0] ;  /* 0x0005d000010b7983 */ /* 0x000ea80000300800 */
[----:B--2---:R0:W-:Y:S04]  /*1c920*/  STL [R1+0x718], R11 ;  /* 0x0007180b01007387 */ /* 0x0041e80000100800 */
        /* <DEDUP_REMOVED lines=43> */
[----:B-----5:R-:W2:Y:S01]  /*1cbe0*/  LDL.LU R0, [R1+0x684] ;  /* 0x0006840001007983 */ /* 0x020ea20000300800 */
[----:B------:R-:W-:-:S03]  /*1cbf0*/  F2FP.F16.F32.PACK_AB R7, R6, R7 ;  /* 0x000000070607723e */ /* 0x000fc600000000ff */
[----:B--2---:R0:W-:Y:S04]  /*1cc00*/  STL [R1+0x6dc], R0 ;  /* 0x0006dc0001007387 */ /* 0x0041e80000100800 */
[----:B0-----:R-:W2:Y:S04]  /*1cc10*/  LDL.LU R0, [R1+0x644] ;  /* 0x0006440001007983 */ /* 0x001ea80000300800 */
[----:B------:R-:W2:Y:S04]  /*1cc20*/  LDL.LU R20, [R1+0x694] ;  /* 0x0006940001147983 */ /* 0x000ea80000300800 */
        /* <DEDUP_REMOVED lines=8> */
[----:B------:R-:W3:Y:S04]  /*1ccb0*/  LDL.LU R6, [R1+0x764] ;  /* 0x0007640001067983 */ /* 0x000ee80000300800 */
[----:B------:R0:W-:Y:S04]  /*1ccc0*/  STL [R1+0x1c], R7 ;  /* 0x00001c0701007387 */ /* 0x0001e80000100800 */
[----:B0-----:R-:W3:Y:S02]  /*1ccd0*/  LDL.LU R7, [R1+0x760] ;  /* 0x0007600001077983 */ /* 0x001ee40000300800 */
[----:B---3--:R-:W-:-:S02]  /*1cce0*/  F2FP.F16.F32.PACK_AB R7, R6, R7 ;  /* 0x000000070607723e */ /* 0x008fc400000000ff */
        /* <DEDUP_REMOVED lines=25> */
[----:B------:R0:W-:Y:S04]  /*1ce80*/  STL [R1], R7 ;  /* 0x0000000701007387 */ /* 0x0001e80000100800 */
[----:B0-----:R-:W3:Y:S02]  /*1ce90*/  LDL.LU R7, [R1+0x728] ;  /* 0x0007280001077983 */ /* 0x001ee40000300800 */
[----:B---3--:R-:W-:-:S02]  /*1cea0*/  F2FP.F16.F32.PACK_AB R7, R6, R7 ;  /* 0x000000070607723e */ /* 0x008fc400000000ff */
[----:B------:R-:W3:Y:S02]  /*1ceb0*/  LDL.LU R6, [R1+0x724] ;  /* 0x0007240001067983 */ /* 0x000ee40000300800 */
[----:B---3--:R-:W-:Y:S02]  /*1cec0*/  F2FP.F16.F32.PACK_AB R6, R5, R6 ;  /* 0x000000060506723e */ /* 0x008fe400000000ff */
[----:B------:R-:W3:Y:S02]  /*1ced0*/  LDL.LU R5, [R1+0x720] ;  /* 0x0007200001057983 */ /* 0x000ee40000300800 */
[----:B---3--:R-:W-:Y:S02]  /*1cee0*/  F2FP.F16.F32.PACK_AB R5, R4, R5 ;  /* 0x000000050405723e */ /* 0x008fe400000000ff */
[----:B------:R-:W3:Y:S02]  /*1cef0*/  LDL.LU R4, [R1+0x71c] ;  /* 0x00071c0001047983 */ /* 0x000ee40000300800 */
        /* <DEDUP_REMOVED lines=27> */
[----:B------:R-:W4:Y:S02]  /*1d0b0*/  LDL.LU R22, [R1+0x6e4] ;  /* 0x0006e40001167983 */ /* 0x000f240000300800 */
[----:B----4-:R-:W-:Y:S02]  /*1d0c0*/  F2FP.F16.F32.PACK_AB R22, R21, R22 ;  /* 0x000000161516723e */ /* 0x010fe400000000ff */
[----:B------:R-:W2:Y:S02]  /*1d0d0*/  LDL.LU R21, [R1+0x6e0] ;  /* 0x0006e00001157983 */ /* 0x000ea40000300800 */
[----:B--2---:R-:W-:-:S02]  /*1d0e0*/  F2FP.F16.F32.PACK_AB R21, R0, R21 ;  /* 0x000000150015723e */ /* 0x004fc400000000ff */
[----:B------:R-:W2:Y:S01]  /*1d0f0*/  LDL.LU R0, [R1+0x6dc] ;  /* 0x0006dc0001007983 */ /* 0x000ea20000300800 */
[----:B------:R-:W-:Y:S02]  /*1d100*/  F2FP.F16.F32.PACK_AB R26, R26, R24 ;  /* 0x000000181a1a723e */ /* 0x000fe400000000ff */
[----:B------:R-:W-:Y:S02]  /*1d110*/  F2FP.F16.F32.PACK_AB R27, R2, R27 ;  /* 0x0000001b021b723e */ /* 0x000fe400000000ff */
[----:B------:R-:W-:Y:S02]  /*1d120*/  F2FP.F16.F32.PACK_AB R25, R25, R3 ;  /* 0x000000031919723e */ /* 0x000fe400000000ff */
[----:B------:R-:W-:Y:S02]  /*1d130*/  F2FP.F16.F32.PACK_AB R24, R28, R29 ;  /* 0x0000001d1c18723e */ /* 0x000fe400000000ff */
[----:B--2---:R-:W-:-:S07]  /*1d140*/  F2FP.F16.F32.PACK_AB R20, R0, R20 ;  /* 0x000000140014723e */ /* 0x004fce00000000ff */
.L_x_1:
[----:B------:R-:W2:Y:S01]  /*1d150*/  LDL.LU R28, [R1+0x6d8] ;  /* 0x0006d800011c7983 */ /* 0x000ea20000300800 */
[----:B------:R-:W1:Y:S01]  /*1d160*/  S2UR UR5, SR_CgaCtaId ;  /* 0x00000000000579c3 */ /* 0x000e620000008800 */
[----:B------:R-:W-:Y:S01]  /*1d170*/  UMOV UR4, 0x400 ;  /* 0x0000040000047882 */ /* 0x000fe20000000000 */
[----:B------:R-:W-:Y:S01]  /*1d180*/  ULDC.64 UR10, c[0x0][0x228] ;  /* 0x00008a00000a7ab9 */ /* 0x000fe20000000a00 */
[----:B------:R-:W0:Y:S01]  /*1d190*/  S2R R29, SR_TID.X ;  /* 0x00000000001d7919 */ /* 0x000e220000002100 */
[----:B------:R-:W-:Y:S01]  /*1d1a0*/  ULDC.64 UR6, c[0x0][0x220] ;  /* 0x0000880000067ab9 */ /* 0x000fe20000000a00 */
[----:B------:R-:W3:Y:S01]  /*1d1b0*/  S2R R2, SR_TID.X ;  /* 0x0000000000027919 */ /* 0x000ee20000002100 */
[----:B-1----:R-:W-:-:S03]  /*1d1c0*/  ULEA UR4, UR5, UR4, 0x18 ;  /* 0x0000000405047291 */ /* 0x002fc6000f8ec03f */
[----:B------:R-:W-:Y:S01]  /*1d1d0*/  ULDC UR5, c[0x0][0x244] ;  /* 0x0000910000057ab9 */ /* 0x000fe20000000800 */
[C---:B0-----:R-:W-:Y:S02]  /*1d1e0*/  IMAD.SHL.U32 R0, R29.reuse, 0x200, RZ ;  /* 0x000002001d007824 */ /* 0x041fe400078e00ff */
[----:B------:R-:W-:Y:S01]  /*1d1f0*/  IMAD.SHL.U32 R3, R29, 0x800, RZ ;  /* 0x000008001d037824 */ /* 0x000fe200078e00ff */
[----:B---3--:R-:W-:Y:S02]  /*1d200*/  LOP3.LUT R2, R2, 0x40, RZ, 0xc0, !PT ;  /* 0x0000004002027812 */ /* 0x008fe400078ec0ff */
[----:B------:R-:W-:Y:S02]  /*1d210*/  LOP3.LUT R0, R0, 0x3000, RZ, 0xc0, !PT ;  /* 0x0000300000007812 */ /* 0x000fe400078ec0ff */
[----:B------:R-:W-:Y:S01]  /*1d220*/  LOP3.LUT R3, R3, 0x3000, RZ, 0xc0, !PT ;  /* 0x0000300003037812 */ /* 0x000fe200078ec0ff */
[----:B------:R-:W-:Y:S01]  /*1d230*/  BAR.SYNC.DEFER_BLOCKING 0x0 ;  /* 0x0000000000007b1d */ /* 0x000fe20000010000 */
[----:B--2---:R-:W-:Y:S01]  /*1d240*/  LOP3.LUT R0, R0, 0xc60, R28, 0xf8, !PT ;  /* 0x00000c6000007812 */ /* 0x004fe200078ef81c */
[C---:B------:R-:W-:Y:S01]  /*1d250*/  IMAD.SHL.U32 R28, R29.reuse, 0x4, RZ ;  /* 0x000000041d1c7824 */ /* 0x040fe200078e00ff */
[----:B------:R-:W-:-:S04]  /*1d260*/  LOP3.LUT R29, R29, 0x3f, RZ, 0xc0, !PT ;  /* 0x0000003f1d1d7812 */ /* 0x000fc800078ec0ff */
[----:B------:R-:W-:Y:S01]  /*1d270*/  LOP3.LUT R0, R0, 0x70, R28, 0x78, !PT ;  /* 0x0000007000007812 */ /* 0x000fe200078e781c */
[----:B------:R-:W-:Y:S02]  /*1d280*/  IMAD R3, R29, 0x10, R3 ;  /* 0x000000101d037824 */ /* 0x000fe400078e0203 */
[----:B------:R-:W2:Y:S01]  /*1d290*/  LDL.LU R29, [R1+0x6d4] ;  /* 0x0006d400011d7983 */ /* 0x000ea20000300800 */
[----:B------:R-:W-:-:S03]  /*1d2a0*/  SHF.R.U32.HI R2, RZ, 0x1, R2 ;  /* 0x00000001ff027819 */ /* 0x000fc60000011602 */
[----:B------:R0:W-:Y:S01]  /*1d2b0*/  STS.128 [R0+UR4], R24 ;  /* 0x0000001800007988 */ /* 0x0001e20008000c04 */
[----:B------:R-:W-:-:S03]  /*1d2c0*/  LOP3.LUT R3, R3, R2, RZ, 0x3c, !PT ;  /* 0x0000000203037212 */ /* 0x000fc600078e3cff */
[----:B0-----:R-:W3:Y:S04]  /*1d2d0*/  LDL.LU R27, [R1+0x6a0] ;  /* 0x0006a000011b7983 */ /* 0x001ee80000300800 */
[----:B------:R0:W-:Y:S04]  /*1d2e0*/  STS.128 [R0+UR4+0x200], R20 ;  /* 0x0002001400007988 */ /* 0x0001e80008000c04 */
[----:B------:R1:W-:Y:S04]  /*1d2f0*/  STS.128 [R0+UR4+0x80], R16 ;  /* 0x0000801000007988 */ /* 0x0003e80008000c04 */
[----:B0-----:R-:W4:Y:S04]  /*1d300*/  LDL.LU R20, [R1+0x10] ;  /* 0x0000100001147983 */ /* 0x001f280000300800 */
[----:B------:R-:W4:Y:S04]  /*1d310*/  LDL.LU R21, [R1+0x14] ;  /* 0x0000140001157983 */ /* 0x000f280000300800 */
[----:B------:R-:W4:Y:S04]  /*1d320*/  LDL.LU R22, [R1+0x18] ;  /* 0x0000180001167983 */ /* 0x000f280000300800 */
[----:B------:R-:W4:Y:S04]  /*1d330*/  LDL.LU R23, [R1+0x1c] ;  /* 0x00001c0001177983 */ /* 0x000f280000300800 */
[----:B-1----:R-:W5:Y:S04]  /*1d340*/  LDL.LU R16, [R1] ;  /* 0x0000000001107983 */ /* 0x002f680000300800 */
[----:B------:R-:W5:Y:S04]  /*1d350*/  LDL.LU R17, [R1+0x4] ;  /* 0x0000040001117983 */ /* 0x000f680000300800 */
[----:B------:R-:W5:Y:S04]  /*1d360*/  LDL.LU R18, [R1+0x8] ;  /* 0x0000080001127983 */ /* 0x000f680000300800 */
[----:B------:R-:W5:Y:S01]  /*1d370*/  LDL.LU R19, [R1+0xc] ;  /* 0x00000c0001137983 */ /* 0x000f620000300800 */
[----:B------:R-:W0:Y:S03]  /*1d380*/  S2R R28, SR_TID.X ;  /* 0x00000000001c7919 */ /* 0x000e260000002100 */
[----:B------:R-:W-:Y:S04]  /*1d390*/  STS.128 [R0+UR4+0x100], R8 ;  /* 0x0001000800007988 */ /* 0x000fe80008000c04 */
[----:B------:R1:W-:Y:S04]  /*1d3a0*/  STS.128 [R0+UR4+0x300], R4 ;  /* 0x0003000400007988 */ /* 0x0003e80008000c04 */
[----:B------:R-:W-:Y:S01]  /*1d3b0*/  STS.128 [R0+UR4+0x280], R12 ;  /* 0x0002800c00007988 */ /* 0x000fe20008000c04 */
[----:B-1----:R-:W1:Y:S01]  /*1d3c0*/  LDC R6, c[0x0][0x248] ;  /* 0x00009200ff067b82 */ /* 0x002e620000000800 */
[----:B0-----:R-:W-:-:S04]  /*1d3d0*/  SHF.R.U32.HI R2, RZ, 0x5, R28 ;  /* 0x00000005ff027819 */ /* 0x001fc8000001161c */
[----:B------:R-:W-:Y:S01]  /*1d3e0*/  SGXT.U32 R2, R2, 0x2 ;  /* 0x000000020202781a */ /* 0x000fe20000000000 */
[C---:B--2---:R-:W-:Y:S01]  /*1d3f0*/  IMAD R28, R29.reuse, UR5, RZ ;  /* 0x000000051d1c7c24 */ /* 0x044fe2000f8e02ff */
[----:B------:R-:W-:Y:S02]  /*1d400*/  ISETP.GE.AND P0, PT, R29, UR10, PT ;  /* 0x0000000a1d007c0c */ /* 0x000fe4000bf06270 */
[C-C-:B---3--:R-:W-:Y:S02]  /*1d410*/  LOP3.LUT R9, R27.reuse, 0xf4, R2.reuse, 0xfe, !PT ;  /* 0x000000f41b097812 */ /* 0x148fe400078efe02 */
[C-C-:B------:R-:W-:Y:S02]  /*1d420*/  LOP3.LUT R8, R27.reuse, 0xf0, R2.reuse, 0xfe, !PT ;  /* 0x000000f01b087812 */ /* 0x140fe400078efe02 */
[C---:B------:R-:W-:Y:S01]  /*1d430*/  LOP3.LUT R7, R27.reuse, 0xec, R2, 0xfe, !PT ;  /* 0x000000ec1b077812 */ /* 0x040fe200078efe02 */
[----:B------:R0:W-:Y:S01]  /*1d440*/  STL [R1+0x118], R9 ;  /* 0x0001180901007387 */ /* 0x0001e20000100800 */
[----:B------:R-:W-:-:S02]  /*1d450*/  LOP3.LUT R5, R27, R2, RZ, 0xfc, !PT ;  /* 0x000000021b057212 */ /* 0x000fc400078efcff */
[C-C-:B------:R-:W-:Y:S01]  /*1d460*/  LOP3.LUT R4, R27.reuse, 0xf8, R2.reuse, 0xfe, !PT ;  /* 0x000000f81b047812 */ /* 0x140fe200078efe02 */
[----:B------:R2:W-:Y:S04]  /*1d470*/  STL [R1+0xd0], R8 ;  /* 0x0000d00801007387 */ /* 0x0005e80000100800 */
[----:B------:R3:W-:Y:S01]  /*1d480*/  STL [R1+0x114], R7 ;  /* 0x0001140701007387 */ /* 0x0007e20000100800 */
[C-C-:B0-----:R-:W-:Y:S02]  /*1d490*/  LOP3.LUT R9, R27.reuse, 0xe8, R2.reuse, 0xfe, !PT ;  /* 0x000000e81b097812 */ /* 0x141fe400078efe02 */
[----:B--2---:R-:W-:-:S03]  /*1d4a0*/  LOP3.LUT R8, R27, 0xe4, R2, 0xfe, !PT ;  /* 0x000000e41b087812 */ /* 0x004fc600078efe02 */
[----:B------:R0:W-:Y:S01]  /*1d4b0*/  STL [R1+0x110], R9 ;  /* 0x0001100901007387 */ /* 0x0001e20000100800 */
[----:B---3--:R-:W-:-:S03]  /*1d4c0*/  LOP3.LUT R7, R27, 0xe0, R2, 0xfe, !PT ;  /* 0x000000e01b077812 */ /* 0x008fc600078efe02 */
[----:B------:R2:W-:Y:S04]  /*1d4d0*/  STL [R1+0x10c], R8 ;  /* 0x00010c0801007387 */ /* 0x0005e80000100800 */
[----:B------:R3:W-:Y:S01]  /*1d4e0*/  STL [R1+0x108], R7 ;  /* 0x0001080701007387 */ /* 0x0007e20000100800 */
[----:B0-----:R-:W-:-:S03]  /*1d4f0*/  LOP3.LUT R9, R27, 0xdc, R2, 0xfe, !PT ;  /* 0x000000dc1b097812 */ /* 0x001fc600078efe02 */
[----:B----4-:R-:W-:Y:S01]  /*1d500*/  STS.128 [R0+UR4+0x380], R20 ;  /* 0x0003801400007988 */ /* 0x010fe20008000c04 */
[----:B--2---:R-:W-:-:S03]  /*1d510*/  LOP3.LUT R8, R27, 0xd8, R2, 0xfe, !PT ;  /* 0x000000d81b087812 */ /* 0x004fc600078efe02 */
[----:B------:R0:W-:Y:S01]  /*1d520*/  STL [R1+0x104], R9 ;  /* 0x0001040901007387 */ /* 0x0001e20000100800 */
[----:B---3--:R-:W-:-:S03]  /*1d530*/  LOP3.LUT R7, R27, 0xd4, R2, 0xfe, !PT ;  /* 0x000000d41b077812 */ /* 0x008fc600078efe02 */
[----:B------:R2:W-:Y:S04]  /*1d540*/  STL [R1+0x100], R8 ;  /* 0x0001000801007387 */ /* 0x0005e80000100800 */
[----:B------:R3:W-:Y:S01]  /*1d550*/  STL [R1+0xfc], R7 ;  /* 0x0000fc0701007387 */ /* 0x0007e20000100800 */
[----:B0-----:R-:W-:-:S03]  /*1d560*/  LOP3.LUT R9, R27, 0xd0, R2, 0xfe, !PT ;  /* 0x000000d01b097812 */ /* 0x001fc600078efe02 */
[----:B-----5:R-:W-:Y:S01]  /*1d570*/  STS.128 [R0+UR4+0x180], R16 ;  /* 0x0001801000007988 */ /* 0x020fe20008000c04 */
[----:B------:R-:W-:Y:S02]  /*1d580*/  LOP3.LUT R23, R3, 0x40, RZ, 0x3c, !PT ;  /* 0x0000004003177812 */ /* 0x000fe400078e3cff */
[C-C-:B--2---:R-:W-:Y:S01]  /*1d590*/  LOP3.LUT R8, R27.reuse, 0xcc, R2.reuse, 0xfe, !PT ;  /* 0x000000cc1b087812 */ /* 0x144fe200078efe02 */
[----:B------:R0:W-:Y:S01]  /*1d5a0*/  STL [R1+0xf8], R9 ;  /* 0x0000f80901007387 */ /* 0x0001e20000100800 */
[----:B---3--:R-:W-:-:S03]  /*1d5b0*/  LOP3.LUT R7, R27, 0xc8, R2, 0xfe, !PT ;  /* 0x000000c81b077812 */ /* 0x008fc600078efe02 */
[----:B------:R2:W-:Y:S04]  /*1d5c0*/  STL [R1+0xf4], R8 ;  /* 0x0000f40801007387 */ /* 0x0005e80000100800 */
[----:B------:R3:W-:Y:S01]  /*1d5d0*/  STL [R1+0xf0], R7 ;  /* 0x0000f00701007387 */ /* 0x0007e20000100800 */
[C-C-:B0-----:R-:W-:Y:S01]  /*1d5e0*/  LOP3.LUT R9, R27.reuse, 0xc4, R2.reuse, 0xfe, !PT ;  /* 0x000000c41b097812 */ /* 0x141fe200078efe02 */
[----:B------:R-:W-:Y:S01]  /*1d5f0*/  BAR.SYNC.DEFER_BLOCKING 0x0 ;  /* 0x0000000000007b1d */ /* 0x000fe20000010000 */
[----:B------:R-:W-:Y:S02]  /*1d600*/  LEA R0, P1, R28, UR6, 0x1 ;  /* 0x000000061c007c11 */ /* 0x000fe4000f8208ff */
[C-C-:B--2---:R-:W-:Y:S02]  /*1d610*/  LOP3.LUT R8, R27.reuse, 0xc0, R2.reuse, 0xfe, !PT ;  /* 0x000000c01b087812 */ /* 0x144fe400078efe02 */
[C-C-:B---3--:R-:W-:Y:S01]  /*1d620*/  LOP3.LUT R7, R27.reuse, 0xbc, R2.reuse, 0xfe, !PT ;  /* 0x000000bc1b077812 */ /* 0x148fe200078efe02 */
[----:B------:R0:W-:Y:S04]  /*1d630*/  STL [R1+0xec], R9 ;  /* 0x0000ec0901007387 */ /* 0x0001e80000100800 */
[----:B------:R2:W-:Y:S04]  /*1d640*/  STL [R1+0xe8], R8 ;  /* 0x0000e80801007387 */ /* 0x0005e80000100800 */
[----:B------:R3:W-:Y:S01]  /*1d650*/  STL [R1+0xe4], R7 ;  /* 0x0000e40701007387 */ /* 0x0007e20000100800 */
[----:B0-----:R-:W-:-:S02]  /*1d660*/  LOP3.LUT R9, R27, 0xb8, R2, 0xfe, !PT ;  /* 0x000000b81b097812 */ /* 0x001fc400078efe02 */
[----:B--2---:R-:W-:-:S03]  /*1d670*/  LOP3.LUT R8, R27, 0xb4, R2, 0xfe, !PT ;  /* 0x000000b41b087812 */ /* 0x004fc600078efe02 */
[----:B------:R0:W-:Y:S01]  /*1d680*/  STL [R1+0xe0], R9 ;  /* 0x0000e00901007387 */ /* 0x0001e20000100800 */
[----:B---3--:R-:W-:-:S03]  /*1d690*/  LOP3.LUT R7, R27, 0xb0, R2, 0xfe, !PT ;  /* 0x000000b01b077812 */ /* 0x008fc600078efe02 */
[----:B------:R2:W-:Y:S04]  /*1d6a0*/  STL [R1+0xdc], R8 ;  /* 0x0000dc0801007387 */ /* 0x0005e80000100800 */
[----:B------:R3:W-:Y:S01]  /*1d6b0*/  STL [R1+0xd8], R7 ;  /* 0x0000d80701007387 */ /* 0x0007e20000100800 */
[----:B0-----:R-:W-:-:S03]  /*1d6c0*/  LOP3.LUT R9, R27, 0xac, R2, 0xfe, !PT ;  /* 0x000000ac1b097812 */ /* 0x001fc600078efe02 */
[----:B------:R-:W-:Y:S01]  /*1d6d0*/  LDS.128 R12, [R23+UR4] ;  /* 0x00000004170c7984 */ /* 0x000fe20008000c00 */
[----:B--2---:R-:W-:-:S03]  /*1d6e0*/  LOP3.LUT R8, R27, 0xa8, R2, 0xfe, !PT ;  /* 0x000000a81b087812 */ /* 0x004fc600078efe02 */
[----:B------:R0:W-:Y:S01]  /*1d6f0*/  STL [R1+0xd4], R9 ;  /* 0x0000d40901007387 */ /* 0x0001e20000100800 */
[----:B---3--:R-:W-:-:S03]  /*1d700*/  LOP3.LUT R7, R27, 0xa4, R2, 0xfe, !PT ;  /* 0x000000a41b077812 */ /* 0x008fc600078efe02 */
[----:B------:R2:W-:Y:S04]  /*1d710*/  STL [R1+0xcc], R8 ;  /* 0x0000cc0801007387 */ /* 0x0005e80000100800 */
[----:B------:R3:W-:Y:S01]  /*1d720*/  STL [R1+0xc8], R7 ;  /* 0x0000c80701007387 */ /* 0x0007e20000100800 */
[----:B0-----:R-:W-:-:S03]  /*1d730*/  LOP3.LUT R9, R27, 0xa0, R2, 0xfe, !PT ;  /* 0x000000a01b097812 */ /* 0x001fc600078efe02 */
[----:B------:R-:W-:Y:S01]  /*1d740*/  LDS.128 R16, [R3+UR4+0x400] ;  /* 0x0004000403107984 */ /* 0x000fe20008000c00 */
[----:B--2---:R-:W-:-:S03]  /*1d750*/  LOP3.LUT R8, R27, 0x9c, R2, 0xfe, !PT ;  /* 0x0000009c1b087812 */ /* 0x004fc600078efe02 */
[----:B------:R0:W-:Y:S01]  /*1d760*/  STL [R1+0xc4], R9 ;  /* 0x0000c40901007387 */ /* 0x0001e20000100800 */
[----:B---3--:R-:W-:-:S03]  /*1d770*/  LOP3.LUT R7, R27, 0x98, R2, 0xfe, !PT ;  /* 0x000000981b077812 */ /* 0x008fc600078efe02 */
        /* <DEDUP_REMOVED lines=34> */
[----:B------:R-:W-:Y:S01]  /*1d9a0*/  STL [R1+0x7c], R9 ;  /* 0x00007c0901007387 */ /* 0x000fe20000100800 */
[----:B---3--:R-:W-:-:S03]  /*1d9b0*/  LOP3.LUT R7, R27, 0x50, R2, 0xfe, !PT ;  /* 0x000000501b077812 */ /* 0x008fc600078efe02 */
[----:B------:R-:W-:Y:S04]  /*1d9c0*/  STL [R1+0x78], R8 ;  /* 0x0000780801007387 */ /* 0x000fe80000100800 */
[----:B------:R-:W0:Y:S04]  /*1d9d0*/  LDS.128 R8, [R3+UR4] ;  /* 0x0000000403087984 */ /* 0x000e280008000c00 */
[----:B------:R2:W-:Y:S02]  /*1d9e0*/  STL [R1+0x74], R7 ;  /* 0x0000740701007387 */ /* 0x0005e40000100800 */
[----:B--2---:R-:W-:-:S02]  /*1d9f0*/  LOP3.LUT R7, R27, 0x48, R2, 0xfe, !PT ;  /* 0x000000481b077812 */ /* 0x004fc400078efe02 */
[----:B0-----:R0:W-:Y:S01]  /*1da00*/  STL.64 [R1+0x20], R8 ;  /* 0x0000200801007387 */ /* 0x0011e20000100a00 */
[----:B------:R-:W-:-:S03]  /*1da10*/  IMAD.MOV.U32 R24, RZ, RZ, R8 ;  /* 0x000000ffff187224 */ /* 0x000fc600078e0008 */
[----:B------:R-:W-:Y:S01]  /*1da20*/  STL.64 [R1+0x28], R10 ;  /* 0x0000280a01007387 */ /* 0x000fe20000100a00 */
[C-C-:B0-----:R-:W-:Y:S02]  /*1da30*/  LOP3.LUT R9, R27.reuse, 0x4c, R2.reuse, 0xfe, !PT ;  /* 0x0000004c1b097812 */ /* 0x141fe400078efe02 */
[----:B------:R-:W-:-:S03]  /*1da40*/  LOP3.LUT R8, R27, 0x44, R2, 0xfe, !PT ;  /* 0x000000441b087812 */ /* 0x000fc600078efe02 */
[----:B------:R0:W-:Y:S04]  /*1da50*/  STL [R1+0x70], R9 ;  /* 0x0000700901007387 */ /* 0x0001e80000100800 */
[----:B------:R2:W-:Y:S04]  /*1da60*/  STL [R1+0x6c], R7 ;  /* 0x00006c0701007387 */ /* 0x0005e80000100800 */
[----:B------:R3:W-:Y:S01]  /*1da70*/  STL [R1+0x68], R8 ;  /* 0x0000680801007387 */ /* 0x0007e20000100800 */
[C-C-:B0-----:R-:W-:Y:S02]  /*1da80*/  LOP3.LUT R9, R27.reuse, 0xfc, R2.reuse, 0xfe, !PT ;  /* 0x000000fc1b097812 */ /* 0x141fe400078efe02 */
[----:B--2---:R-:W-:-:S02]  /*1da90*/  LOP3.LUT R7, R27, 0x40, R2, 0xfe, !PT ;  /* 0x000000401b077812 */ /* 0x004fc400078efe02 */
[----:B---3--:R-:W-:-:S03]  /*1daa0*/  LOP3.LUT R8, R27, 0x3c, R2, 0xfe, !PT ;  /* 0x0000003c1b087812 */ /* 0x008fc600078efe02 */
[----:B------:R0:W-:Y:S04]  /*1dab0*/  STL [R1+0x64], R7 ;  /* 0x0000640701007387 */ /* 0x0001e80000100800 */
[----:B------:R2:W-:Y:S04]  /*1dac0*/  STL [R1+0x11c], R9 ;  /* 0x00011c0901007387 */ /* 0x0005e80000100800 */
[----:B------:R3:W-:Y:S01]  /*1dad0*/  STL [R1+0x5c], R8 ;  /* 0x00005c0801007387 */ /* 0x0007e20000100800 */
[----:B0-----:R-:W-:-:S03]  /*1dae0*/  LOP3.LUT R7, R27, 0x38, R2, 0xfe, !PT ;  /* 0x000000381b077812 */ /* 0x001fc600078efe02 */
[----:B------:R0:W-:Y:S01]  /*1daf0*/  STL [R1+0x6e8], R13 ;  /* 0x0006e80d01007387 */ /* 0x0001e20000100800 */
[----:B--2---:R-:W-:-:S03]  /*1db00*/  LOP3.LUT R9, R27, 0x30, R2, 0xfe, !PT ;  /* 0x000000301b097812 */ /* 0x004fc600078efe02 */
[----:B------:R2:W-:Y:S01]  /*1db10*/  STL [R1+0x58], R7 ;  /* 0x0000580701007387 */ /* 0x0005e20000100800 */
[----:B---3--:R-:W-:-:S03]  /*1db20*/  LOP3.LUT R8, R27, 0x34, R2, 0xfe, !PT ;  /* 0x000000341b087812 */ /* 0x008fc600078efe02 */
[----:B------:R-:W-:Y:S01]  /*1db30*/  STL [R1+0x6e0], R14 ;  /* 0x0006e00e01007387 */ /* 0x000fe20000100800 */
[----:B0-----:R-:W-:-:S03]  /*1db40*/  LOP3.LUT R13, R27, 0x1c, R2, 0xfe, !PT ;  /* 0x0000001c1b0d7812 */ /* 0x001fc600078efe02 */
[----:B------:R-:W-:Y:S01]  /*1db50*/  STL [R1+0x6dc], R15 ;  /* 0x0006dc0f01007387 */ /* 0x000fe20000100800 */
[----:B--2---:R-:W-:-:S03]  /*1db60*/  LOP3.LUT R7, R27, 0x2c, R2, 0xfe, !PT ;  /* 0x0000002c1b077812 */ /* 0x004fc600078efe02 */
[----:B------:R0:W-:Y:S04]  /*1db70*/  STL [R1+0x54], R8 ;  /* 0x0000540801007387 */ /* 0x0001e80000100800 */
[----:B------:R-:W-:Y:S04]  /*1db80*/  STL [R1+0x50], R9 ;  /* 0x0000500901007387 */ /* 0x000fe80000100800 */
[----:B------:R2:W-:Y:S01]  /*1db90*/  STL [R1+0x4c], R7 ;  /* 0x00004c0701007387 */ /* 0x0005e20000100800 */
[----:B0-----:R-:W-:-:S05]  /*1dba0*/  LOP3.LUT R8, R27, 0x28, R2, 0xfe, !PT ;  /* 0x000000281b087812 */ /* 0x001fca00078efe02 */
[----:B------:R0:W-:Y:S01]  /*1dbb0*/  STL [R1+0x48], R8 ;  /* 0x0000480801007387 */ /* 0x0001e20000100800 */
[----:B--2---:R-:W-:-:S03]  /*1dbc0*/  LOP3.LUT R7, R27, 0x24, R2, 0xfe, !PT ;  /* 0x000000241b077812 */ /* 0x004fc600078efe02 */
[----:B------:R-:W-:Y:S04]  /*1dbd0*/  STL.64 [R1+0x10], R16 ;  /* 0x0000101001007387 */ /* 0x000fe80000100a00 */
[----:B------:R-:W-:Y:S01]  /*1dbe0*/  STL.64 [R1+0x18], R18 ;  /* 0x0000181201007387 */ /* 0x000fe20000100a00 */
[----:B0-----:R-:W-:-:S03]  /*1dbf0*/  LOP3.LUT R8, R27, 0x20, R2, 0xfe, !PT ;  /* 0x000000201b087812 */ /* 0x001fc600078efe02 */
[----:B------:R0:W-:Y:S04]  /*1dc00*/  STL [R1+0x40], R7 ;  /* 0x0000400701007387 */ /* 0x0001e80000100800 */
[----:B------:R-:W-:Y:S04]  /*1dc10*/  STL [R1+0x3c], R8 ;  /* 0x00003c0801007387 */ /* 0x000fe80000100800 */
[----:B------:R-:W2:Y:S01]  /*1dc20*/  LDS.128 R8, [R23+UR4+0x400] ;  /* 0x0004000417087984 */ /* 0x000ea20008000c00 */
[----:B0-----:R-:W-:-:S03]  /*1dc30*/  LOP3.LUT R7, R27, 0x18, R2, 0xfe, !PT ;  /* 0x000000181b077812 */ /* 0x001fc600078efe02 */
[----:B------:R-:W-:Y:S04]  /*1dc40*/  STL [R1+0x38], R13 ;  /* 0x0000380d01007387 */ /* 0x000fe80000100800 */
[----:B------:R-:W-:Y:S04]  /*1dc50*/  STL [R1+0x6f8], R23 ;  /* 0x0006f81701007387 */ /* 0x000fe80000100800 */
[----:B------:R-:W-:Y:S04]  /*1dc60*/  STL [R1+0x34], R7 ;  /* 0x0000340701007387 */ /* 0x000fe80000100800 */
[----:B------:R-:W0:Y:S04]  /*1dc70*/  LDS.128 R20, [R3+UR4+0x800] ;  /* 0x0008000403147984 */ /* 0x000e280008000c00 */
[----:B--2---:R2:W-:Y:S04]  /*1dc80*/  STL [R1+0x6f0], R9 ;  /* 0x0006f00901007387 */ /* 0x0045e80000100800 */
[----:B--2---:R-:W2:Y:S01]  /*1dc90*/  LDL.LU R9, [R1+0x10] ;  /* 0x0000100001097983 */ /* 0x004ea20000300800 */
[--C-:B------:R-:W-:Y:S01]  /*1dca0*/  LOP3.LUT R7, R27, 0x14, R2.reuse, 0xfe, !PT ;  /* 0x000000141b077812 */ /* 0x100fe200078efe02 */
[C---:B-1----:R-:W-:Y:S01]  /*1dcb0*/  IMAD R13, R5.reuse, R6, RZ ;  /* 0x00000006050d7224 */ /* 0x042fe200078e02ff */
[----:B------:R-:W-:Y:S01]  /*1dcc0*/  ISETP.LT.AND P3, PT, R5, UR11, !P0 ;  /* 0x0000000b05007c0c */ /* 0x000fe2000c761270 */
[----:B------:R1:W-:Y:S01]  /*1dcd0*/  STL [R1+0x6ec], R10 ;  /* 0x0006ec0a01007387 */ /* 0x0003e20000100800 */
[C-C-:B------:R-:W-:Y:S01]  /*1dce0*/  LOP3.LUT R29, R27.reuse, 0x10, R2.reuse, 0xfe, !PT ;  /* 0x000000101b1d7812 */ /* 0x140fe200078efe02 */
[----:B0-----:R-:W-:Y:S01]  /*1dcf0*/  IMAD.MOV.U32 R14, RZ, RZ, R21 ;  /* 0x000000ffff0e7224 */ /* 0x001fe200078e0015 */
[C-C-:B------:R-:W-:Y:S01]  /*1dd00*/  LOP3.LUT R26, R27.reuse, 0xc, R2.reuse, 0xfe, !PT ;  /* 0x0000000c1b1a7812 */ /* 0x140fe200078efe02 */
[----:B------:R-:W-:Y:S01]  /*1dd10*/  STL [R1+0x6e4], R11 ;  /* 0x0006e40b01007387 */ /* 0x000fe20000100800 */
[C---:B------:R-:W-:Y:S01]  /*1dd20*/  LOP3.LUT R16, R27.reuse, 0x8, R2, 0xfe, !PT ;  /* 0x000000081b107812 */ /* 0x040fe200078efe02 */
[----:B------:R-:W-:Y:S01]  /*1dd30*/  IMAD.MOV.U32 R15, RZ, RZ, R22 ;  /* 0x000000ffff0f7224 */ /* 0x000fe200078e0016 */
[----:B------:R-:W-:Y:S01]  /*1dd40*/  LOP3.LUT R2, R27, 0x4, R2, 0xfe, !PT ;  /* 0x000000041b027812 */ /* 0x000fe200078efe02 */
[----:B------:R-:W-:Y:S01]  /*1dd50*/  STL [R1+0x30], R7 ;  /* 0x0000300701007387 */ /* 0x000fe20000100800 */
[----:B------:R-:W-:Y:S01]  /*1dd60*/  LEA.HI.X.SX32 R28, R28, UR7, 0x1, P1 ;  /* 0x000000071c1c7c11 */ /* 0x000fe200088f0eff */
[----:B-1----:R-:W-:-:S02]  /*1dd70*/  IMAD.MOV.U32 R10, RZ, RZ, R20 ;  /* 0x000000ffff0a7224 */ /* 0x002fc400078e0014 */
[----:B------:R0:W-:Y:S04]  /*1dd80*/  STL [R1+0xc], R23 ;  /* 0x00000c1701007387 */ /* 0x0001e80000100800 */
[----:B0-----:R-:W3:Y:S01]  /*1dd90*/  LDL.LU R23, [R1+0x6f8] ;  /* 0x0006f80001177983 */ /* 0x001ee20000300800 */
[C---:B------:R-:W-:Y:S02]  /*1dda0*/  LEA R20, P2, R13.reuse, R0, 0x1 ;  /* 0x000000000d147211 */ /* 0x040fe400078408ff */
[----:B------:R-:W-:Y:S01]  /*1ddb0*/  ISETP.LT.AND P4, PT, R16, UR11, !P0 ;  /* 0x0000000b10007c0c */ /* 0x000fe2000c781270 */
[----:B------:R0:W-:Y:S01]  /*1ddc0*/  STL [R1+0x6f4], R10 ;  /* 0x0006f40a01007387 */ /* 0x0001e20000100800 */
[----:B------:R-:W-:Y:S02]  /*1ddd0*/  LEA.HI.X.SX32 R21, R13, R28, 0x1, P2 ;  /* 0x0000001c0d157211 */ /* 0x000fe400010f0eff */
[----:B------:R-:W-:Y:S01]  /*1dde0*/  ISETP.LT.AND P2, PT, R2, UR11, !P0 ;  /* 0x0000000b02007c0c */ /* 0x000fe2000c741270 */
[----:B------:R-:W4:Y:S01]  /*1ddf0*/  LDL.LU R11, [R1+0x3c] ;  /* 0x00003c00010b7983 */ /* 0x000f220000300800 */
[----:B------:R-:W-:-:S03]  /*1de00*/  ISETP.LT.AND P1, PT, R4, UR11, !P0 ;  /* 0x0000000b04007c0c */ /* 0x000fc6000c721270 */
[----:B------:R1:W-:Y:S01]  /*1de10*/  @P3 STG.E.U16 desc[UR8][R20.64], R24 ;  /* 0x0000001814003986 */ /* 0x0003e2000c101508 */
[----:B0-----:R-:W0:Y:S01]  /*1de20*/  LDC R10, c[0x0][0x248] ;  /* 0x00009200ff0a7b82 */ /* 0x001e220000000800 */
[----:B------:R-:W-:Y:S01]  /*1de30*/  ISETP.LT.AND P3, PT, R26, UR11, !P0 ;  /* 0x0000000b1a007c0c */ /* 0x000fe2000c761270 */
[-C--:B0-----:R-:W-:Y:S02]  /*1de40*/  IMAD R22, R2, R10.reuse, RZ ;  /* 0x0000000a02167224 */ /* 0x081fe400078e02ff */
[-C--:B------:R-:W-:Y:S02]  /*1de50*/  IMAD R25, R16, R10.reuse, RZ ;  /* 0x0000000a10197224 */ /* 0x080fe400078e02ff */
[----:B------:R-:W-:Y:S01]  /*1de60*/  IMAD R27, R26, R10, RZ ;  /* 0x0000000a1a1b7224 */ /* 0x000fe200078e02ff */
[-C--:B------:R-:W-:Y:S01]  /*1de70*/  LEA R2, P5, R22, R0.reuse, 0x1 ;  /* 0x0000000016027211 */ /* 0x080fe200078a08ff */
[----:B------:R0:W-:Y:S01]  /*1de80*/  LDS.128 R16, [R3+UR4+0xc00] ;  /* 0x000c000403107984 */ /* 0x0001e20008000c00 */
[----:B-1----:R-:W-:-:S02]  /*1de90*/  LEA R24, P6, R25, R0, 0x1 ;  /* 0x0000000019187211 */ /* 0x002fc400078c08ff */
[----:B0-----:R-:W-:Y:S02]  /*1dea0*/  LEA.HI.X.SX32 R3, R22, R28, 0x1, P5 ;  /* 0x0000001c16037211 */ /* 0x001fe400028f0eff */
[----:B------:R-:W-:Y:S02]  /*1deb0*/  LEA R26, P5, R27, R0, 0x1 ;  /* 0x000000001b1a7211 */ /* 0x000fe400078a08ff */
[-C--:B------:R-:W-:Y:S01]  /*1dec0*/  LEA.HI.X.SX32 R25, R25, R28.reuse, 0x1, P6 ;  /* 0x0000001c19197211 */ /* 0x080fe200030f0eff */
[----:B------:R0:W-:Y:S01]  /*1ded0*/  @P2 STG.E.U16 desc[UR8][R2.64], R12 ;  /* 0x0000000c02002986 */ /* 0x0001e2000c101508 */
[----:B------:R-:W-:Y:S02]  /*1dee0*/  LEA.HI.X.SX32 R27, R27, R28, 0x1, P5 ;  /* 0x0000001c1b1b7211 */ /* 0x000fe400028f0eff */
[C---:B------:R-:W-:Y:S01]  /*1def0*/  ISETP.LT.AND P2, PT, R29.reuse, UR11, !P0 ;  /* 0x0000000b1d007c0c */ /* 0x040fe2000c741270 */
[----:B0-----:R-:W5:Y:S01]  /*1df00*/  LDL.LU R2, [R1+0x30] ;  /* 0x0000300001027983 */ /* 0x001f620000300800 */
[----:B------:R-:W-:-:S03]  /*1df10*/  IMAD R3, R29, R10, RZ ;  /* 0x0000000a1d037224 */ /* 0x000fc600078e02ff */
[----:B------:R-:W4:Y:S04]  /*1df20*/  LDL.LU R29, [R1+0x40] ;  /* 0x00004000011d7983 */ /* 0x000f280000300800 */
[----:B--2---:R-:W-:Y:S04]  /*1df30*/  @P4 STG.E.U16 desc[UR8][R24.64], R9 ;  /* 0x0000000918004986 */ /* 0x004fe8000c101508 */
[----:B------:R0:W-:Y:S04]  /*1df40*/  @P3 STG.E.U16 desc[UR8][R26.64], R8 ;  /* 0x000000081a003986 */ /* 0x0001e8000c101508 */
[----:B0-----:R-:W2:Y:S04]  /*1df50*/  LDL.LU R26, [R1+0x34] ;  /* 0x00003400011a7983 */ /* 0x001ea80000300800 */
[----:B------:R-:W4:Y:S04]  /*1df60*/  LDL.LU R27, [R1+0x38] ;  /* 0x00003800011b7983 */ /* 0x000f280000300800 */
[----:B---3--:R-:W0:Y:S04]  /*1df70*/  LDS.128 R4, [R23+UR4+0x800] ;  /* 0x0008000417047984 */ /* 0x008e280008000c00 */
[----:B------:R-:W1:Y:S01]  /*1df80*/  LDS.128 R20, [R23+UR4+0xc00] ;  /* 0x000c000417147984 */ /* 0x000e620008000c00 */
[C---:B-----5:R-:W-:Y:S01]  /*1df90*/  ISETP.LT.AND P5, PT, R2.reuse, UR11, !P0 ;  /* 0x0000000b02007c0c */ /* 0x060fe2000c7a1270 */
[----:B------:R-:W-:Y:S01]  /*1dfa0*/  IMAD R25, R2, R10, RZ ;  /* 0x0000000a02197224 */ /* 0x000fe200078e02ff */
[----:B------:R-:W-:-:S04]  /*1dfb0*/  LEA R2, P4, R3, R0, 0x1 ;  /* 0x0000000003027211 */ /* 0x000fc800078808ff */
[----:B------:R-:W-:Y:S02]  /*1dfc0*/  LEA.HI.X.SX32 R3, R3, R28, 0x1, P4 ;  /* 0x0000001c03037211 */ /* 0x000fe400020f0eff */
[C---:B--2---:R-:W-:Y:S01]  /*1dfd0*/  ISETP.LT.AND P3, PT, R26.reuse, UR11, !P0 ;  /* 0x0000000b1a007c0c */ /* 0x044fe2000c761270 */
[-C--:B------:R-:W-:Y:S01]  /*1dfe0*/  IMAD R26, R26, R10.reuse, RZ ;  /* 0x0000000a1a1a7224 */ /* 0x080fe200078e02ff */
[C---:B----4-:R-:W-:Y:S01]  /*1dff0*/  ISETP.LT.AND P4, PT, R27.reuse, UR11, !P0 ;  /* 0x0000000b1b007c0c */ /* 0x050fe2000c781270 */
[----:B------:R-:W-:Y:S02]  /*1e000*/  IMAD R27, R27, R10, RZ ;  /* 0x0000000a1b1b7224 */ /* 0x000fe400078e02ff */
[----:B------:R-:W2:Y:S01]  /*1e010*/  LDL.LU R10, [R1+0x6f4] ;  /* 0x0006f400010a7983 */ /* 0x000ea20000300800 */
[----:B------:R-:W-:-:S04]  /*1e020*/  LEA R24, P6, R25, R0, 0x1 ;  /* 0x0000000019187211 */ /* 0x000fc800078c08ff */
[----:B------:R-:W-:Y:S01]  /*1e030*/  LEA.HI.X.SX32 R25, R25, R28, 0x1, P6 ;  /* 0x0000001c19197211 */ /* 0x000fe200030f0eff */
[----:B--2---:R2:W-:Y:S02]  /*1e040*/  @P2 STG.E.U16 desc[UR8][R2.64], R10 ;  /* 0x0000000a02002986 */ /* 0x0045e4000c101508 */
[----:B--2---:R-:W-:-:S04]  /*1e050*/  LEA R2, P2, R26, R0, 0x1 ;  /* 0x000000001a027211 */ /* 0x004fc800078408ff */
[----:B------:R-:W-:Y:S02]  /*1e060*/  LEA.HI.X.SX32 R3, R26, R28, 0x1, P2 ;  /* 0x0000001c1a037211 */ /* 0x000fe400010f0eff */
[----:B------:R-:W2:Y:S04]  /*1e070*/  LDL.LU R26, [R1+0x60] ;  /* 0x00006000011a7983 */ /* 0x000ea80000300800 */
[----:B0-----:R0:W-:Y:S02]  /*1e080*/  @P5 STG.E.U16 desc[UR8][R24.64], R4 ;  /* 0x0000000418005986 */ /* 0x0011e4000c101508 */
[----:B0-----:R-:W0:Y:S01]  /*1e090*/  LDC R25, c[0x0][0x248] ;  /* 0x00009200ff197b82 */ /* 0x001e220000000800 */
[----:B------:R-:W-:Y:S01]  /*1e0a0*/  LEA R24, P6, R27, R0, 0x1 ;  /* 0x000000001b187211 */ /* 0x000fe200078c08ff */
[----:B------:R3:W-:Y:S01]  /*1e0b0*/  @P3 STG.E.U16 desc[UR8][R2.64], R16 ;  /* 0x0000001002003986 */ /* 0x0007e2000c101508 */
[----:B------:R-:W-:-:S05]  /*1e0c0*/  ISETP.LT.AND P5, PT, R11, UR11, !P0 ;  /* 0x0000000b0b007c0c */ /* 0x000fca000c7a1270 */
[----:B---3--:R-:W3:Y:S01]  /*1e0d0*/  LDC R3, c[0x0][0x248] ;  /* 0x00009200ff037b82 */ /* 0x008ee20000000800 */
[----:B--2---:R-:W-:Y:S01]  /*1e0e0*/  ISETP.LT.AND P2, PT, R26, UR11, !P0 ;  /* 0x0000000b1a007c0c */ /* 0x004fe2000c741270 */
[----:B0-----:R-:W-:Y:S01]  /*1e0f0*/  IMAD R26, R11, R25, RZ ;  /* 0x000000190b1a7224 */ /* 0x001fe200078e02ff */
[----:B------:R-:W-:Y:S01]  /*1e100*/  LEA.HI.X.SX32 R25, R27, R28, 0x1, P6 ;  /* 0x0000001c1b197211 */ /* 0x000fe200030f0eff */
[----:B------:R-:W2:Y:S04]  /*1e110*/  LDL.LU R11, [R1+0x58] ;  /* 0x00005800010b7983 */ /* 0x000ea80000300800 */
[----:B------:R-:W4:Y:S04]  /*1e120*/  LDL.LU R27, [R1+0x48] ;  /* 0x00004800011b7983 */ /* 0x000f280000300800 */
[----:B-1----:R0:W-:Y:S04]  /*1e130*/  @P4 STG.E.U16 desc[UR8][R24.64], R20 ;  /* 0x0000001418004986 */ /* 0x0021e8000c101508 */
[----:B0-----:R-:W5:Y:S01]  /*1e140*/  LDL.LU R25, [R1+0x20] ;  /* 0x0000200001197983 */ /* 0x001f620000300800 */
[----:B------:R-:W-:-:S02]  /*1e150*/  LEA R2, P6, R26, R0, 0x1 ;  /* 0x000000001a027211 */ /* 0x000fc400078c08ff */
[C---:B------:R-:W-:Y:S01]  /*1e160*/  ISETP.LT.AND P3, PT, R29.reuse, UR11, !P0 ;  /* 0x0000000b1d007c0c */ /* 0x040fe2000c761270 */
[----:B---3--:R-:W-:Y:S01]  /*1e170*/  IMAD R29, R29, R3, RZ ;  /* 0x000000031d1d7224 */ /* 0x008fe200078e02ff */
[----:B------:R-:W-:Y:S02]  /*1e180*/  LEA.HI.X.SX32 R3, R26, R28, 0x1, P6 ;  /* 0x0000001c1a037211 */ /* 0x000fe400030f0eff */
[----:B------:R-:W3:Y:S02]  /*1e190*/  LDL.LU R26, [R1+0x4c] ;  /* 0x00004c00011a7983 */ /* 0x000ee40000300800 */
[----:B------:R-:W-:Y:S02]  /*1e1a0*/  LEA R24, P6, R29, R0, 0x1 ;  /* 0x000000001d187211 */ /* 0x000fe400078c08ff */
[----:B------:R-:W-:Y:S02]  /*1e1b0*/  PRMT R12, R12, 0x7632, R12 ;  /* 0x000076320c0c7816 */ /* 0x000fe4000000000c */
[----:B-----5:R-:W-:-:S02]  /*1e1c0*/  PRMT R4, R25, 0x7632, R4 ;  /* 0x0000763219047816 */ /* 0x020fc40000000004 */
[----:B------:R-:W0:Y:S01]  /*1e1d0*/  LDC R25, c[0x0][0x248] ;  /* 0x00009200ff197b82 */ /* 0x000e220000000800 */
[C---:B----4-:R-:W-:Y:S02]  /*1e1e0*/  ISETP.LT.AND P4, PT, R27.reuse, UR11, !P0 ;  /* 0x0000000b1b007c0c */ /* 0x050fe4000c781270 */
[----:B------:R1:W-:Y:S05]  /*1e1f0*/  @P5 STG.E.U16 desc[UR8][R2.64], R4 ;  /* 0x0000000402005986 */ /* 0x0003ea000c101508 */
[----:B-1----:R-:W1:Y:S01]  /*1e200*/  LDC R3, c[0x0][0x248] ;  /* 0x00009200ff037b82 */ /* 0x002e620000000800 */
[----:B0-----:R-:W-:Y:S01]  /*1e210*/  IMAD R27, R27, R25, RZ ;  /* 0x000000191b1b7224 */ /* 0x001fe200078e02ff */
[----:B------:R-:W-:-:S02]  /*1e220*/  LEA.HI.X.SX32 R25, R29, R28, 0x1, P6 ;  /* 0x0000001c1d197211 */ /* 0x000fc400030f0eff */
[----:B------:R-:W4:Y:S04]  /*1e230*/  LDL.LU R29, [R1+0x54] ;  /* 0x00005400011d7983 */ /* 0x000f280000300800 */
[----:B------:R0:W-:Y:S04]  /*1e240*/  @P3 STG.E.U16 desc[UR8][R24.64], R12 ;  /* 0x0000000c18003986 */ /* 0x0001e8000c101508 */
[----:B0-----:R-:W5:Y:S01]  /*1e250*/  LDL.LU R12, [R1+0x50] ;  /* 0x00005000010c7983 */ /* 0x001f620000300800 */
[C---:B------:R-:W-:Y:S02]  /*1e260*/  LEA R2, P6, R27.reuse, R0, 0x1 ;  /* 0x000000001b027211 */ /* 0x040fe400078c08ff */
[C---:B---3--:R-:W-:Y:S01]  /*1e270*/  ISETP.LT.AND P5, PT, R26.reuse, UR11, !P0 ;  /* 0x0000000b1a007c0c */ /* 0x048fe2000c7a1270 */
[----:B-1----:R-:W-:Y:S01]  /*1e280*/  IMAD R26, R26, R3, RZ ;  /* 0x000000031a1a7224 */ /* 0x002fe200078e02ff */
[----:B------:R-:W-:-:S02]  /*1e290*/  LEA.HI.X.SX32 R3, R27, R28, 0x1, P6 ;  /* 0x0000001c1b037211 */ /* 0x000fc400030f0eff */
[----:B------:R-:W4:Y:S01]  /*1e2a0*/  LDC R27, c[0x0][0x248] ;  /* 0x00009200ff1b7b82 */ /* 0x000f220000000800 */
[----:B------:R-:W-:Y:S02]  /*1e2b0*/  PRMT R4, R9, 0x7632, R4 ;  /* 0x0000763209047816 */ /* 0x000fe40000000004 */
[C---:B------:R-:W-:Y:S01]  /*1e2c0*/  LEA R24, P6, R26.reuse, R0, 0x1 ;  /* 0x000000001a187211 */ /* 0x040fe200078c08ff */
[----:B------:R-:W3:Y:S03]  /*1e2d0*/  LDL.LU R9, [R1+0x6f0] ;  /* 0x0006f00001097983 */ /* 0x000ee60000300800 */
[----:B------:R-:W-:Y:S01]  /*1e2e0*/  LEA.HI.X.SX32 R25, R26, R28, 0x1, P6 ;  /* 0x0000001c1a197211 */ /* 0x000fe200030f0eff */
[----:B------:R0:W-:Y:S04]  /*1e2f0*/  @P4 STG.E.U16 desc[UR8][R2.64], R4 ;  /* 0x0000000402004986 */ /* 0x0001e8000c101508 */
[----:B------:R-:W3:Y:S01]  /*1e300*/  LDL.LU R26, [R1+0x68] ;  /* 0x00006800011a7983 */ /* 0x000ee20000300800 */
[----:B0-----:R-:W-:-:S02]  /*1e310*/  PRMT R3, R8, 0x7632, R3 ;  /* 0x0000763208037816 */ /* 0x001fc40000000003 */
[----:B------:R-:W-:-:S03]  /*1e320*/  PRMT R4, R10, 0x7632, R4 ;  /* 0x000076320a047816 */ /* 0x000fc60000000004 */
[----:B------:R0:W-:Y:S01]  /*1e330*/  @P5 STG.E.U16 desc[UR8][R24.64], R3 ;  /* 0x0000000318005986 */ /* 0x0001e2000c101508 */
[----:B--2---:R-:W-:Y:S01]  /*1e340*/  ISETP.LT.AND P5, PT, R11, UR11, !P0 ;  /* 0x0000000b0b007c0c */ /* 0x004fe2000c7a1270 */
[CC--:B----4-:R-:W-:Y:S01]  /*1e350*/  IMAD R8, R29.reuse, R27.reuse, RZ ;  /* 0x0000001b1d087224 */ /* 0x0d0fe200078e02ff */
[----:B------:R-:W-:Y:S02]  /*1e360*/  ISETP.LT.AND P4, PT, R29, UR11, !P0 ;  /* 0x0000000b1d007c0c */ /* 0x000fe4000c781270 */
[----:B------:R-:W2:Y:S04]  /*1e370*/  LDL.LU R29, [R1+0x24] ;  /* 0x00002400011d7983 */ /* 0x000ea80000300800 */
[----:B------:R-:W4:Y:S01]  /*1e380*/  LDL.LU R10, [R1+0x6ec] ;  /* 0x0006ec00010a7983 */ /* 0x000f220000300800 */
[C---:B-----5:R-:W-:Y:S01]  /*1e390*/  ISETP.LT.AND P3, PT, R12.reuse, UR11, !P0 ;  /* 0x0000000b0c007c0c */ /* 0x060fe2000c761270 */
[----:B------:R-:W-:-:S05]  /*1e3a0*/  IMAD R12, R12, R27, RZ ;  /* 0x0000001b0c0c7224 */ /* 0x000fca00078e02ff */
[----:B------:R-:W-:-:S04]  /*1e3b0*/  LEA R2, P6, R12, R0, 0x1 ;  /* 0x000000000c027211 */ /* 0x000fc800078c08ff */
[----:B0-----:R-:W-:Y:S02]  /*1e3c0*/  LEA.HI.X.SX32 R3, R12, R28, 0x1, P6 ;  /* 0x0000001c0c037211 */ /* 0x001fe400030f0eff */
[C---:B------:R-:W-:Y:S01]  /*1e3d0*/  LEA R24, P6, R8.reuse, R0, 0x1 ;  /* 0x0000000008187211 */ /* 0x040fe200078c08ff */
[----:B------:R-:W-:Y:S02]  /*1e3e0*/  IMAD R12, R11, R27, RZ ;  /* 0x0000001b0b0c7224 */ /* 0x000fe400078e02ff */
[----:B------:R-:W5:Y:S01]  /*1e3f0*/  LDL.LU R27, [R1+0x74] ;  /* 0x00007400011b7983 */ /* 0x000f620000300800 */
[----:B------:R-:W-:-:S03]  /*1e400*/  LEA.HI.X.SX32 R25, R8, R28, 0x1, P6 ;  /* 0x0000001c08197211 */ /* 0x000fc600030f0eff */
[----:B------:R-:W4:Y:S04]  /*1e410*/  LDL.LU R11, [R1+0x14] ;  /* 0x00001400010b7983 */ /* 0x000f280000300800 */
[----:B------:R-:W3:Y:S04]  /*1e420*/  LDL.LU R8, [R1+0x5c] ;  /* 0x00005c0001087983 */ /* 0x000ee80000300800 */
[----:B------:R0:W-:Y:S02]  /*1e430*/  @P3 STG.E.U16 desc[UR8][R2.64], R4 ;  /* 0x0000000402003986 */ /* 0x0001e4000c101508 */
[----:B0-----:R-:W-:Y:S01]  /*1e440*/  PRMT R4, R4, 0x7632, R4 ;  /* 0x0000763204047816 */ /* 0x001fe20000000004 */
[----:B------:R-:W0:Y:S04]  /*1e450*/  LDC R3, c[0x0][0x248] ;  /* 0x00009200ff037b82 */ /* 0x000e280000000800 */
[----:B------:R1:W-:Y:S04]  /*1e460*/  @P4 STG.E.U16 desc[UR8][R24.64], R4 ;  /* 0x0000000418004986 */ /* 0x0003e8000c101508 */
[----:B-1----:R-:W2:Y:S01]  /*1e470*/  LDL.LU R25, [R1+0x64] ;  /* 0x0000640001197983 */ /* 0x002ea20000300800 */
[----:B------:R-:W-:-:S02]  /*1e480*/  LEA R2, P6, R12, R0, 0x1 ;  /* 0x000000000c027211 */ /* 0x000fc400078c08ff */
[----:B------:R-:W-:Y:S02]  /*1e490*/  PRMT R16, R16, 0x7632, R16 ;  /* 0x0000763210107816 */ /* 0x000fe40000000010 */
[C---:B---3--:R-:W-:Y:S01]  /*1e4a0*/  ISETP.LT.AND P3, PT, R8.reuse, UR11, !P0 ;  /* 0x0000000b08007c0c */ /* 0x048fe2000c761270 */
[----:B0-----:R-:W-:Y:S01]  /*1e4b0*/  IMAD R8, R8, R3, RZ ;  /* 0x0000000308087224 */ /* 0x001fe200078e02ff */
[----:B------:R-:W-:Y:S02]  /*1e4c0*/  LEA.HI.X.SX32 R3, R12, R28, 0x1, P6 ;  /* 0x0000001c0c037211 */ /* 0x000fe400030f0eff */
[----:B------:R-:W0:Y:S02]  /*1e4d0*/  LDC R12, c[0x0][0x248] ;  /* 0x00009200ff0c7b82 */ /* 0x000e240000000800 */
[----:B------:R-:W-:Y:S01]  /*1e4e0*/  LEA R24, P6, R8, R0, 0x1 ;  /* 0x0000000008187211 */ /* 0x000fe200078c08ff */
[----:B------:R1:W-:Y:S01]  /*1e4f0*/  @P5 STG.E.U16 desc[UR8][R2.64], R16 ;  /* 0x0000001002005986 */ /* 0x0003e2000c101508 */
[----:B------:R-:W-:Y:S01]  /*1e500*/  ISETP.LT.AND P5, PT, R26, UR11, !P0 ;  /* 0x0000000b1a007c0c */ /* 0x000fe2000c7a1270 */
[----:B0-----:R-:W-:-:S02]  /*1e510*/  IMAD R4, R12, 0x40, R13 ;  /* 0x000000400c047824 */ /* 0x001fc400078e020d */
[----:B------:R-:W3:Y:S01]  /*1e520*/  LDL.LU R13, [R1+0x6e8] ;  /* 0x0006e800010d7983 */ /* 0x000ee20000300800 */
[----:B--2---:R-:W-:-:S03]  /*1e530*/  ISETP.LT.AND P4, PT, R25, UR11, !P0 ;  /* 0x0000000b19007c0c */ /* 0x004fc6000c781270 */
[----:B-1----:R-:W2:Y:S01]  /*1e540*/  LDL.LU R16, [R1+0x7c] ;  /* 0x00007c0001107983 */ /* 0x002ea20000300800 */
[----:B------:R-:W-:Y:S02]  /*1e550*/  LEA.HI.X.SX32 R25, R8, R28, 0x1, P6 ;  /* 0x0000001c08197211 */ /* 0x000fe400030f0eff */
[----:B------:R-:W-:Y:S01]  /*1e560*/  LEA R2, P6, R4, R0, 0x1 ;  /* 0x0000000004027211 */ /* 0x000fe200078c08ff */
[----:B------:R-:W2:Y:S01]  /*1e570*/  LDL.LU R26, [R1+0x80] ;  /* 0x00008000011a7983 */ /* 0x000ea20000300800 */
[----:B------:R-:W-:Y:S02]  /*1e580*/  IMAD R8, R12, 0x4, R4 ;  /* 0x000000040c087824 */ /* 0x000fe400078e0204 */
[----:B------:R-:W-:Y:S02]  /*1e590*/  LEA.HI.X.SX32 R3, R4, R28, 0x1, P6 ;  /* 0x0000001c04037211 */ /* 0x000fe400030f0eff */
[----:B------:R-:W5:Y:S01]  /*1e5a0*/  LDL.LU R4, [R1+0x6c] ;  /* 0x00006c0001047983 */ /* 0x000f620000300800 */
[----:B------:R-:W-:-:S05]  /*1e5b0*/  PRMT R20, R20, 0x7632, R20 ;  /* 0x0000763214147816 */ /* 0x000fca0000000014 */
[----:B------:R0:W-:Y:S02]  /*1e5c0*/  @P3 STG.E.U16 desc[UR8][R24.64], R20 ;  /* 0x0000001418003986 */ /* 0x0001e4000c101508 */
[C---:B0-----:R-:W-:Y:S02]  /*1e5d0*/  LEA R24, P6, R8.reuse, R0, 0x1 ;  /* 0x0000000008187211 */ /* 0x041fe400078c08ff */
[----:B------:R-:W2:Y:S02]  /*1e5e0*/  LDL.LU R20, [R1+0x78] ;  /* 0x0000780001147983 */ /* 0x000ea40000300800 */
[----:B------:R-:W-:Y:S02]  /*1e5f0*/  LEA.HI.X.SX32 R25, R8, R28, 0x1, P6 ;  /* 0x0000001c08197211 */ /* 0x000fe400030f0eff */
[----:B-----5:R-:W-:Y:S01]  /*1e600*/  ISETP.LT.AND P3, PT, R4, UR11, !P0 ;  /* 0x0000000b04007c0c */ /* 0x020fe2000c761270 */
[----:B------:R-:W-:Y:S02]  /*1e610*/  IMAD R4, R12, 0x4, R8 ;  /* 0x000000040c047824 */ /* 0x000fe400078e0208 */
[----:B------:R-:W5:Y:S04]  /*1e620*/  LDL.LU R8, [R1+0x70] ;  /* 0x0000700001087983 */ /* 0x000f680000300800 */
[----:B------:R0:W-:Y:S04]  /*1e630*/  @P4 STG.E.U16 desc[UR8][R2.64], R29 ;  /* 0x0000001d02004986 */ /* 0x0001e8000c101508 */
[----:B---3--:R1:W-:Y:S01]  /*1e640*/  @P5 STG.E.U16 desc[UR8][R24.64], R13 ;  /* 0x0000000d18005986 */ /* 0x0083e2000c101508 */
[----:B------:R-:W-:-:S03]  /*1e650*/  ISETP.LT.AND P5, PT, R27, UR11, !P0 ;  /* 0x0000000b1b007c0c */ /* 0x000fc6000c7a1270 */
[----:B------:R-:W3:Y:S01]  /*1e660*/  LDL.LU R27, [R1+0x8c] ;  /* 0x00008c00011b7983 */ /* 0x000ee20000300800 */
[----:B0-----:R-:W-:-:S04]  /*1e670*/  LEA R2, P6, R4, R0, 0x1 ;  /* 0x0000000004027211 */ /* 0x001fc800078c08ff */
[----:B------:R-:W-:-:S05]  /*1e680*/  LEA.HI.X.SX32 R3, R4, R28, 0x1, P6 ;  /* 0x0000001c04037211 */ /* 0x000fca00030f0eff */
[----:B----4-:R0:W-:Y:S01]  /*1e690*/  @P3 STG.E.U16 desc[UR8][R2.64], R11 ;  /* 0x0000000b02003986 */ /* 0x0101e2000c101508 */
[----:B--2---:R-:W-:-:S03]  /*1e6a0*/  ISETP.LT.AND P3, PT, R20, UR11, !P0 ;  /* 0x0000000b14007c0c */ /* 0x004fc6000c761270 */
[----:B------:R-:W2:Y:S01]  /*1e6b0*/  LDL.LU R20, [R1+0x90] ;  /* 0x0000900001147983 */ /* 0x000ea20000300800 */
[----:B-----5:R-:W-:Y:S01]  /*1e6c0*/  ISETP.LT.AND P4, PT, R8, UR11, !P0 ;  /* 0x0000000b08007c0c */ /* 0x020fe2000c781270 */
[----:B------:R-:W-:-:S04]  /*1e6d0*/  IMAD R8, R12, 0x4, R4 ;  /* 0x000000040c087824 */ /* 0x000fc800078e0204 */
[----:B------:R-:W-:Y:S01]  /*1e6e0*/  IMAD R4, R12, 0x4, R8 ;  /* 0x000000040c047824 */ /* 0x000fe200078e0208 */
[----:B-1----:R-:W-:-:S04]  /*1e6f0*/  LEA R24, P6, R8, R0, 0x1 ;  /* 0x0000000008187211 */ /* 0x002fc800078c08ff */
[----:B------:R-:W-:Y:S01]  /*1e700*/  LEA.HI.X.SX32 R25, R8, R28, 0x1, P6 ;  /* 0x0000001c08197211 */ /* 0x000fe200030f0eff */
[----:B------:R-:W-:Y:S01]  /*1e710*/  IMAD R8, R12, 0x4, R4 ;  /* 0x000000040c087824 */ /* 0x000fe200078e0204 */
[----:B0-----:R-:W-:-:S04]  /*1e720*/  LEA R2, P6, R4, R0, 0x1 ;  /* 0x0000000004027211 */ /* 0x001fc800078c08ff */
[----:B------:R-:W-:Y:S01]  /*1e730*/  LEA.HI.X.SX32 R3, R4, R28, 0x1, P6 ;  /* 0x0000001c04037211 */ /* 0x000fe200030f0eff */
[----:B------:R-:W-:Y:S01]  /*1e740*/  IMAD R4, R12, 0x4, R8 ;  /* 0x000000040c047824 */ /* 0x000fe200078e0208 */
[----:B------:R0:W-:Y:S01]  /*1e750*/  @P4 STG.E.U16 desc[UR8][R24.64], R9 ;  /* 0x0000000918004986 */ /* 0x0001e2000c101508 */
[----:B------:R-:W-:-:S03]  /*1e760*/  ISETP.LT.AND P4, PT, R16, UR11, !P0 ;  /* 0x0000000b10007c0c */ /* 0x000fc6000c781270 */
[----:B------:R1:W-:Y:S04]  /*1e770*/  @P5 STG.E.U16 desc[UR8][R2.64], R14 ;  /* 0x0000000e02005986 */ /* 0x0003e8000c101508 */
[----:B------:R-:W4:Y:S01]  /*1e780*/  LDL.LU R16, [R1+0x94] ;  /* 0x0000940001107983 */ /* 0x000f220000300800 */
[-C--:B0-----:R-:W-:Y:S02]  /*1e790*/  LEA R24, P6, R8, R0.reuse, 0x1 ;  /* 0x0000000008187211 */ /* 0x081fe400078c08ff */
[----:B-1----:R-:W-:Y:S02]  /*1e7a0*/  LEA R2, P5, R4, R0, 0x1 ;  /* 0x0000000004027211 */ /* 0x002fe400078a08ff */
[----:B------:R-:W-:Y:S01]  /*1e7b0*/  LEA.HI.X.SX32 R25, R8, R28, 0x1, P6 ;  /* 0x0000001c08197211 */ /* 0x000fe200030f0eff */
[----:B------:R-:W-:Y:S01]  /*1e7c0*/  IMAD R8, R12, 0x4, R4 ;  /* 0x000000040c087824 */ /* 0x000fe200078e0204 */
[----:B------:R-:W-:-:S02]  /*1e7d0*/  ISETP.LT.AND P6, PT, R26, UR11, !P0 ;  /* 0x0000000b1a007c0c */ /* 0x000fc4000c7c1270 */
[----:B------:R-:W5:Y:S01]  /*1e7e0*/  LDL.LU R26, [R1+0x9c] ;  /* 0x00009c00011a7983 */ /* 0x000f620000300800 */
[----:B------:R-:W-:-:S03]  /*1e7f0*/  LEA.HI.X.SX32 R3, R4, R28, 0x1, P5 ;  /* 0x0000001c04037211 */ /* 0x000fc600028f0eff */
[----:B------:R-:W3:Y:S04]  /*1e800*/  LDL.LU R4, [R1+0x84] ;  /* 0x0000840001047983 */ /* 0x000ee80000300800 */
[----:B------:R0:W-:Y:S02]  /*1e810*/  @P3 STG.E.U16 desc[UR8][R24.64], R5 ;  /* 0x0000000518003986 */ /* 0x0001e4000c101508 */
[----:B0-----:R-:W-:-:S04]  /*1e820*/  LEA R24, P5, R8, R0, 0x1 ;  /* 0x0000000008187211 */ /* 0x001fc800078a08ff */
[----:B------:R-:W-:Y:S02]  /*1e830*/  LEA.HI.X.SX32 R25, R8, R28, 0x1, P5 ;  /* 0x0000001c08197211 */ /* 0x000fe400028f0eff */
[----:B---3--:R-:W-:Y:S01]  /*1e840*/  ISETP.LT.AND P3, PT, R4, UR11, !P0 ;  /* 0x0000000b04007c0c */ /* 0x008fe2000c761270 */
[----:B------:R-:W-:Y:S02]  /*1e850*/  IMAD R4, R12, 0x4, R8 ;  /* 0x000000040c047824 */ /* 0x000fe400078e0208 */
[----:B------:R-:W3:Y:S04]  /*1e860*/  LDL.LU R8, [R1+0x88] ;  /* 0x0000880001087983 */ /* 0x000ee80000300800 */
[----:B------:R-:W-:Y:S04]  /*1e870*/  @P4 STG.E.U16 desc[UR8][R2.64], R17 ;  /* 0x0000001102004986 */ /* 0x000fe8000c101508 */
[----:B------:R0:W-:Y:S02]  /*1e880*/  @P6 STG.E.U16 desc[UR8][R24.64], R21 ;  /* 0x0000001518006986 */ /* 0x0001e4000c101508 */
[----:B0-----:R-:W0:Y:S01]  /*1e890*/  LDC R25, c[0x0][0x248] ;  /* 0x00009200ff197b82 */ /* 0x001e220000000800 */
[----:B------:R-:W-:-:S02]  /*1e8a0*/  LEA R2, P5, R4, R0, 0x1 ;  /* 0x0000000004027211 */ /* 0x000fc400078a08ff */
[----:B------:R-:W-:Y:S02]  /*1e8b0*/  ISETP.LT.AND P6, PT, R27, UR11, !P0 ;  /* 0x0000000b1b007c0c */ /* 0x000fe4000c7c1270 */
[----:B------:R-:W5:Y:S01]  /*1e8c0*/  LDL.LU R27, [R1+0xa0] ;  /* 0x0000a000011b7983 */ /* 0x000f620000300800 */
[----:B------:R-:W-:Y:S02]  /*1e8d0*/  LEA.HI.X.SX32 R3, R4, R28, 0x1, P5 ;  /* 0x0000001c04037211 */ /* 0x000fe400028f0eff */
[----:B------:R-:W-:Y:S02]  /*1e8e0*/  PRMT R9, R29, 0x7632, R9 ;  /* 0x000076321d097816 */ /* 0x000fe40000000009 */
[----:B------:R-:W5:Y:S01]  /*1e8f0*/  LDL.LU R29, [R1+0xa4] ;  /* 0x0000a400011d7983 */ /* 0x000f620000300800 */
[----:B------:R-:W-:-:S03]  /*1e900*/  PRMT R5, R13, 0x7632, R5 ;  /* 0x000076320d057816 */ /* 0x000fc60000000005 */
[----:B------:R1:W-:Y:S01]  /*1e910*/  @P3 STG.E.U16 desc[UR8][R2.64], R9 ;  /* 0x0000000902003986 */ /* 0x0003e2000c101508 */
[----:B--2---:R-:W-:-:S03]  /*1e920*/  ISETP.LT.AND P3, PT, R20, UR11, !P0 ;  /* 0x0000000b14007c0c */ /* 0x004fc6000c761270 */
[----:B------:R-:W2:Y:S01]  /*1e930*/  LDL.LU R20, [R1+0xa8] ;  /* 0x0000a80001147983 */ /* 0x000ea20000300800 */
[----:B---3--:R-:W-:Y:S01]  /*1e940*/  ISETP.LT.AND P4, PT, R8, UR11, !P0 ;  /* 0x0000000b08007c0c */ /* 0x008fe2000c781270 */
[----:B------:R-:W-:-:S04]  /*1e950*/  IMAD R8, R12, 0x4, R4 ;  /* 0x000000040c087824 */ /* 0x000fc800078e0204 */
[----:B0-----:R-:W-:Y:S01]  /*1e960*/  IMAD R4, R25, 0x4, R8 ;  /* 0x0000000419047824 */ /* 0x001fe200078e0208 */
[----:B------:R-:W-:-:S04]  /*1e970*/  LEA R12, P5, R8, R0, 0x1 ;  /* 0x00000000080c7211 */ /* 0x000fc800078a08ff */
[----:B------:R-:W-:Y:S02]  /*1e980*/  LEA.HI.X.SX32 R13, R8, R28, 0x1, P5 ;  /* 0x0000001c080d7211 */ /* 0x000fe400028f0eff */
[----:B-1----:R-:W-:-:S03]  /*1e990*/  LEA R2, P5, R4, R0, 0x1 ;  /* 0x0000000004027211 */ /* 0x002fc600078a08ff */
[----:B------:R0:W-:Y:S01]  /*1e9a0*/  @P4 STG.E.U16 desc[UR8][R12.64], R5 ;  /* 0x000000050c004986 */ /* 0x0001e2000c101508 */
[----:B------:R-:W-:Y:S02]  /*1e9b0*/  LEA.HI.X.SX32 R3, R4, R28, 0x1, P5 ;  /* 0x0000001c04037211 */ /* 0x000fe400028f0eff */
[----:B----4-:R-:W-:Y:S02]  /*1e9c0*/  ISETP.LT.AND P4, PT, R16, UR11, !P0 ;  /* 0x0000000b10007c0c */ /* 0x010fe4000c781270 */
[----:B0-----:R-:W-:Y:S02]  /*1e9d0*/  PRMT R5, R11, 0x7632, R5 ;  /* 0x000076320b057816 */ /* 0x001fe40000000005 */
[----:B------:R-:W3:Y:S04]  /*1e9e0*/  LDL.LU R11, [R1+0x6e4] ;  /* 0x0006e400010b7983 */ /* 0x000ee80000300800 */
[----:B------:R0:W-:Y:S01]  /*1e9f0*/  @P6 STG.E.U16 desc[UR8][R2.64], R5 ;  /* 0x0000000502006986 */ /* 0x0001e2000c101508 */
[----:B-----5:R-:W-:-:S02]  /*1ea00*/  ISETP.LT.AND P6, PT, R26, UR11, !P0 ;  /* 0x0000000b1a007c0c */ /* 0x020fc4000c7c1270 */
[----:B0-----:R-:W-:Y:S02]  /*1ea10*/  PRMT R5, R14, 0x7632, R5 ;  /* 0x000076320e057816 */ /* 0x001fe40000000005 */
[----:B------:R-:W4:Y:S04]  /*1ea20*/  LDL.LU R14, [R1+0x6e0] ;  /* 0x0006e000010e7983 */ /* 0x000f280000300800 */
[----:B------:R-:W5:Y:S04]  /*1ea30*/  LDL.LU R16, [R1+0xb0] ;  /* 0x0000b00001107983 */ /* 0x000f680000300800 */
[----:B------:R-:W3:Y:S01]  /*1ea40*/  LDL.LU R26, [R1+0xac] ;  /* 0x0000ac00011a7983 */ /* 0x000ee20000300800 */
[----:B------:R-:W-:-:S04]  /*1ea50*/  IMAD R8, R25, 0x4, R4 ;  /* 0x0000000419087824 */ /* 0x000fc800078e0204 */
[----:B------:R-:W-:Y:S01]  /*1ea60*/  IMAD R4, R25, 0x4, R8 ;  /* 0x0000000419047824 */ /* 0x000fe200078e0208 */
[----:B------:R-:W-:-:S04]  /*1ea70*/  LEA R12, P5, R8, R0, 0x1 ;  /* 0x00000000080c7211 */ /* 0x000fc800078a08ff */
[----:B------:R-:W-:Y:S02]  /*1ea80*/  LEA.HI.X.SX32 R13, R8, R28, 0x1, P5 ;  /* 0x0000001c080d7211 */ /* 0x000fe400028f0eff */
[----:B------:R-:W-:Y:S02]  /*1ea90*/  PRMT R8, R9, 0x7632, R8 ;  /* 0x0000763209087816 */ /* 0x000fe40000000008 */
[C---:B------:R-:W-:Y:S01]  /*1eaa0*/  LEA R2, P5, R4.reuse, R0, 0x1 ;  /* 0x0000000004027211 */ /* 0x040fe200078a08ff */
[----:B------:R-:W-:Y:S02]  /*1eab0*/  IMAD R9, R25, 0x4, R4 ;  /* 0x0000000419097824 */ /* 0x000fe400078e0204 */
[----:B------:R0:W-:Y:S01]  /*1eac0*/  @P3 STG.E.U16 desc[UR8][R12.64], R8 ;  /* 0x000000080c003986 */ /* 0x0001e2000c101508 */
[----:B------:R-:W-:Y:S02]  /*1ead0*/  LEA.HI.X.SX32 R3, R4, R28, 0x1, P5 ;  /* 0x0000001c04037211 */ /* 0x000fe400028f0eff */
[----:B------:R-:W-:-:S03]  /*1eae0*/  ISETP.LT.AND P3, PT, R27, UR11, !P0 ;  /* 0x0000000b1b007c0c */ /* 0x000fc6000c761270 */
[----:B------:R1:W-:Y:S04]  /*1eaf0*/  @P4 STG.E.U16 desc[UR8][R2.64], R5 ;  /* 0x0000000502004986 */ /* 0x0003e8000c101508 */
[----:B0-----:R-:W4:Y:S01]  /*1eb00*/  LDL.LU R13, [R1+0x28] ;  /* 0x00002800010d7983 */ /* 0x001f220000300800 */
[----:B------:R-:W-:Y:S01]  /*1eb10*/  LEA R8, P5, R9, R0, 0x1 ;  /* 0x0000000009087211 */ /* 0x000fe200078a08ff */
[----:B-1----:R-:W-:Y:S02]  /*1eb20*/  IMAD R3, R25, 0x4, R9 ;  /* 0x0000000419037824 */ /* 0x002fe400078e0209 */
[----:B------:R-:W4:Y:S01]  /*1eb30*/  LDL.LU R24, [R1+0xb8] ;  /* 0x0000b80001187983 */ /* 0x000f220000300800 */
[----:B------:R-:W-:Y:S02]  /*1eb40*/  LEA.HI.X.SX32 R9, R9, R28, 0x1, P5 ;  /* 0x0000001c09097211 */ /* 0x000fe400028f0eff */
[----:B------:R-:W-:Y:S01]  /*1eb50*/  PRMT R4, R5, 0x7632, R4 ;  /* 0x0000763205047816 */ /* 0x000fe20000000004 */
[----:B------:R-:W4:Y:S01]  /*1eb60*/  LDL.LU R27, [R1+0xb4] ;  /* 0x0000b400011b7983 */ /* 0x000f220000300800 */
[----:B------:R-:W-:Y:S01]  /*1eb70*/  ISETP.LT.AND P4, PT, R29, UR11, !P0 ;  /* 0x0000000b1d007c0c */ /* 0x000fe2000c781270 */
[----:B------:R-:W-:Y:S01]  /*1eb80*/  IMAD R5, R25, 0x4, R3 ;  /* 0x0000000419057824 */ /* 0x000fe200078e0203 */
[----:B------:R-:W-:Y:S01]  /*1eb90*/  LEA R2, P5, R3, R0, 0x1 ;  /* 0x0000000003027211 */ /* 0x000fe200078a08ff */
[----:B------:R-:W4:Y:S01]  /*1eba0*/  LDL.LU R29, [R1+0x18] ;  /* 0x00001800011d7983 */ /* 0x000f220000300800 */
[----:B------:R-:W-:-:S02]  /*1ebb0*/  PRMT R17, R17, 0x7632, R17 ;  /* 0x0000763211117816 */ /* 0x000fc40000000011 */
[----:B------:R-:W-:Y:S01]  /*1ebc0*/  LEA.HI.X.SX32 R3, R3, R28, 0x1, P5 ;  /* 0x0000001c03037211 */ /* 0x000fe200028f0eff */
[----:B------:R0:W-:Y:S01]  /*1ebd0*/  @P6 STG.E.U16 desc[UR8][R8.64], R4 ;  /* 0x0000000408006986 */ /* 0x0001e2000c101508 */
[----:B--2---:R-:W-:-:S03]  /*1ebe0*/  ISETP.LT.AND P6, PT, R20, UR11, !P0 ;  /* 0x0000000b14007c0c */ /* 0x004fc6000c7c1270 */
[----:B------:R1:W-:Y:S01]  /*1ebf0*/  @P3 STG.E.U16 desc[UR8][R2.64], R17 ;  /* 0x0000001102003986 */ /* 0x0003e2000c101508 */
[----:B------:R-:W-:-:S03]  /*1ec00*/  PRMT R21, R21, 0x7632, R21 ;  /* 0x0000763215157816 */ /* 0x000fc60000000015 */
[----:B------:R-:W2:Y:S01]  /*1ec10*/  LDL.LU R20, [R1+0xbc] ;  /* 0x0000bc0001147983 */ /* 0x000ea20000300800 */
[----:B0-----:R-:W-:Y:S01]  /*1ec20*/  IMAD R8, R25, 0x4, R5 ;  /* 0x0000000419087824 */ /* 0x001fe200078e0205 */
[CC--:B------:R-:W-:Y:S02]  /*1ec30*/  LEA R4, P5, R5.reuse, R0.reuse, 0x1 ;  /* 0x0000000005047211 */ /* 0x0c0fe400078a08ff */
[----:B-1----:R-:W2:Y:S02]  /*1ec40*/  LDL.LU R17, [R1+0xc0] ;  /* 0x0000c00001117983 */ /* 0x002ea40000300800 */
[C---:B------:R-:W-:Y:S02]  /*1ec50*/  LEA R2, P3, R8.reuse, R0, 0x1 ;  /* 0x0000000008027211 */ /* 0x040fe400078608ff */
[-C--:B------:R-:W-:Y:S01]  /*1ec60*/  LEA.HI.X.SX32 R5, R5, R28.reuse, 0x1, P5 ;  /* 0x0000001c05057211 */ /* 0x080fe200028f0eff */
[----:B------:R-:W2:Y:S01]  /*1ec70*/  LDL.LU R12, [R1+0xd0] ;  /* 0x0000d000010c7983 */ /* 0x000ea20000300800 */
[----:B------:R-:W-:-:S03]  /*1ec80*/  LEA.HI.X.SX32 R3, R8, R28, 0x1, P3 ;  /* 0x0000001c08037211 */ /* 0x000fc600018f0eff */
[----:B------:R0:W-:Y:S01]  /*1ec90*/  @P4 STG.E.U16 desc[UR8][R4.64], R21 ;  /* 0x0000001504004986 */ /* 0x0001e2000c101508 */
[----:B-----5:R-:W-:-:S03]  /*1eca0*/  ISETP.LT.AND P3, PT, R16, UR11, !P0 ;  /* 0x0000000b10007c0c */ /* 0x020fc6000c761270 */
[----:B------:R-:W5:Y:S01]  /*1ecb0*/  LDL.LU R16, [R1+0xc4] ;  /* 0x0000c40001107983 */ /* 0x000f620000300800 */
[----:B---3--:R-:W-:-:S03]  /*1ecc0*/  ISETP.LT.AND P4, PT, R26, UR11, !P0 ;  /* 0x0000000b1a007c0c */ /* 0x008fc6000c781270 */
[----:B------:R-:W3:Y:S01]  /*1ecd0*/  LDL.LU R26, [R1+0xc8] ;  /* 0x0000c800011a7983 */ /* 0x000ee20000300800 */
[----:B------:R-:W-:-:S04]  /*1ece0*/  IMAD R9, R25, 0x4, R8 ;  /* 0x0000000419097824 */ /* 0x000fc800078e0208 */
[----:B------:R-:W-:Y:S01]  /*1ecf0*/  IMAD R8, R25, 0x4, R9 ;  /* 0x0000000419087824 */ /* 0x000fe200078e0209 */
[----:B0-----:R-:W-:-:S04]  /*1ed00*/  LEA R4, P5, R9, R0, 0x1 ;  /* 0x0000000009047211 */ /* 0x001fc800078a08ff */
[----:B------:R-:W-:Y:S01]  /*1ed10*/  LEA.HI.X.SX32 R5, R9, R28, 0x1, P5 ;  /* 0x0000001c09057211 */ /* 0x000fe200028f0eff */
[----:B------:R-:W-:Y:S01]  /*1ed20*/  IMAD R9, R25, 0x4, R8 ;  /* 0x0000000419097824 */ /* 0x000fe200078e0208 */
[----:B----4-:R0:W-:Y:S04]  /*1ed30*/  @P6 STG.E.U16 desc[UR8][R2.64], R13 ;  /* 0x0000000d02006986 */ /* 0x0101e8000c101508 */
[----:B------:R1:W-:Y:S01]  /*1ed40*/  @P2 STG.E.U16 desc[UR8][R4.64], R14 ;  /* 0x0000000e04002986 */ /* 0x0003e2000c101508 */
[----:B0-----:R-:W-:-:S04]  /*1ed50*/  LEA R2, P5, R8, R0, 0x1 ;  /* 0x0000000008027211 */ /* 0x001fc800078a08ff */
[----:B------:R-:W-:Y:S01]  /*1ed60*/  LEA.HI.X.SX32 R3, R8, R28, 0x1, P5 ;  /* 0x0000001c08037211 */ /* 0x000fe200028f0eff */
[----:B------:R-:W-:Y:S01]  /*1ed70*/  IMAD R8, R25, 0x4, R9 ;  /* 0x0000000419087824 */ /* 0x000fe200078e0209 */
[----:B-1----:R-:W-:Y:S02]  /*1ed80*/  LEA R4, P6, R9, R0, 0x1 ;  /* 0x0000000009047211 */ /* 0x002fe400078c08ff */
[----:B------:R-:W-:Y:S01]  /*1ed90*/  ISETP.LT.AND P2, PT, R24, UR11, !P0 ;  /* 0x0000000b18007c0c */ /* 0x000fe2000c741270 */
[----:B------:R0:W-:Y:S01]  /*1eda0*/  @P4 STG.E.U16 desc[UR8][R2.64], R29 ;  /* 0x0000001d02004986 */ /* 0x0001e2000c101508 */
[----:B------:R-:W-:Y:S02]  /*1edb0*/  ISETP.LT.AND P5, PT, R27, UR11, !P0 ;  /* 0x0000000b1b007c0c */ /* 0x000fe4000c7a1270 */
[----:B------:R-:W-:Y:S01]  /*1edc0*/  LEA.HI.X.SX32 R5, R9, R28, 0x1, P6 ;  /* 0x0000001c09057211 */ /* 0x000fe200030f0eff */
[----:B------:R-:W4:Y:S01]  /*1edd0*/  LDL.LU R24, [R1+0xcc] ;  /* 0x0000cc0001187983 */ /* 0x000f220000300800 */
[----:B------:R-:W-:-:S03]  /*1ede0*/  IMAD R9, R25, 0x4, R8 ;  /* 0x0000000419097824 */ /* 0x000fc600078e0208 */
[----:B------:R-:W4:Y:S01]  /*1edf0*/  LDL.LU R27, [R1+0xd4] ;  /* 0x0000d400011b7983 */ /* 0x000f220000300800 */
[----:B0-----:R-:W-:-:S03]  /*1ee00*/  LEA R2, P4, R8, R0, 0x1 ;  /* 0x0000000008027211 */ /* 0x001fc600078808ff */
[----:B------:R0:W-:Y:S01]  /*1ee10*/  @P3 STG.E.U16 desc[UR8][R4.64], R10 ;  /* 0x0000000a04003986 */ /* 0x0001e2000c101508 */
[----:B------:R-:W-:Y:S01]  /*1ee20*/  LEA.HI.X.SX32 R3, R8, R28, 0x1, P4 ;  /* 0x0000001c08037211 */ /* 0x000fe200020f0eff */
[----:B------:R-:W-:Y:S01]  /*1ee30*/  IMAD R8, R25, 0x4, R9 ;  /* 0x0000000419087824 */ /* 0x000fe200078e0209 */
[----:B0-----:R-:W-:-:S04]  /*1ee40*/  LEA R4, P3, R9, R0, 0x1 ;  /* 0x0000000009047211 */ /* 0x001fc800078608ff */
[----:B------:R-:W-:Y:S01]  /*1ee50*/  LEA.HI.X.SX32 R5, R9, R28, 0x1, P3 ;  /* 0x0000001c09057211 */ /* 0x000fe200018f0eff */
[----:B------:R-:W-:Y:S01]  /*1ee60*/  IMAD R9, R25, 0x4, R8 ;  /* 0x0000000419097824 */ /* 0x000fe200078e0208 */
[----:B------:R-:W-:Y:S01]  /*1ee70*/  @P5 STG.E.U16 desc[UR8][R2.64], R15 ;  /* 0x0000000f02005986 */ /* 0x000fe2000c101508 */
[----:B--2---:R-:W-:-:S03]  /*1ee80*/  ISETP.LT.AND P6, PT, R20, UR11, !P0 ;  /* 0x0000000b14007c0c */ /* 0x004fc6000c7c1270 */
[----:B------:R0:W-:Y:S04]  /*1ee90*/  @P2 STG.E.U16 desc[UR8][R4.64], R6 ;  /* 0x0000000604002986 */ /* 0x0001e8000c101508 */
[----:B------:R-:W2:Y:S01]  /*1eea0*/  LDL.LU R20, [R1+0xd8] ;  /* 0x0000d80001147983 */ /* 0x000ea20000300800 */
[----:B0-----:R-:W-:-:S04]  /*1eeb0*/  LEA R4, P5, R9, R0, 0x1 ;  /* 0x0000000009047211 */ /* 0x001fc800078a08ff */
[----:B------:R-:W-:Y:S02]  /*1eec0*/  LEA.HI.X.SX32 R5, R9, R28, 0x1, P5 ;  /* 0x0000001c09057211 */ /* 0x000fe400028f0eff */
[----:B-----5:R-:W-:Y:S02]  /*1eed0*/  ISETP.LT.AND P2, PT, R16, UR11, !P0 ;  /* 0x0000000b10007c0c */ /* 0x020fe4000c741270 */
[----:B------:R-:W5:Y:S01]  /*1eee0*/  LDL.LU R16, [R1+0xdc] ;  /* 0x0000dc0001107983 */ /* 0x000f620000300800 */
[----:B---3--:R-:W-:-:S03]  /*1eef0*/  ISETP.LT.AND P5, PT, R26, UR11, !P0 ;  /* 0x0000000b1a007c0c */ /* 0x008fc6000c7a1270 */
[----:B------:R-:W3:Y:S01]  /*1ef00*/  LDL.LU R26, [R1+0xe0] ;  /* 0x0000e000011a7983 */ /* 0x000ee20000300800 */
[C---:B------:R-:W-:Y:S02]  /*1ef10*/  LEA R2, P3, R8.reuse, R0, 0x1 ;  /* 0x0000000008027211 */ /* 0x040fe400078608ff */
[----:B------:R-:W-:Y:S02]  /*1ef20*/  ISETP.LT.AND P4, PT, R17, UR11, !P0 ;  /* 0x0000000b11007c0c */ /* 0x000fe4000c781270 */
[----:B------:R-:W-:Y:S01]  /*1ef30*/  LEA.HI.X.SX32 R3, R8, R28, 0x1, P3 ;  /* 0x0000001c08037211 */ /* 0x000fe200018f0eff */
[----:B------:R-:W-:-:S04]  /*1ef40*/  IMAD R8, R25, 0x4, R9 ;  /* 0x0000000419087824 */ /* 0x000fc800078e0209 */
[----:B------:R0:W-:Y:S01]  /*1ef50*/  @P6 STG.E.U16 desc[UR8][R2.64], R18 ;  /* 0x0000001202006986 */ /* 0x0001e2000c101508 */
[----:B------:R-:W-:-:S05]  /*1ef60*/  PRMT R6, R13, 0x7632, R6 ;  /* 0x000076320d067816 */ /* 0x000fca0000000006 */
[----:B------:R1:W-:Y:S01]  /*1ef70*/  @P4 STG.E.U16 desc[UR8][R4.64], R22 ;  /* 0x0000001604004986 */ /* 0x0003e2000c101508 */
[----:B0-----:R-:W-:-:S04]  /*1ef80*/  LEA R2, P6, R8, R0, 0x1 ;  /* 0x0000000008027211 */ /* 0x001fc800078c08ff */
[----:B------:R-:W-:Y:S01]  /*1ef90*/  LEA.HI.X.SX32 R3, R8, R28, 0x1, P6 ;  /* 0x0000001c08037211 */ /* 0x000fe200030f0eff */
[----:B-1----:R-:W-:-:S04]  /*1efa0*/  IMAD R5, R25, 0x4, R8 ;  /* 0x0000000419057824 */ /* 0x002fc800078e0208 */
[----:B------:R0:W-:Y:S01]  /*1efb0*/  @P2 STG.E.U16 desc[UR8][R2.64], R6 ;  /* 0x0000000602002986 */ /* 0x0001e2000c101508 */
[----:B------:R-:W-:Y:S01]  /*1efc0*/  IMAD R8, R25, 0x4, R5 ;  /* 0x0000000419087824 */ /* 0x000fe200078e0205 */
[----:B------:R-:W-:Y:S02]  /*1efd0*/  LEA R4, P6, R5, R0, 0x1 ;  /* 0x0000000005047211 */ /* 0x000fe400078c08ff */
[----:B------:R-:W-:Y:S01]  /*1efe0*/  PRMT R14, R14, 0x7632, R14 ;  /* 0x000076320e0e7816 */ /* 0x000fe2000000000e */
[----:B------:R-:W-:Y:S01]  /*1eff0*/  IMAD R9, R25, 0x4, R8 ;  /* 0x0000000419097824 */ /* 0x000fe200078e0208 */
[----:B------:R-:W-:Y:S02]  /*1f000*/  LEA.HI.X.SX32 R5, R5, R28, 0x1, P6 ;  /* 0x0000001c05057211 */ /* 0x000fe400030f0eff */
[----:B0-----:R-:W-:-:S03]  /*1f010*/  LEA R2, P6, R8, R0, 0x1 ;  /* 0x0000000008027211 */ /* 0x001fc600078c08ff */
[----:B------:R0:W-:Y:S01]  /*1f020*/  @P5 STG.E.U16 desc[UR8][R4.64], R14 ;  /* 0x0000000e04005986 */ /* 0x0001e2000c101508 */
[----:B----4-:R-:W-:Y:S02]  /*1f030*/  ISETP.LT.AND P4, PT, R24, UR11, !P0 ;  /* 0x0000000b18007c0c */ /* 0x010fe4000c781270 */
[----:B------:R-:W-:Y:S02]  /*1f040*/  ISETP.LT.AND P2, PT, R27, UR11, !P0 ;  /* 0x0000000b1b007c0c */ /* 0x000fe4000c741270 */
[----:B------:R-:W4:Y:S01]  /*1f050*/  LDL.LU R27, [R1+0xe4] ;  /* 0x0000e400011b7983 */ /* 0x000f220000300800 */
[----:B------:R-:W-:Y:S02]  /*1f060*/  LEA.HI.X.SX32 R3, R8, R28, 0x1, P6 ;  /* 0x0000001c08037211 */ /* 0x000fe400030f0eff */
[----:B------:R-:W-:Y:S02]  /*1f070*/  PRMT R6, R29, 0x7632, R6 ;  /* 0x000076321d067816 */ /* 0x000fe40000000006 */
[----:B0-----:R-:W-:Y:S01]  /*1f080*/  LEA R4, P6, R9, R0, 0x1 ;  /* 0x0000000009047211 */ /* 0x001fe200078c08ff */
[----:B------:R-:W4:Y:S01]  /*1f090*/  LDL.LU R29, [R1+0xe8] ;  /* 0x0000e800011d7983 */ /* 0x000f220000300800 */
[----:B------:R-:W-:-:S02]  /*1f0a0*/  PRMT R10, R10, 0x7632, R10 ;  /* 0x000076320a0a7816 */ /* 0x000fc4000000000a */
[----:B------:R-:W-:Y:S01]  /*1f0b0*/  LEA.HI.X.SX32 R5, R9, R28, 0x1, P6 ;  /* 0x0000001c09057211 */ /* 0x000fe200030f0eff */
[----:B------:R-:W-:Y:S04]  /*1f0c0*/  @P4 STG.E.U16 desc[UR8][R2.64], R6 ;  /* 0x0000000602004986 */ /* 0x000fe8000c101508 */
[----:B------:R0:W-:Y:S01]  /*1f0d0*/  @P2 STG.E.U16 desc[UR8][R4.64], R10 ;  /* 0x0000000a04002986 */ /* 0x0001e2000c101508 */
[----:B--2---:R-:W-:-:S03]  /*1f0e0*/  ISETP.LT.AND P5, PT, R20, UR11, !P0 ;  /* 0x0000000b14007c0c */ /* 0x004fc6000c7a1270 */
[----:B------:R-:W2:Y:S01]  /*1f0f0*/  LDL.LU R20, [R1+0xec] ;  /* 0x0000ec0001147983 */ /* 0x000ea20000300800 */
[----:B0-----:R-:W-:Y:S02]  /*1f100*/  PRMT R10, R15, 0x7632, R10 ;  /* 0x000076320f0a7816 */ /* 0x001fe4000000000a */
[----:B-----5:R-:W-:Y:S02]  /*1f110*/  ISETP.LT.AND P4, PT, R16, UR11, !P0 ;  /* 0x0000000b10007c0c */ /* 0x020fe4000c781270 */
[----:B------:R-:W5:Y:S01]  /*1f120*/  LDL.LU R16, [R1+0xf0] ;  /* 0x0000f00001107983 */ /* 0x000f620000300800 */
[----:B---3--:R-:W-:-:S03]  /*1f130*/  ISETP.LT.AND P2, PT, R26, UR11, !P0 ;  /* 0x0000000b1a007c0c */ /* 0x008fc6000c741270 */
[----:B------:R-:W3:Y:S04]  /*1f140*/  LDL.LU R24, [R1+0x2c] ;  /* 0x00002c0001187983 */ /* 0x000ee80000300800 */
[----:B------:R-:W3:Y:S04]  /*1f150*/  LDL.LU R15, [R1+0x6dc] ;  /* 0x0006dc00010f7983 */ /* 0x000ee80000300800 */
[----:B------:R-:W3:Y:S01]  /*1f160*/  LDL.LU R26, [R1+0xf4] ;  /* 0x0000f400011a7983 */ /* 0x000ee20000300800 */
[----:B------:R-:W-:-:S03]  /*1f170*/  IMAD R3, R25, 0x4, R9 ;  /* 0x0000000419037824 */ /* 0x000fc600078e0209 */
[----:B------:R-:W3:Y:S01]  /*1f180*/  LDL.LU R13, [R1+0xf8] ;  /* 0x0000f800010d7983 */ /* 0x000ee20000300800 */
[----:B------:R-:W-:Y:S01]  /*1f190*/  IMAD R8, R25, 0x4, R3 ;  /* 0x0000000419087824 */ /* 0x000fe200078e0203 */
[----:B------:R-:W-:-:S04]  /*1f1a0*/  LEA R2, P6, R3, R0, 0x1 ;  /* 0x0000000003027211 */ /* 0x000fc800078c08ff */
[----:B------:R-:W-:Y:S02]  /*1f1b0*/  LEA.HI.X.SX32 R3, R3, R28, 0x1, P6 ;  /* 0x0000001c03037211 */ /* 0x000fe400030f0eff */
[----:B------:R-:W-:Y:S02]  /*1f1c0*/  LEA R4, P6, R8, R0, 0x1 ;  /* 0x0000000008047211 */ /* 0x000fe400078c08ff */
[----:B------:R-:W-:Y:S01]  /*1f1d0*/  PRMT R9, R6, 0x7632, R9 ;  /* 0x0000763206097816 */ /* 0x000fe20000000009 */
[----:B------:R-:W-:Y:S01]  /*1f1e0*/  IMAD R6, R25, 0x4, R8 ;  /* 0x0000000419067824 */ /* 0x000fe200078e0208 */
[----:B------:R-:W-:Y:S01]  /*1f1f0*/  LEA.HI.X.SX32 R5, R8, R28, 0x1, P6 ;  /* 0x0000001c08057211 */ /* 0x000fe200030f0eff */
[----:B------:R0:W-:Y:S04]  /*1f200*/  @P5 STG.E.U16 desc[UR8][R2.64], R10 ;  /* 0x0000000a02005986 */ /* 0x0001e8000c101508 */
[----:B------:R1:W-:Y:S01]  /*1f210*/  @P4 STG.E.U16 desc[UR8][R4.64], R9 ;  /* 0x0000000904004986 */ /* 0x0003e2000c101508 */
[----:B------:R-:W-:-:S02]  /*1f220*/  PRMT R18, R18, 0x7632, R18 ;  /* 0x0000763212127816 */ /* 0x000fc40000000012 */
[----:B0-----:R-:W-:Y:S01]  /*1f230*/  LEA R2, P6, R6, R0, 0x1 ;  /* 0x0000000006027211 */ /* 0x001fe200078c08ff */
[----:B-1----:R-:W-:-:S03]  /*1f240*/  IMAD R5, R25, 0x4, R6 ;  /* 0x0000000419057824 */ /* 0x002fc600078e0206 */
[----:B------:R-:W-:Y:S01]  /*1f250*/  LEA.HI.X.SX32 R3, R6, R28, 0x1, P6 ;  /* 0x0000001c06037211 */ /* 0x000fe200030f0eff */
[----:B------:R-:W-:Y:S01]  /*1f260*/  IMAD R6, R25, 0x4, R5 ;  /* 0x0000000419067824 */ /* 0x000fe200078e0205 */
[----:B------:R-:W-:Y:S02]  /*1f270*/  LEA R4, P6, R5, R0, 0x1 ;  /* 0x0000000005047211 */ /* 0x000fe400078c08ff */
[----:B----4-:R-:W-:Y:S02]  /*1f280*/  ISETP.LT.AND P5, PT, R27, UR11, !P0 ;  /* 0x0000000b1b007c0c */ /* 0x010fe4000c7a1270 */
[----:B------:R-:W4:Y:S01]  /*1f290*/  LDL.LU R27, [R1+0x1c] ;  /* 0x00001c00011b7983 */ /* 0x000f220000300800 */
[----:B------:R-:W-:-:S03]  /*1f2a0*/  LEA.HI.X.SX32 R5, R5, R28, 0x1, P6 ;  /* 0x0000001c05057211 */ /* 0x000fc600030f0eff */
[----:B------:R-:W4:Y:S01]  /*1f2b0*/  LDL.LU R21, [R1+0xfc] ;  /* 0x0000fc0001157983 */ /* 0x000f220000300800 */
[----:B------:R-:W-:-:S03]  /*1f2c0*/  ISETP.LT.AND P4, PT, R29, UR11, !P0 ;  /* 0x0000000b1d007c0c */ /* 0x000fc6000c781270 */
[----:B------:R-:W4:Y:S01]  /*1f2d0*/  LDL.LU R17, [R1+0x100] ;  /* 0x0001000001117983 */ /* 0x000f220000300800 */
[----:B------:R-:W-:Y:S01]  /*1f2e0*/  PRMT R22, R22, 0x7632, R22 ;  /* 0x0000763216167816 */ /* 0x000fe20000000016 */
[----:B------:R-:W-:Y:S02]  /*1f2f0*/  IMAD R8, R25, 0x4, R6 ;  /* 0x0000000419087824 */ /* 0x000fe400078e0206 */
[----:B------:R-:W4:Y:S04]  /*1f300*/  LDL.LU R29, [R1+0xc] ;  /* 0x00000c00011d7983 */ /* 0x000f280000300800 */
[----:B------:R0:W-:Y:S04]  /*1f310*/  @P2 STG.E.U16 desc[UR8][R2.64], R18 ;  /* 0x0000001202002986 */ /* 0x0001e8000c101508 */
[----:B------:R1:W-:Y:S01]  /*1f320*/  @P5 STG.E.U16 desc[UR8][R4.64], R22 ;  /* 0x0000001604005986 */ /* 0x0003e2000c101508 */
[----:B0-----:R-:W-:-:S02]  /*1f330*/  LEA R2, P2, R6, R0, 0x1 ;  /* 0x0000000006027211 */ /* 0x001fc400078408ff */
[----:B--2---:R-:W-:Y:S02]  /*1f340*/  ISETP.LT.AND P6, PT, R20, UR11, !P0 ;  /* 0x0000000b14007c0c */ /* 0x004fe4000c7c1270 */
[----:B------:R-:W-:Y:S01]  /*1f350*/  LEA.HI.X.SX32 R3, R6, R28, 0x1, P2 ;  /* 0x0000001c06037211 */ /* 0x000fe200010f0eff */
[----:B------:R-:W2:Y:S01]  /*1f360*/  LDL.LU R20, [R1+0x104] ;  /* 0x0001040001147983 */ /* 0x000ea20000300800 */
[----:B-1----:R-:W-:-:S04]  /*1f370*/  LEA R4, P5, R8, R0, 0x1 ;  /* 0x0000000008047211 */ /* 0x002fc800078a08ff */
[----:B------:R-:W-:Y:S02]  /*1f380*/  LEA.HI.X.SX32 R5, R8, R28, 0x1, P5 ;  /* 0x0000001c08057211 */ /* 0x000fe400028f0eff */
[----:B-----5:R-:W-:Y:S02]  /*1f390*/  ISETP.LT.AND P2, PT, R16, UR11, !P0 ;  /* 0x0000000b10007c0c */ /* 0x020fe4000c741270 */
[----:B------:R-:W5:Y:S01]  /*1f3a0*/  LDL.LU R16, [R1+0x10c] ;  /* 0x00010c0001107983 */ /* 0x000f620000300800 */
[----:B---3--:R-:W-:-:S03]  /*1f3b0*/  ISETP.LT.AND P5, PT, R26, UR11, !P0 ;  /* 0x0000000b1a007c0c */ /* 0x008fc6000c7a1270 */
[----:B------:R-:W3:Y:S01]  /*1f3c0*/  LDL.LU R26, [R1+0x108] ;  /* 0x00010800011a7983 */ /* 0x000ee20000300800 */
[----:B------:R-:W-:-:S03]  /*1f3d0*/  IMAD R6, R25, 0x4, R8 ;  /* 0x0000000419067824 */ /* 0x000fc600078e0208 */
[----:B------:R0:W-:Y:S01]  /*1f3e0*/  @P4 STG.E.U16 desc[UR8][R2.64], R24 ;  /* 0x0000001802004986 */ /* 0x0001e2000c101508 */
[----:B------:R-:W-:-:S03]  /*1f3f0*/  IMAD R9, R25, 0x4, R6 ;  /* 0x0000000419097824 */ /* 0x000fc600078e0206 */
[----:B------:R1:W-:Y:S01]  /*1f400*/  @P6 STG.E.U16 desc[UR8][R4.64], R15 ;  /* 0x0000000f04006986 */ /* 0x0003e2000c101508 */
[----:B0-----:R-:W-:-:S04]  /*1f410*/  LEA R2, P4, R6, R0, 0x1 ;  /* 0x0000000006027211 */ /* 0x001fc800078808ff */
[----:B------:R-:W-:Y:S02]  /*1f420*/  LEA.HI.X.SX32 R3, R6, R28, 0x1, P4 ;  /* 0x0000001c06037211 */ /* 0x000fe400020f0eff */
[----:B------:R-:W-:Y:S01]  /*1f430*/  ISETP.LT.AND P4, PT, R13, UR11, !P0 ;  /* 0x0000000b0d007c0c */ /* 0x000fe2000c781270 */
[----:B------:R-:W-:Y:S01]  /*1f440*/  IMAD R13, R25, 0x4, R9 ;  /* 0x00000004190d7824 */ /* 0x000fe200078e0209 */
[----:B-1----:R-:W-:-:S04]  /*1f450*/  LEA R4, P6, R9, R0, 0x1 ;  /* 0x0000000009047211 */ /* 0x002fc800078c08ff */
[----:B------:R-:W-:Y:S01]  /*1f460*/  LEA.HI.X.SX32 R5, R9, R28, 0x1, P6 ;  /* 0x0000001c09057211 */ /* 0x000fe200030f0eff */
[----:B------:R-:W-:Y:S01]  /*1f470*/  IMAD R9, R25, 0x4, R13 ;  /* 0x0000000419097824 */ /* 0x000fe200078e020d */
[----:B------:R-:W-:Y:S02]  /*1f480*/  ISETP.LT.AND P3, PT, R12, UR11, !P0 ;  /* 0x0000000b0c007c0c */ /* 0x000fe4000c761270 */
[----:B------:R-:W3:Y:S04]  /*1f490*/  LDL.LU R12, [R1+0x110] ;  /* 0x00011000010c7983 */ /* 0x000ee80000300800 */
[----:B----4-:R0:W-:Y:S01]  /*1f4a0*/  @P2 STG.E.U16 desc[UR8][R2.64], R27 ;  /* 0x0000001b02002986 */ /* 0x0101e2000c101508 */
[----:B------:R-:W-:Y:S02]  /*1f4b0*/  ISETP.LT.AND P6, PT, R21, UR11, !P0 ;  /* 0x0000000b15007c0c */ /* 0x000fe4000c7c1270 */
[----:B0-----:R-:W-:-:S04]  /*1f4c0*/  LEA R2, P2, R13, R0, 0x1 ;  /* 0x000000000d027211 */ /* 0x001fc800078408ff */
[----:B------:R-:W-:Y:S01]  /*1f4d0*/  LEA.HI.X.SX32 R3, R13, R28, 0x1, P2 ;  /* 0x0000001c0d037211 */ /* 0x000fe200010f0eff */
[----:B------:R-:W-:Y:S01]  /*1f4e0*/  IMAD R13, R25, 0x4, R9 ;  /* 0x00000004190d7824 */ /* 0x000fe200078e0209 */
[----:B------:R-:W-:Y:S01]  /*1f4f0*/  ISETP.LT.AND P2, PT, R17, UR11, !P0 ;  /* 0x0000000b11007c0c */ /* 0x000fe2000c741270 */
[----:B------:R0:W-:Y:S04]  /*1f500*/  @P5 STG.E.U16 desc[UR8][R4.64], R11 ;  /* 0x0000000b04005986 */ /* 0x0001e8000c101508 */
[----:B------:R1:W-:Y:S01]  /*1f510*/  @P4 STG.E.U16 desc[UR8][R2.64], R29 ;  /* 0x0000001d02004986 */ /* 0x0003e2000c101508 */
[-C--:B0-----:R-:W-:Y:S02]  /*1f520*/  LEA R4, P5, R9, R0.reuse, 0x1 ;  /* 0x0000000009047211 */ /* 0x081fe400078a08ff */
[----:B-1----:R-:W-:-:S02]  /*1f530*/  LEA R2, P4, R13, R0, 0x1 ;  /* 0x000000000d027211 */ /* 0x002fc400078808ff */
[-C--:B------:R-:W-:Y:S02]  /*1f540*/  LEA.HI.X.SX32 R5, R9, R28.reuse, 0x1, P5 ;  /* 0x0000001c09057211 */ /* 0x080fe400028f0eff */
[----:B------:R-:W-:Y:S02]  /*1f550*/  LEA.HI.X.SX32 R3, R13, R28, 0x1, P4 ;  /* 0x0000001c0d037211 */ /* 0x000fe400020f0eff */
[----:B--2---:R-:W-:Y:S01]  /*1f560*/  ISETP.LT.AND P5, PT, R20, UR11, !P0 ;  /* 0x0000000b14007c0c */ /* 0x004fe2000c7a1270 */
[----:B------:R0:W-:Y:S04]  /*1f570*/  @P6 STG.E.U16 desc[UR8][R4.64], R7 ;  /* 0x0000000704006986 */ /* 0x0001e8000c101508 */
[----:B------:R1:W-:Y:S01]  /*1f580*/  @P2 STG.E.U16 desc[UR8][R2.64], R19 ;  /* 0x0000001302002986 */ /* 0x0003e2000c101508 */
[----:B-----5:R-:W-:-:S03]  /*1f590*/  ISETP.LT.AND P4, PT, R16, UR11, !P0 ;  /* 0x0000000b10007c0c */ /* 0x020fc6000c781270 */
[----:B------:R-:W2:Y:S04]  /*1f5a0*/  LDL.LU R16, [R1+0x114] ;  /* 0x0001140001107983 */ /* 0x000ea80000300800 */
[----:B------:R-:W4:Y:S01]  /*1f5b0*/  LDL.LU R20, [R1+0x118] ;  /* 0x0001180001147983 */ /* 0x000f220000300800 */
[----:B---3--:R-:W-:-:S03]  /*1f5c0*/  ISETP.LT.AND P2, PT, R26, UR11, !P0 ;  /* 0x0000000b1a007c0c */ /* 0x008fc6000c741270 */
[----:B------:R-:W3:Y:S01]  /*1f5d0*/  LDL.LU R26, [R1+0x11c] ;  /* 0x00011c00011a7983 */ /* 0x000ee20000300800 */
[----:B------:R-:W-:-:S04]  /*1f5e0*/  IMAD R9, R25, 0x4, R13 ;  /* 0x0000000419097824 */ /* 0x000fc800078e020d */
[----:B------:R-:W-:Y:S01]  /*1f5f0*/  IMAD R13, R25, 0x4, R9 ;  /* 0x00000004190d7824 */ /* 0x000fe200078e0209 */
[----:B0-----:R-:W-:-:S03]  /*1f600*/  LEA R4, P6, R9, R0, 0x1 ;  /* 0x0000000009047211 */ /* 0x001fc600078c08ff */
[----:B------:R-:W-:Y:S01]  /*1f610*/  IMAD R17, R25, 0x4, R13 ;  /* 0x0000000419117824 */ /* 0x000fe200078e020d */
[----:B------:R-:W-:Y:S02]  /*1f620*/  LEA.HI.X.SX32 R5, R9, R28, 0x1, P6 ;  /* 0x0000001c09057211 */ /* 0x000fe400030f0eff */
[----:B-1----:R-:W-:Y:S01]  /*1f630*/  LEA R2, P6, R13, R0, 0x1 ;  /* 0x000000000d027211 */ /* 0x002fe200078c08ff */
[----:B------:R-:W-:-:S03]  /*1f640*/  IMAD R9, R25, 0x4, R17 ;  /* 0x0000000419097824 */ /* 0x000fc600078e0211 */
[----:B------:R-:W-:Y:S01]  /*1f650*/  LEA.HI.X.SX32 R3, R13, R28, 0x1, P6 ;  /* 0x0000001c0d037211 */ /* 0x000fe200030f0eff */
[----:B------:R-:W-:Y:S01]  /*1f660*/  IMAD R13, R25, 0x4, R9 ;  /* 0x00000004190d7824 */ /* 0x000fe200078e0209 */
[----:B------:R0:W-:Y:S01]  /*1f670*/  @P5 STG.E.U16 desc[UR8][R4.64], R23 ;  /* 0x0000001704005986 */ /* 0x0001e2000c101508 */
[----:B------:R-:W-:Y:S02]  /*1f680*/  PRMT R7, R15, 0x7632, R7 ;  /* 0x000076320f077816 */ /* 0x000fe40000000007 */
[----:B------:R-:W-:Y:S01]  /*1f690*/  IMAD R15, R25, 0x4, R13 ;  /* 0x00000004190f7824 */ /* 0x000fe200078e020d */
[----:B------:R-:W-:Y:S02]  /*1f6a0*/  PRMT R6, R24, 0x7632, R6 ;  /* 0x0000763218067816 */ /* 0x000fe40000000006 */
[----:B0-----:R-:W-:-:S04]  /*1f6b0*/  LEA R4, P6, R17, R0, 0x1 ;  /* 0x0000000011047211 */ /* 0x001fc800078c08ff */
[----:B------:R-:W-:Y:S01]  /*1f6c0*/  LEA.HI.X.SX32 R5, R17, R28, 0x1, P6 ;  /* 0x0000001c11057211 */ /* 0x000fe200030f0eff */
[C---:B------:R-:W-:Y:S01]  /*1f6d0*/  IMAD R17, R25.reuse, 0x4, R15 ;  /* 0x0000000419117824 */ /* 0x040fe200078e020f */
[----:B------:R0:W-:Y:S01]  /*1f6e0*/  @P2 STG.E.U16 desc[UR8][R2.64], R6 ;  /* 0x0000000602002986 */ /* 0x0001e2000c101508 */
[----:B------:R-:W-:Y:S02]  /*1f6f0*/  ISETP.LT.AND P5, PT, R12, UR11, !P0 ;  /* 0x0000000b0c007c0c */ /* 0x000fe4000c7a1270 */
[----:B------:R-:W-:Y:S01]  /*1f700*/  IMAD R21, R25, 0x4, R17 ;  /* 0x0000000419157824 */ /* 0x000fe200078e0211 */
[----:B------:R1:W-:Y:S01]  /*1f710*/  @P4 STG.E.U16 desc[UR8][R4.64], R7 ;  /* 0x0000000704004986 */ /* 0x0003e2000c101508 */
[-C--:B------:R-:W-:Y:S02]  /*1f720*/  LEA R12, P4, R13, R0.reuse, 0x1 ;  /* 0x000000000d0c7211 */ /* 0x080fe400078808ff */
[-C--:B------:R-:W-:Y:S02]  /*1f730*/  LEA R8, P6, R15, R0.reuse, 0x1 ;  /* 0x000000000f087211 */ /* 0x080fe400078c08ff */
[----:B0-----:R-:W-:-:S04]  /*1f740*/  LEA R2, P2, R9, R0, 0x1 ;  /* 0x0000000009027211 */ /* 0x001fc800078408ff */
[----:B------:R-:W-:Y:S02]  /*1f750*/  LEA.HI.X.SX32 R3, R9, R28, 0x1, P2 ;  /* 0x0000001c09037211 */ /* 0x000fe400010f0eff */
[----:B------:R-:W-:Y:S02]  /*1f760*/  LEA R14, P2, R21, R0, 0x1 ;  /* 0x00000000150e7211 */ /* 0x000fe400078408ff */
[-C--:B------:R-:W-:Y:S01]  /*1f770*/  LEA.HI.X.SX32 R13, R13, R28.reuse, 0x1, P4 ;  /* 0x0000001c0d0d7211 */ /* 0x080fe200020f0eff */
[----:B------:R-:W-:Y:S01]  /*1f780*/  IMAD R25, R25, 0x4, R21 ;  /* 0x0000000419197824 */ /* 0x000fe200078e0215 */
[----:B------:R-:W-:Y:S02]  /*1f790*/  LEA.HI.X.SX32 R9, R15, R28, 0x1, P6 ;  /* 0x0000001c0f097211 */ /* 0x000fe400030f0eff */
[----:B-1----:R-:W-:Y:S02]  /*1f7a0*/  LEA R4, P6, R17, R0, 0x1 ;  /* 0x0000000011047211 */ /* 0x002fe400078c08ff */
[----:B------:R-:W-:-:S02]  /*1f7b0*/  LEA.HI.X.SX32 R15, R21, R28, 0x1, P2 ;  /* 0x0000001c150f7211 */ /* 0x000fc400010f0eff */
[----:B------:R-:W-:Y:S02]  /*1f7c0*/  LEA.HI.X.SX32 R5, R17, R28, 0x1, P6 ;  /* 0x0000001c11057211 */ /* 0x000fe400030f0eff */
[----:B------:R-:W-:Y:S02]  /*1f7d0*/  PRMT R7, R29, 0x7632, R7 ;  /* 0x000076321d077816 */ /* 0x000fe40000000007 */
[----:B------:R-:W-:Y:S02]  /*1f7e0*/  PRMT R6, R11, 0x7632, R6 ;  /* 0x000076320b067816 */ /* 0x000fe40000000006 */
[----:B------:R-:W-:Y:S02]  /*1f7f0*/  PRMT R10, R7, 0x7632, R10 ;  /* 0x00007632070a7816 */ /* 0x000fe4000000000a */
[----:B------:R-:W-:Y:S02]  /*1f800*/  PRMT R19, R19, 0x7632, R19 ;  /* 0x0000763213137816 */ /* 0x000fe40000000013 */
[----:B--2---:R-:W-:-:S02]  /*1f810*/  ISETP.LT.AND P4, PT, R16, UR11, !P0 ;  /* 0x0000000b10007c0c */ /* 0x004fc4000c781270 */
[----:B----4-:R-:W-:Y:S02]  /*1f820*/  ISETP.LT.AND P2, PT, R20, UR11, !P0 ;  /* 0x0000000b14007c0c */ /* 0x010fe4000c741270 */
[----:B------:R-:W-:Y:S02]  /*1f830*/  LEA R16, P6, R25, R0, 0x1 ;  /* 0x0000000019107211 */ /* 0x000fe400078c08ff */
[----:B------:R-:W-:Y:S02]  /*1f840*/  PRMT R0, R27, 0x7632, R0 ;  /* 0x000076321b007816 */ /* 0x000fe40000000000 */
[----:B---3--:R-:W-:-:S03]  /*1f850*/  ISETP.LT.AND P0, PT, R26, UR11, !P0 ;  /* 0x0000000b1a007c0c */ /* 0x008fc6000c701270 */
[----:B------:R0:W-:Y:S04]  /*1f860*/  @P5 STG.E.U16 desc[UR8][R2.64], R0 ;  /* 0x0000000002005986 */ /* 0x0001e8000c101508 */
[----:B------:R0:W-:Y:S04]  /*1f870*/  @P4 STG.E.U16 desc[UR8][R12.64], R6 ;  /* 0x000000060c004986 */ /* 0x0001e8000c101508 */
[----:B------:R0:W-:Y:S04]  /*1f880*/  @P3 STG.E.U16 desc[UR8][R8.64], R7 ;  /* 0x0000000708003986 */ /* 0x0001e8000c101508 */
[----:B------:R0:W-:Y:S01]  /*1f890*/  @P2 STG.E.U16 desc[UR8][R4.64], R10 ;  /* 0x0000000a04002986 */ /* 0x0001e2000c101508 */
[----:B------:R-:W-:-:S03]  /*1f8a0*/  LEA.HI.X.SX32 R17, R25, R28, 0x1, P6 ;  /* 0x0000001c19117211 */ /* 0x000fc600030f0eff */
[----:B------:R0:W-:Y:S01]  /*1f8b0*/  @P1 STG.E.U16 desc[UR8][R14.64], R19 ;  /* 0x000000130e001986 */ /* 0x0001e2000c101508 */
[----:B------:R-:W-:Y:S05]  /*1f8c0*/  @!P0 EXIT ;  /* 0x000000000000894d */ /* 0x000fea0003800000 */
[----:B0-----:R-:W-:-:S05]  /*1f8d0*/  PRMT R8, R23, 0x7632, R8 ;  /* 0x0000763217087816 */ /* 0x001fca0000000008 */
[----:B------:R-:W-:Y:S01]  /*1f8e0*/  STG.E.U16 desc[UR8][R16.64], R8 ;  /* 0x0000000810007986 */ /* 0x000fe2000c101508 */
[----:B------:R-:W-:Y:S05]  /*1f8f0*/  EXIT ;  /* 0x000000000000794d */ /* 0x000fea0003800000 */
.L_x_3:
[----:B------:R-:W-:-:S00]  /*1f900*/  BRA `(.L_x_3) ;  /* 0xfffffffc00fc7947 */ /* 0x000fc0000383ffff */
[----:B------:R-:W-:-:S00]  /*1f910*/  NOP ;  /* 0x0000000000007918 */ /* 0x000fc00000000000 */
        /* <DEDUP_REMOVED lines=14> */
.L_x_4:


//--------------------- .nv.shared.matmul_kernel  --------------------------
	.section	.nv.shared.matmul_kernel,"aw",@nobits
	.sectionflags	@""
	.align	16
	.zero		1024


//--------------------- .nv.shared.reserved.0     --------------------------
	.section	.nv.shared.reserved.0,"aw",@nobits
	.weak		__nv_reservedSMEM_offset_0_alias
	.size		__nv_reservedSMEM_offset_0_alias, 0, 0
	.other		__nv_reservedSMEM_offset_0_alias,@"STO_CUDA_RESERVED_SHARED STV_DEFAULT"
__nv_reservedSMEM_offset_0_alias:
	.zero		0


//--------------------- .nv.constant0.matmul_kernel --------------------------
	.section	.nv.constant0.matmul_kernel,"a",@progbits
	.sectionflags	@""
	.align	4
.nv.constant0.matmul_kernel:
	.zero		608


//--------------------- SYMBOLS --------------------------

	.type		.nv.reservedSmem.offset0,@object
	.size		.nv.reservedSmem.offset0,0x4
